	.target	sm_100a

	.elftype	@"ET_EXEC"


//--------------------- .note.nv.tkinfo           --------------------------
	.section	.note.nv.tkinfo,"",@"SHT_NOTE"
	.sectionflags	@"SHF_NOTE_NV_TKINFO"
	.tkinfo
        /*0018*/ 	.word	0x00000002
        /*0030*/ 	.string	""
        /*0030*/ 	.string	"ptxas"
        /*0030*/ 	.string	"Cuda compilation tools, release 13.0, V13.0.88"
        /*0030*/ 	.string	"Build cuda_13.0.r13.0/compiler.36424714_0"
        /*0030*/ 	.string	"-arch sm_100a -m 64 "



//--------------------- .note.nv.cuinfo           --------------------------
	.section	.note.nv.cuinfo,"",@"SHT_NOTE"
	.sectionflags	@"SHF_NOTE_NV_CUINFO"
        /*0018*/ 	.short	0x0002
        /*001a*/ 	.short	0x0064
        /*001c*/ 	.short	0x0082
	.zero		2


//--------------------- .nv.info                  --------------------------
	.section	.nv.info,"",@"SHT_CUDA_INFO"
	.align	4


	//----- nvinfo : EIATTR_REGCOUNT
	.align		4
        /*0000*/ 	.byte	0x04, 0x2f
        /*0002*/ 	.short	(.L_19 - .L_18)
	.align		4
.L_18:
        /*0004*/ 	.word	index@(_ZN7cutlass13device_kernelINS_4conv6kernel13ConvUniversalINS1_16ConvProblemShapeILNS1_8OperatorE1ELi3EEENS1_10collective14CollectiveConvINS1_47MainloopSm100TmaUmmaWarpSpecializedImplicitGemmILS5_1ELi6ELi3ELi1ELi2EN4cute5tupleIJNSA_1CILi2EEENSC_ILi1EEESE_EEEEENSB_IJNSC_ILi64EEESH_NSB_IJSH_EEEEEENS_10tfloat32_tESK_NSA_8TiledMMAINSA_8MMA_AtomIJNSA_17SM100_MMA_TF32_SSISK_SK_fLi64ELi64ELNSA_4UMMA5MajorE0ELSP_1ELNSO_7ScaleInE0ELSQ_0EEEEEENSA_6LayoutINSB_IJSE_SE_SE_EEENSB_IJNSC_ILi0EEESV_SV_EEEEENSB_IJNSA_10UnderscoreESY_SY_EEEEENS7_6detail27Sm100ImplicitGemmTileTraitsINSA_20SM90_TMA_LOAD_IM2COLENSA_14ComposedLayoutINSA_7SwizzleILi3ELi4ELi3EEENSA_18smem_ptr_flag_bitsILi32EEENST_INSB_IJNSC_ILi8EEENSC_ILi32EEEEEENSB_IJS1A_SE_EEEEEEEvEENS12_INSA_23SM90_TMA_LOAD_MULTICASTENS14_INS15_ILi2ELi5ELi2EEES18_NST_INSB_IJS1A_NSC_ILi4EEEEEENSB_IJSE_S1A_EEEEEEEvEEEENS_8epilogue10collective18CollectiveEpilogueINS1P_23Sm100TmaWarpSpecializedILi3ELi2ELi16ELb1ELb0EEEJSJ_NSB_IJNST_ISH_SE_EENST_IS1A_SE_EEEEESK_NSB_IJNSB_IJllllEEESE_SV_EEESK_S1Y_NS1P_6fusion15FusionCallbacksIS1T_NS1Z_17LinearCombinationISK_fSK_fLNS_15FloatRoundStyleE2EEESJ_S1W_JEEENSA_5SM1004TMEM4LOAD26SM100_TMEM_LOAD_16dp128b8xES13_S1E_NSA_17SM75_U32x4_LDSM_NENSA_21SM90_TMA_STORE_IM2COLES1E_NSA_17SM90_U32x4_STSM_NENSA_39AutoVectorizingCopyWithAssumedAlignmentILi128EEEEEEvvEEEEvNT_6ParamsE)
        /*0008*/ 	.word	0x0000005c


	//----- nvinfo : EIATTR_FRAME_SIZE
	.align		4
.L_19:
        /*000c*/ 	.byte	0x04, 0x11
        /*000e*/ 	.short	(.L_21 - .L_20)
	.align		4
.L_20:
        /*0010*/ 	.word	index@($__internal_2_$__cuda_sm10x_tcgen05_guardrail_trap_unallocated_columns_being_dealloced)
        /*0014*/ 	.word	0x00000008


	//----- nvinfo : EIATTR_FRAME_SIZE
	.align		4
.L_21:
        /*0018*/ 	.byte	0x04, 0x11
        /*001a*/ 	.short	(.L_23 - .L_22)
	.align		4
.L_22:
        /*001c*/ 	.word	index@($__internal_1_$__cuda_sm10x_tcgen05_guardrail_trap_phase_invalid_during_alloc)
        /*0020*/ 	.word	0x00000008


	//----- nvinfo : EIATTR_FRAME_SIZE
	.align		4
.L_23:
        /*0024*/ 	.byte	0x04, 0x11
        /*0026*/ 	.short	(.L_25 - .L_24)
	.align		4
.L_24:
        /*0028*/ 	.word	index@($__internal_0_$__cuda_sm10x_tcgen05_guardrail_trap_col_being_dealloced_not_returned_by_alloc)
        /*002c*/ 	.word	0x00000008


	//----- nvinfo : EIATTR_FRAME_SIZE
	.align		4
.L_25:
        /*0030*/ 	.byte	0x04, 0x11
        /*0032*/ 	.short	(.L_27 - .L_26)
	.align		4
.L_26:
        /*0034*/ 	.word	index@(_ZN7cutlass13device_kernelINS_4conv6kernel13ConvUniversalINS1_16ConvProblemShapeILNS1_8OperatorE1ELi3EEENS1_10collective14CollectiveConvINS1_47MainloopSm100TmaUmmaWarpSpecializedImplicitGemmILS5_1ELi6ELi3ELi1ELi2EN4cute5tupleIJNSA_1CILi2EEENSC_ILi1EEESE_EEEEENSB_IJNSC_ILi64EEESH_NSB_IJSH_EEEEEENS_10tfloat32_tESK_NSA_8TiledMMAINSA_8MMA_AtomIJNSA_17SM100_MMA_TF32_SSISK_SK_fLi64ELi64ELNSA_4UMMA5MajorE0ELSP_1ELNSO_7ScaleInE0ELSQ_0EEEEEENSA_6LayoutINSB_IJSE_SE_SE_EEENSB_IJNSC_ILi0EEESV_SV_EEEEENSB_IJNSA_10UnderscoreESY_SY_EEEEENS7_6detail27Sm100ImplicitGemmTileTraitsINSA_20SM90_TMA_LOAD_IM2COLENSA_14ComposedLayoutINSA_7SwizzleILi3ELi4ELi3EEENSA_18smem_ptr_flag_bitsILi32EEENST_INSB_IJNSC_ILi8EEENSC_ILi32EEEEEENSB_IJS1A_SE_EEEEEEEvEENS12_INSA_23SM90_TMA_LOAD_MULTICASTENS14_INS15_ILi2ELi5ELi2EEES18_NST_INSB_IJS1A_NSC_ILi4EEEEEENSB_IJSE_S1A_EEEEEEEvEEEENS_8epilogue10collective18CollectiveEpilogueINS1P_23Sm100TmaWarpSpecializedILi3ELi2ELi16ELb1ELb0EEEJSJ_NSB_IJNST_ISH_SE_EENST_IS1A_SE_EEEEESK_NSB_IJNSB_IJllllEEESE_SV_EEESK_S1Y_NS1P_6fusion15FusionCallbacksIS1T_NS1Z_17LinearCombinationISK_fSK_fLNS_15FloatRoundStyleE2EEESJ_S1W_JEEENSA_5SM1004TMEM4LOAD26SM100_TMEM_LOAD_16dp128b8xES13_S1E_NSA_17SM75_U32x4_LDSM_NENSA_21SM90_TMA_STORE_IM2COLES1E_NSA_17SM90_U32x4_STSM_NENSA_39AutoVectorizingCopyWithAssumedAlignmentILi128EEEEEEvvEEEEvNT_6ParamsE)
        /*0038*/ 	.word	0x00000008


	//----- nvinfo : EIATTR_MIN_STACK_SIZE
	.align		4
.L_27:
        /*003c*/ 	.byte	0x04, 0x12
        /*003e*/ 	.short	(.L_29 - .L_28)
	.align		4
.L_28:
        /*0040*/ 	.word	index@(_ZN7cutlass13device_kernelINS_4conv6kernel13ConvUniversalINS1_16ConvProblemShapeILNS1_8OperatorE1ELi3EEENS1_10collective14CollectiveConvINS1_47MainloopSm100TmaUmmaWarpSpecializedImplicitGemmILS5_1ELi6ELi3ELi1ELi2EN4cute5tupleIJNSA_1CILi2EEENSC_ILi1EEESE_EEEEENSB_IJNSC_ILi64EEESH_NSB_IJSH_EEEEEENS_10tfloat32_tESK_NSA_8TiledMMAINSA_8MMA_AtomIJNSA_17SM100_MMA_TF32_SSISK_SK_fLi64ELi64ELNSA_4UMMA5MajorE0ELSP_1ELNSO_7ScaleInE0ELSQ_0EEEEEENSA_6LayoutINSB_IJSE_SE_SE_EEENSB_IJNSC_ILi0EEESV_SV_EEEEENSB_IJNSA_10UnderscoreESY_SY_EEEEENS7_6detail27Sm100ImplicitGemmTileTraitsINSA_20SM90_TMA_LOAD_IM2COLENSA_14ComposedLayoutINSA_7SwizzleILi3ELi4ELi3EEENSA_18smem_ptr_flag_bitsILi32EEENST_INSB_IJNSC_ILi8EEENSC_ILi32EEEEEENSB_IJS1A_SE_EEEEEEEvEENS12_INSA_23SM90_TMA_LOAD_MULTICASTENS14_INS15_ILi2ELi5ELi2EEES18_NST_INSB_IJS1A_NSC_ILi4EEEEEENSB_IJSE_S1A_EEEEEEEvEEEENS_8epilogue10collective18CollectiveEpilogueINS1P_23Sm100TmaWarpSpecializedILi3ELi2ELi16ELb1ELb0EEEJSJ_NSB_IJNST_ISH_SE_EENST_IS1A_SE_EEEEESK_NSB_IJNSB_IJllllEEESE_SV_EEESK_S1Y_NS1P_6fusion15FusionCallbacksIS1T_NS1Z_17LinearCombinationISK_fSK_fLNS_15FloatRoundStyleE2EEESJ_S1W_JEEENSA_5SM1004TMEM4LOAD26SM100_TMEM_LOAD_16dp128b8xES13_S1E_NSA_17SM75_U32x4_LDSM_NENSA_21SM90_TMA_STORE_IM2COLES1E_NSA_17SM90_U32x4_STSM_NENSA_39AutoVectorizingCopyWithAssumedAlignmentILi128EEEEEEvvEEEEvNT_6ParamsE)
        /*0044*/ 	.word	0x00000008
.L_29:


//--------------------- .nv.compat                --------------------------
	.section	.nv.compat,"",@"SHT_CUDA_COMPAT_INFO"
	.align	4
        /*0000*/ 	.byte	0x02, 0x09, 0x01, 0x00, 0x02, 0x02, 0x02, 0x00, 0x02, 0x05, 0x05, 0x00, 0x03, 0x07, 0x01, 0x01
        /*0010*/ 	.byte	0x02, 0x03, 0x01, 0x00, 0x02, 0x06, 0x01, 0x00, 0x04, 0x0b, 0x08, 0x00, 0x09, 0x00, 0x00, 0x00
        /*0020*/ 	.byte	0x00, 0x00, 0x00, 0x00


//--------------------- .nv.info._ZN7cutlass13device_kernelINS_4conv6kernel13ConvUniversalINS1_16ConvProblemShapeILNS1_8OperatorE1ELi3EEENS1_10collective14CollectiveConvINS1_47MainloopSm100TmaUmmaWarpSpecializedImplicitGemmILS5_1ELi6ELi3ELi1ELi2EN4cute5tupleIJNSA_1CILi2EEENSC_ILi1EEESE_EEEEENSB_IJNSC_ILi64EEESH_NSB_IJSH_EEEEEENS_10tfloat32_tESK_NSA_8TiledMMAINSA_8MMA_AtomIJNSA_17SM100_MMA_TF32_SSISK_SK_fLi64ELi64ELNSA_4UMMA5MajorE0ELSP_1ELNSO_7ScaleInE0ELSQ_0EEEEEENSA_6LayoutINSB_IJSE_SE_SE_EEENSB_IJNSC_ILi0EEESV_SV_EEEEENSB_IJNSA_10UnderscoreESY_SY_EEEEENS7_6detail27Sm100ImplicitGemmTileTraitsINSA_20SM90_TMA_LOAD_IM2COLENSA_14ComposedLayoutINSA_7SwizzleILi3ELi4ELi3EEENSA_18smem_ptr_flag_bitsILi32EEENST_INSB_IJNSC_ILi8EEENSC_ILi32EEEEEENSB_IJS1A_SE_EEEEEEEvEENS12_INSA_23SM90_TMA_LOAD_MULTICASTENS14_INS15_ILi2ELi5ELi2EEES18_NST_INSB_IJS1A_NSC_ILi4EEEEEENSB_IJSE_S1A_EEEEEEEvEEEENS_8epilogue10collective18CollectiveEpilogueINS1P_23Sm100TmaWarpSpecializedILi3ELi2ELi16ELb1ELb0EEEJSJ_NSB_IJNST_ISH_SE_EENST_IS1A_SE_EEEEESK_NSB_IJNSB_IJllllEEESE_SV_EEESK_S1Y_NS1P_6fusion15FusionCallbacksIS1T_NS1Z_17LinearCombinationISK_fSK_fLNS_15FloatRoundStyleE2EEESJ_S1W_JEEENSA_5SM1004TMEM4LOAD26SM100_TMEM_LOAD_16dp128b8xES13_S1E_NSA_17SM75_U32x4_LDSM_NENSA_21SM90_TMA_STORE_IM2COLES1E_NSA_17SM90_U32x4_STSM_NENSA_39AutoVectorizingCopyWithAssumedAlignmentILi128EEEEEEvvEEEEvNT_6ParamsE --------------------------
	.section	.nv.info._ZN7cutlass13device_kernelINS_4conv6kernel13ConvUniversalINS1_16ConvProblemShapeILNS1_8OperatorE1ELi3EEENS1_10collective14CollectiveConvINS1_47MainloopSm100TmaUmmaWarpSpecializedImplicitGemmILS5_1ELi6ELi3ELi1ELi2EN4cute5tupleIJNSA_1CILi2EEENSC_ILi1EEESE_EEEEENSB_IJNSC_ILi64EEESH_NSB_IJSH_EEEEEENS_10tfloat32_tESK_NSA_8TiledMMAINSA_8MMA_AtomIJNSA_17SM100_MMA_TF32_SSISK_SK_fLi64ELi64ELNSA_4UMMA5MajorE0ELSP_1ELNSO_7ScaleInE0ELSQ_0EEEEEENSA_6LayoutINSB_IJSE_SE_SE_EEENSB_IJNSC_ILi0EEESV_SV_EEEEENSB_IJNSA_10UnderscoreESY_SY_EEEEENS7_6detail27Sm100ImplicitGemmTileTraitsINSA_20SM90_TMA_LOAD_IM2COLENSA_14ComposedLayoutINSA_7SwizzleILi3ELi4ELi3EEENSA_18smem_ptr_flag_bitsILi32EEENST_INSB_IJNSC_ILi8EEENSC_ILi32EEEEEENSB_IJS1A_SE_EEEEEEEvEENS12_INSA_23SM90_TMA_LOAD_MULTICASTENS14_INS15_ILi2ELi5ELi2EEES18_NST_INSB_IJS1A_NSC_ILi4EEEEEENSB_IJSE_S1A_EEEEEEEvEEEENS_8epilogue10collective18CollectiveEpilogueINS1P_23Sm100TmaWarpSpecializedILi3ELi2ELi16ELb1ELb0EEEJSJ_NSB_IJNST_ISH_SE_EENST_IS1A_SE_EEEEESK_NSB_IJNSB_IJllllEEESE_SV_EEESK_S1Y_NS1P_6fusion15FusionCallbacksIS1T_NS1Z_17LinearCombinationISK_fSK_fLNS_15FloatRoundStyleE2EEESJ_S1W_JEEENSA_5SM1004TMEM4LOAD26SM100_TMEM_LOAD_16dp128b8xES13_S1E_NSA_17SM75_U32x4_LDSM_NENSA_21SM90_TMA_STORE_IM2COLES1E_NSA_17SM90_U32x4_STSM_NENSA_39AutoVectorizingCopyWithAssumedAlignmentILi128EEEEEEvvEEEEvNT_6ParamsE,"",@"SHT_CUDA_INFO"
	.sectionflags	@""
	.align	4


	//----- nvinfo : EIATTR_CUDA_API_VERSION
	.align		4
        /*0000*/ 	.byte	0x04, 0x37
        /*0002*/ 	.short	(.L_31 - .L_30)
.L_30:
        /*0004*/ 	.word	0x00000082


	//----- nvinfo : EIATTR_KPARAM_INFO
	.align		4
.L_31:
        /*0008*/ 	.byte	0x04, 0x17
        /*000a*/ 	.short	(.L_33 - .L_32)
.L_32:
        /*000c*/ 	.word	0x00000000
        /*0010*/ 	.short	0x0000
        /*0012*/ 	.short	0x0000
        /*0014*/ 	.byte	0x00, 0xf0, 0x01, 0x24


	//----- nvinfo : EIATTR_AT_ENTRY_FRAGMENTS
	.align		4
.L_33:
        /*0018*/ 	.byte	0x04, 0x4f
        /*001a*/ 	.short	(.L_35 - .L_34)


	//   ....[0]....
.L_34:
        /*001c*/ 	.word	0x00000006


	//----- nvinfo : EIATTR_RESERVED_SMEM_USED
	.align		4
.L_35:
        /*0020*/ 	.byte	0x01, 0x41
	.zero		2


	//----- nvinfo : EIATTR_SPARSE_MMA_MASK
	.align		4
        /*0024*/ 	.byte	0x03, 0x50
        /*0026*/ 	.short	0x0000


	//----- nvinfo : EIATTR_TCGEN05_1CTA_USED
	.align		4
        /*0028*/ 	.byte	0x01, 0x51
	.zero		2


	//----- nvinfo : EIATTR_MAXREG_COUNT
	.align		4
        /*002c*/ 	.byte	0x03, 0x1b
        /*002e*/ 	.short	0x00ff


	//----- nvinfo : EIATTR_NUM_BARRIERS
	.align		4
        /*0030*/ 	.byte	0x02, 0x4c
        /*0032*/ 	.byte	0x07
	.zero		1


	//----- nvinfo : EIATTR_EXTERNS
	.align		4
        /*0034*/ 	.byte	0x04, 0x0f
        /*0036*/ 	.short	(.L_37 - .L_36)


	//   ....[0]....
	.align		4
.L_36:
        /*0038*/ 	.word	index@(__assertfail)


	//----- nvinfo : EIATTR_MERCURY_ISA_VERSION
	.align		4
.L_37:
        /*003c*/ 	.byte	0x03, 0x5f
        /*003e*/ 	.short	0x0101


	//----- nvinfo : EIATTR_INT_WARP_WIDE_INSTR_OFFSETS
	.align		4
        /*0040*/ 	.byte	0x04, 0x31
        /*0042*/ 	.short	(.L_39 - .L_38)


	//   ....[0]....
.L_38:
        /*0044*/ 	.word	0x00006d20


	//   ....[1]....
        /*0048*/ 	.word	0x00006d40


	//   ....[2]....
        /*004c*/ 	.word	0x00006d70


	//   ....[3]....
        /*0050*/ 	.word	0x00007ac0


	//   ....[4]....
        /*0054*/ 	.word	0x00007bf0


	//   ....[5]....
        /*0058*/ 	.word	0x00007d90


	//   ....[6]....
        /*005c*/ 	.word	0x00007e10


	//----- nvinfo : EIATTR_COOP_GROUP_MASK_REGIDS
	.align		4
.L_39:
        /*0060*/ 	.byte	0x04, 0x29
        /*0062*/ 	.short	(.L_41 - .L_40)


	//   ....[0]....
.L_40:
        /*0064*/ 	.word	0xffffffff


	//   ....[1]....
        /*0068*/ 	.word	0xffffffff


	//   ....[2]....
        /*006c*/ 	.word	0xffffffff


	//   ....[3]....
        /*0070*/ 	.word	0xffffffff


	//   ....[4]....
        /*0074*/ 	.word	0xffffffff


	//   ....[5]....
        /*0078*/ 	.word	0xffffffff


	//   ....[6]....
        /*007c*/ 	.word	0xffffffff


	//   ....[7]....
        /*0080*/ 	.word	0xffffffff


	//   ....[8]....
        /*0084*/ 	.word	0xffffffff


	//   ....[9]....
        /*0088*/ 	.word	0xffffffff


	//   ....[10]....
        /*008c*/ 	.word	0xffffffff


	//   ....[11]....
        /*0090*/ 	.word	0xffffffff


	//   ....[12]....
        /*0094*/ 	.word	0xffffffff


	//----- nvinfo : EIATTR_COOP_GROUP_INSTR_OFFSETS
	.align		4
.L_41:
        /*0098*/ 	.byte	0x04, 0x28
        /*009a*/ 	.short	(.L_43 - .L_42)


	//   ....[0]....
.L_42:
        /*009c*/ 	.word	0x00000090


	//   ....[1]....
        /*00a0*/ 	.word	0x00000500


	//   ....[2]....
        /*00a4*/ 	.word	0x000006e0


	//   ....[3]....
        /*00a8*/ 	.word	0x00000860


	//   ....[4]....
        /*00ac*/ 	.word	0x00000960


	//   ....[5]....
        /*00b0*/ 	.word	0x00000ab0


	//   ....[6]....
        /*00b4*/ 	.word	0x00000ca0


	//   ....[7]....
        /*00b8*/ 	.word	0x00005000


	//   ....[8]....
        /*00bc*/ 	.word	0x00005e30


	//   ....[9]....
        /*00c0*/ 	.word	0x00006040


	//   ....[10]....
        /*00c4*/ 	.word	0x00006070


	//   ....[11]....
        /*00c8*/ 	.word	0x00006c00


	//   ....[12]....
        /*00cc*/ 	.word	0x00006e40


	//----- nvinfo : EIATTR_VRC_CTA_INIT_COUNT
	.align		4
.L_43:
        /*00d0*/ 	.byte	0x02, 0x4a
        /*00d2*/ 	.byte	0x80
	.zero		1


	//----- nvinfo : EIATTR_SYSCALL_OFFSETS
	.align		4
        /*00d4*/ 	.byte	0x04, 0x46
        /*00d6*/ 	.short	(.L_45 - .L_44)


	//   ....[0]....
.L_44:
        /*00d8*/ 	.word	0x00008b90


	//   ....[1]....
        /*00dc*/ 	.word	0x00008c80


	//   ....[2]....
        /*00e0*/ 	.word	0x00009740


	//   ....[3]....
        /*00e4*/ 	.word	0x0000a1d0


	//----- nvinfo : EIATTR_MBARRIER_INSTR_OFFSETS
	.align		4
.L_45:
        /*00e8*/ 	.byte	0x04, 0x39
        /*00ea*/ 	.short	(.L_47 - .L_46)


	//   ....[0]....
.L_46:
        /*00ec*/ 	.word	0x00000610
        /*00f0*/ 	.word	0x000000ff
        /*00f4*/ 	.word	0x00000000
        /*00f8*/ 	.short	0x0100
        /*00fa*/ 	.byte	0x04
	.zero		1


	//   ....[1]....
        /*00fc*/ 	.word	0x00000620
        /*0100*/ 	.word	0x000000ff
        /*0104*/ 	.word	0x00000030
        /*0108*/ 	.short	0x0100
        /*010a*/ 	.byte	0x04
	.zero		1


	//   ....[2]....
        /*010c*/ 	.word	0x00000630
        /*0110*/ 	.word	0x000000ff
        /*0114*/ 	.word	0x00000008
        /*0118*/ 	.short	0x0100
        /*011a*/ 	.byte	0x04
	.zero		1


	//   ....[3]....
        /*011c*/ 	.word	0x00000640
        /*0120*/ 	.word	0x000000ff
        /*0124*/ 	.word	0x00000038
        /*0128*/ 	.short	0x0100
        /*012a*/ 	.byte	0x04
	.zero		1


	//   ....[4]....
        /*012c*/ 	.word	0x00000650
        /*0130*/ 	.word	0x000000ff
        /*0134*/ 	.word	0x00000010
        /*0138*/ 	.short	0x0100
        /*013a*/ 	.byte	0x04
	.zero		1


	//   ....[5]....
        /*013c*/ 	.word	0x00000660
        /*0140*/ 	.word	0x000000ff
        /*0144*/ 	.word	0x00000040
        /*0148*/ 	.short	0x0100
        /*014a*/ 	.byte	0x04
	.zero		1


	//   ....[6]....
        /*014c*/ 	.word	0x00000670
        /*0150*/ 	.word	0x000000ff
        /*0154*/ 	.word	0x00000018
        /*0158*/ 	.short	0x0100
        /*015a*/ 	.byte	0x04
	.zero		1


	//   ....[7]....
        /*015c*/ 	.word	0x00000680
        /*0160*/ 	.word	0x000000ff
        /*0164*/ 	.word	0x00000048
        /*0168*/ 	.short	0x0100
        /*016a*/ 	.byte	0x04
	.zero		1


	//   ....[8]....
        /*016c*/ 	.word	0x00000690
        /*0170*/ 	.word	0x000000ff
        /*0174*/ 	.word	0x00000020
        /*0178*/ 	.short	0x0100
        /*017a*/ 	.byte	0x04
	.zero		1


	//   ....[9]....
        /*017c*/ 	.word	0x000006a0
        /*0180*/ 	.word	0x000000ff
        /*0184*/ 	.word	0x00000050
        /*0188*/ 	.short	0x0100
        /*018a*/ 	.byte	0x04
	.zero		1


	//   ....[10]....
        /*018c*/ 	.word	0x000006b0
        /*0190*/ 	.word	0x000000ff
        /*0194*/ 	.word	0x00000028
        /*0198*/ 	.short	0x0100
        /*019a*/ 	.byte	0x04
	.zero		1


	//   ....[11]....
        /*019c*/ 	.word	0x000006c0
        /*01a0*/ 	.word	0x000000ff
        /*01a4*/ 	.word	0x00000058
        /*01a8*/ 	.short	0x0100
        /*01aa*/ 	.byte	0x04
	.zero		1


	//   ....[12]....
        /*01ac*/ 	.word	0x000007f0
        /*01b0*/ 	.word	0x000000ff
        /*01b4*/ 	.word	0x00000060
        /*01b8*/ 	.short	0x0100
        /*01ba*/ 	.byte	0x04
	.zero		1


	//   ....[13]....
        /*01bc*/ 	.word	0x00000800
        /*01c0*/ 	.word	0x000000ff
        /*01c4*/ 	.word	0x00000078
        /*01c8*/ 	.short	0x0100
        /*01ca*/ 	.byte	0x04
	.zero		1


	//   ....[14]....
        /*01cc*/ 	.word	0x00000810
        /*01d0*/ 	.word	0x000000ff
        /*01d4*/ 	.word	0x00000068
        /*01d8*/ 	.short	0x0100
        /*01da*/ 	.byte	0x04
	.zero		1


	//   ....[15]....
        /*01dc*/ 	.word	0x00000820
        /*01e0*/ 	.word	0x000000ff
        /*01e4*/ 	.word	0x00000080
        /*01e8*/ 	.short	0x0100
        /*01ea*/ 	.byte	0x04
	.zero		1


	//   ....[16]....
        /*01ec*/ 	.word	0x00000830
        /*01f0*/ 	.word	0x000000ff
        /*01f4*/ 	.word	0x00000070
        /*01f8*/ 	.short	0x0100
        /*01fa*/ 	.byte	0x04
	.zero		1


	//   ....[17]....
        /*01fc*/ 	.word	0x00000840
        /*0200*/ 	.word	0x000000ff
        /*0204*/ 	.word	0x00000088
        /*0208*/ 	.short	0x0100
        /*020a*/ 	.byte	0x04
	.zero		1


	//   ....[18]....
        /*020c*/ 	.word	0x00000930
        /*0210*/ 	.word	0x000000ff
        /*0214*/ 	.word	0x00000090
        /*0218*/ 	.short	0x0100
        /*021a*/ 	.byte	0x06
	.zero		1


	//   ....[19]....
        /*021c*/ 	.word	0x00000940
        /*0220*/ 	.word	0x000000ff
        /*0224*/ 	.word	0x00000098
        /*0228*/ 	.short	0x0100
        /*022a*/ 	.byte	0x06
	.zero		1


	//   ....[20]....
        /*022c*/ 	.word	0x00000a80
        /*0230*/ 	.word	0x000000ff
        /*0234*/ 	.word	0x000000a0
        /*0238*/ 	.short	0x0100
        /*023a*/ 	.byte	0x06
	.zero		1


	//   ....[21]....
        /*023c*/ 	.word	0x00000a90
        /*0240*/ 	.word	0x000000ff
        /*0244*/ 	.word	0x000000a8
        /*0248*/ 	.short	0x0100
        /*024a*/ 	.byte	0x06
	.zero		1


	//   ....[22]....
        /*024c*/ 	.word	0x00000bc0
        /*0250*/ 	.word	0x000000ff
        /*0254*/ 	.word	0x000000b0
        /*0258*/ 	.short	0x0100
        /*025a*/ 	.byte	0x04
	.zero		1


	//   ....[23]....
        /*025c*/ 	.word	0x00000bd0
        /*0260*/ 	.word	0x000000ff
        /*0264*/ 	.word	0x000000c0
        /*0268*/ 	.short	0x0100
        /*026a*/ 	.byte	0x04
	.zero		1


	//   ....[24]....
        /*026c*/ 	.word	0x00000be0
        /*0270*/ 	.word	0x000000ff
        /*0274*/ 	.word	0x000000b8
        /*0278*/ 	.short	0x0100
        /*027a*/ 	.byte	0x04
	.zero		1


	//   ....[25]....
        /*027c*/ 	.word	0x00000bf0
        /*0280*/ 	.word	0x000000ff
        /*0284*/ 	.word	0x000000c8
        /*0288*/ 	.short	0x0100
        /*028a*/ 	.byte	0x04
	.zero		1


	//   ....[26]....
        /*028c*/ 	.word	0x00001780
        /*0290*/ 	.word	0x000000ff
        /*0294*/ 	.word	0x00000030
        /*0298*/ 	.short	0x010a
        /*029a*/ 	.byte	0x04
	.zero		1


	//   ....[27]....
        /*029c*/ 	.word	0x000025c0
        /*02a0*/ 	.word	0x000000ff
        /*02a4*/ 	.word	0x00000030
        /*02a8*/ 	.short	0x010a
        /*02aa*/ 	.byte	0x07
	.zero		1


	//   ....[28]....
        /*02ac*/ 	.word	0x00002950
        /*02b0*/ 	.word	0x000000ff
        /*02b4*/ 	.word	0x00000030
        /*02b8*/ 	.short	0x010a
        /*02ba*/ 	.byte	0x0e
	.zero		1


	//   ....[29]....
        /*02bc*/ 	.word	0x00003470
        /*02c0*/ 	.word	0x000000ff
        /*02c4*/ 	.word	0x00000098
        /*02c8*/ 	.short	0x0101
        /*02ca*/ 	.byte	0x1f
	.zero		1


	//   ....[30]....
        /*02cc*/ 	.word	0x00003490
        /*02d0*/ 	.word	0x000000ff
        /*02d4*/ 	.word	0x00000030
        /*02d8*/ 	.short	0x010a
        /*02da*/ 	.byte	0x04
	.zero		1


	//   ....[31]....
        /*02dc*/ 	.word	0x00004250
        /*02e0*/ 	.word	0x000000ff
        /*02e4*/ 	.word	0x00000030
        /*02e8*/ 	.short	0x010a
        /*02ea*/ 	.byte	0x07
	.zero		1


	//   ....[32]....
        /*02ec*/ 	.word	0x00004580
        /*02f0*/ 	.word	0x000000ff
        /*02f4*/ 	.word	0x00000030
        /*02f8*/ 	.short	0x010a
        /*02fa*/ 	.byte	0x10
	.zero		1


	//   ....[33]....
        /*02fc*/ 	.word	0x00005010
        /*0300*/ 	.word	0x000000ff
        /*0304*/ 	.word	0x000000a0
        /*0308*/ 	.short	0x010a
        /*030a*/ 	.byte	0x1f
	.zero		1


	//   ....[34]....
        /*030c*/ 	.word	0x000050f0
        /*0310*/ 	.word	0x000000ff
        /*0314*/ 	.word	0x00000000
        /*0318*/ 	.short	0x0101
        /*031a*/ 	.byte	0x04
	.zero		1


	//   ....[35]....
        /*031c*/ 	.word	0x000057c0
        /*0320*/ 	.word	0x000000ff
        /*0324*/ 	.word	0x00000000
        /*0328*/ 	.short	0x010a
        /*032a*/ 	.byte	0x04
	.zero		1


	//   ....[36]....
        /*032c*/ 	.word	0x00005850
        /*0330*/ 	.word	0x000000ff
        /*0334*/ 	.word	0x00000000
        /*0338*/ 	.short	0x010a
        /*033a*/ 	.byte	0x05
	.zero		1


	//   ....[37]....
        /*033c*/ 	.word	0x000058e0
        /*0340*/ 	.word	0x000000ff
        /*0344*/ 	.word	0x00000000
        /*0348*/ 	.short	0x010a
        /*034a*/ 	.byte	0x05
	.zero		1


	//   ....[38]....
        /*034c*/ 	.word	0x00005970
        /*0350*/ 	.word	0x000000ff
        /*0354*/ 	.word	0x00000000
        /*0358*/ 	.short	0x010a
        /*035a*/ 	.byte	0x05
	.zero		1


	//   ....[39]....
        /*035c*/ 	.word	0x00005a00
        /*0360*/ 	.word	0x000000ff
        /*0364*/ 	.word	0x00000000
        /*0368*/ 	.short	0x010a
        /*036a*/ 	.byte	0x05
	.zero		1


	//   ....[40]....
        /*036c*/ 	.word	0x00005aa0
        /*0370*/ 	.word	0x00000000
        /*0374*/ 	.word	0x00000000
        /*0378*/ 	.short	0x010a
        /*037a*/ 	.byte	0xff
	.zero		1


	//   ....[41]....
        /*037c*/ 	.word	0x00005bf0
        /*0380*/ 	.word	0x000000ff
        /*0384*/ 	.word	0x000000a8
        /*0388*/ 	.short	0x010a
        /*038a*/ 	.byte	0x04
	.zero		1


	//   ....[42]....
        /*038c*/ 	.word	0x00005c90
        /*0390*/ 	.word	0x000000ff
        /*0394*/ 	.word	0x000000a0
        /*0398*/ 	.short	0x010a
        /*039a*/ 	.byte	0x04
	.zero		1


	//   ....[43]....
        /*039c*/ 	.word	0x00005d30
        /*03a0*/ 	.word	0x000000ff
        /*03a4*/ 	.word	0x00000000
        /*03a8*/ 	.short	0x0101
        /*03aa*/ 	.byte	0x05
	.zero		1


	//   ....[44]....
        /*03ac*/ 	.word	0x00005d70
        /*03b0*/ 	.word	0x000000ff
        /*03b4*/ 	.word	0x000000a8
        /*03b8*/ 	.short	0x0106
        /*03ba*/ 	.byte	0x04
	.zero		1


	//   ....[45]....
        /*03bc*/ 	.word	0x00005db0
        /*03c0*/ 	.word	0x00000000
        /*03c4*/ 	.word	0x000000a8
        /*03c8*/ 	.short	0x010a
        /*03ca*/ 	.byte	0xff
	.zero		1


	//   ....[46]....
        /*03cc*/ 	.word	0x000063c0
        /*03d0*/ 	.word	0x000000ff
        /*03d4*/ 	.word	0x000000a0
        /*03d8*/ 	.short	0x010a
        /*03da*/ 	.byte	0x17
	.zero		1


	//   ....[47]....
        /*03dc*/ 	.word	0x00006470
        /*03e0*/ 	.word	0x000000ff
        /*03e4*/ 	.word	0x00000000
        /*03e8*/ 	.short	0x0101
        /*03ea*/ 	.byte	0x1d
	.zero		1


	//   ....[48]....
        /*03ec*/ 	.word	0x00006480
        /*03f0*/ 	.word	0x000000ff
        /*03f4*/ 	.word	0x000000c0
        /*03f8*/ 	.short	0x010a
        /*03fa*/ 	.byte	0x1c
	.zero		1


	//   ....[49]....
        /*03fc*/ 	.word	0x00006520
        /*0400*/ 	.word	0x000000ff
        /*0404*/ 	.word	0x00000000
        /*0408*/ 	.short	0x010a
        /*040a*/ 	.byte	0x04
	.zero		1


	//   ....[50]....
        /*040c*/ 	.word	0x00006580
        /*0410*/ 	.word	0x000000ff
        /*0414*/ 	.word	0x00000000
        /*0418*/ 	.short	0x010a
        /*041a*/ 	.byte	0x15
	.zero		1


	//   ....[51]....
        /*041c*/ 	.word	0x000066c0
        /*0420*/ 	.word	0x000000ff
        /*0424*/ 	.word	0x00000000
        /*0428*/ 	.short	0x010a
        /*042a*/ 	.byte	0x05
	.zero		1


	//   ....[52]....
        /*042c*/ 	.word	0x00006b50
        /*0430*/ 	.word	0x000000ff
        /*0434*/ 	.word	0x00000000
        /*0438*/ 	.short	0x010a
        /*043a*/ 	.byte	0x04
	.zero		1


	//   ....[53]....
        /*043c*/ 	.word	0x00006be0
        /*0440*/ 	.word	0x000000ff
        /*0444*/ 	.word	0x00000000
        /*0448*/ 	.short	0x010a
        /*044a*/ 	.byte	0x04
	.zero		1


	//   ....[54]....
        /*044c*/ 	.word	0x00007150
        /*0450*/ 	.word	0x000000ff
        /*0454*/ 	.word	0x000000a0
        /*0458*/ 	.short	0x010a
        /*045a*/ 	.byte	0x18
	.zero		1


	//   ....[55]....
        /*045c*/ 	.word	0x000071f0
        /*0460*/ 	.word	0x000000ff
        /*0464*/ 	.word	0x00000000
        /*0468*/ 	.short	0x0101
        /*046a*/ 	.byte	0x25
	.zero		1


	//   ....[56]....
        /*046c*/ 	.word	0x00007730
        /*0470*/ 	.word	0x000000ff
        /*0474*/ 	.word	0x00000098
        /*0478*/ 	.short	0x010a
        /*047a*/ 	.byte	0x18
	.zero		1


	//   ....[57]....
        /*047c*/ 	.word	0x00007920
        /*0480*/ 	.word	0x000000ff
        /*0484*/ 	.word	0x00000078
        /*0488*/ 	.short	0x010a
        /*048a*/ 	.byte	0x07
	.zero		1


	//   ....[58]....
        /*048c*/ 	.word	0x00007c80
        /*0490*/ 	.word	0x000000ff
        /*0494*/ 	.word	0x00000060
        /*0498*/ 	.short	0x010b
        /*049a*/ 	.byte	0x07
	.zero		1


	//   ....[59]....
        /*049c*/ 	.word	0x00007c90
        /*04a0*/ 	.word	0x000000ff
        /*04a4*/ 	.word	0x00000000
        /*04a8*/ 	.short	0x0101
        /*04aa*/ 	.byte	0x06
	.zero		1


	//   ....[60]....
        /*04ac*/ 	.word	0x00007ca0
        /*04b0*/ 	.word	0x000000ff
        /*04b4*/ 	.word	0x00000078
        /*04b8*/ 	.short	0x010a
        /*04ba*/ 	.byte	0x04
	.zero		1


	//   ....[61]....
        /*04bc*/ 	.word	0x00007eb0
        /*04c0*/ 	.word	0x000000ff
        /*04c4*/ 	.word	0x00000060
        /*04c8*/ 	.short	0x010b
        /*04ca*/ 	.byte	0x04
	.zero		1


	//   ....[62]....
        /*04cc*/ 	.word	0x00007ec0
        /*04d0*/ 	.word	0x000000ff
        /*04d4*/ 	.word	0x00000000
        /*04d8*/ 	.short	0x0101
        /*04da*/ 	.byte	0x05
	.zero		1


	//   ....[63]....
        /*04dc*/ 	.word	0x00007f10
        /*04e0*/ 	.word	0x000000ff
        /*04e4*/ 	.word	0x00000000
        /*04e8*/ 	.short	0x010a
        /*04ea*/ 	.byte	0x04
	.zero		1


	//   ....[64]....
        /*04ec*/ 	.word	0x00007fa0
        /*04f0*/ 	.word	0x000000ff
        /*04f4*/ 	.word	0x00000000
        /*04f8*/ 	.short	0x010a
        /*04fa*/ 	.byte	0x05
	.zero		1


	//   ....[65]....
        /*04fc*/ 	.word	0x00008040
        /*0500*/ 	.word	0x00000000
        /*0504*/ 	.word	0x00000000
        /*0508*/ 	.short	0x010a
        /*050a*/ 	.byte	0xff
	.zero		1


	//   ....[66]....
        /*050c*/ 	.word	0x00008410
        /*0510*/ 	.word	0x000000ff
        /*0514*/ 	.word	0x000000a0
        /*0518*/ 	.short	0x010a
        /*051a*/ 	.byte	0x31
	.zero		1


	//   ....[67]....
        /*051c*/ 	.word	0x000084e0
        /*0520*/ 	.word	0x000000ff
        /*0524*/ 	.word	0x00000000
        /*0528*/ 	.short	0x0101
        /*052a*/ 	.byte	0x04
	.zero		1


	//   ....[68]....
        /*052c*/ 	.word	0x00009170
        /*0530*/ 	.word	0x00000003
        /*0534*/ 	.word	0x00000060
        /*0538*/ 	.short	0x010a
        /*053a*/ 	.byte	0xff
	.zero		1


	//   ....[69]....
        /*053c*/ 	.word	0x00009240
        /*0540*/ 	.word	0x00000053
        /*0544*/ 	.word	0x000000b0
        /*0548*/ 	.short	0x010a
        /*054a*/ 	.byte	0xff
	.zero		1


	//   ....[70]....
        /*054c*/ 	.word	0x000093f0
        /*0550*/ 	.word	0x00000003
        /*0554*/ 	.word	0x00000060
        /*0558*/ 	.short	0x010a
        /*055a*/ 	.byte	0xff
	.zero		1


	//   ....[71]....
        /*055c*/ 	.word	0x00009620
        /*0560*/ 	.word	0x00000053
        /*0564*/ 	.word	0x000000b0
        /*0568*/ 	.short	0x010a
        /*056a*/ 	.byte	0xff
	.zero		1


	//   ....[72]....
        /*056c*/ 	.word	0x00009ef0
        /*0570*/ 	.word	0x00000000
        /*0574*/ 	.word	0x00000000
        /*0578*/ 	.short	0x0101
        /*057a*/ 	.byte	0xff
	.zero		1


	//   ....[73]....
        /*057c*/ 	.word	0x00009f00
        /*0580*/ 	.word	0x00000003
        /*0584*/ 	.word	0x00000060
        /*0588*/ 	.short	0x010a
        /*058a*/ 	.byte	0xff
	.zero		1


	//   ....[74]....
        /*058c*/ 	.word	0x00009fd0
        /*0590*/ 	.word	0x00000003
        /*0594*/ 	.word	0x00000060
        /*0598*/ 	.short	0x010a
        /*059a*/ 	.byte	0xff
	.zero		1


	//   ....[75]....
        /*059c*/ 	.word	0x0000a600
        /*05a0*/ 	.word	0x000000ff
        /*05a4*/ 	.word	0x00000000
        /*05a8*/ 	.short	0x0101
        /*05aa*/ 	.byte	0x04
	.zero		1


	//   ....[76]....
        /*05ac*/ 	.word	0x0000a9f0
        /*05b0*/ 	.word	0x00000002
        /*05b4*/ 	.word	0x00000000
        /*05b8*/ 	.short	0x0101
        /*05ba*/ 	.byte	0xff
	.zero		1


	//   ....[77]....
        /*05bc*/ 	.word	0x0000ac80
        /*05c0*/ 	.word	0x000000ff
        /*05c4*/ 	.word	0x00000000
        /*05c8*/ 	.short	0x0101
        /*05ca*/ 	.byte	0x04
	.zero		1


	//   ....[78]....
        /*05cc*/ 	.word	0x0000acd0
        /*05d0*/ 	.word	0x0000001c
        /*05d4*/ 	.word	0x00000030
        /*05d8*/ 	.short	0x010a
        /*05da*/ 	.byte	0xff
	.zero		1


	//   ....[79]....
        /*05dc*/ 	.word	0x0000ad50
        /*05e0*/ 	.word	0x0000001c
        /*05e4*/ 	.word	0x00000030
        /*05e8*/ 	.short	0x010a
        /*05ea*/ 	.byte	0xff
	.zero		1


	//   ....[80]....
        /*05ec*/ 	.word	0x0000adb0
        /*05f0*/ 	.word	0x00000000
        /*05f4*/ 	.word	0x000000a0
        /*05f8*/ 	.short	0x010a
        /*05fa*/ 	.byte	0xff
	.zero		1


	//   ....[81]....
        /*05fc*/ 	.word	0x0000ae10
        /*0600*/ 	.word	0x00000000
        /*0604*/ 	.word	0x00000000
        /*0608*/ 	.short	0x010a
        /*060a*/ 	.byte	0xff
	.zero		1


	//   ....[82]....
        /*060c*/ 	.word	0x0000ae70
        /*0610*/ 	.word	0x00000000
        /*0614*/ 	.word	0x00000000
        /*0618*/ 	.short	0x010a
        /*061a*/ 	.byte	0xff
	.zero		1


	//   ....[83]....
        /*061c*/ 	.word	0x0000aed0
        /*0620*/ 	.word	0x00000000
        /*0624*/ 	.word	0x00000000
        /*0628*/ 	.short	0x010a
        /*062a*/ 	.byte	0xff
	.zero		1


	//   ....[84]....
        /*062c*/ 	.word	0x0000af30
        /*0630*/ 	.word	0x00000000
        /*0634*/ 	.word	0x00000000
        /*0638*/ 	.short	0x010a
        /*063a*/ 	.byte	0xff
	.zero		1


	//   ....[85]....
        /*063c*/ 	.word	0x0000af90
        /*0640*/ 	.word	0x00000000
        /*0644*/ 	.word	0x00000000
        /*0648*/ 	.short	0x010a
        /*064a*/ 	.byte	0xff
	.zero		1


	//   ....[86]....
        /*064c*/ 	.word	0x0000aff0
        /*0650*/ 	.word	0x00000004
        /*0654*/ 	.word	0x000000a8
        /*0658*/ 	.short	0x010a
        /*065a*/ 	.byte	0xff
	.zero		1


	//   ....[87]....
        /*065c*/ 	.word	0x0000b050
        /*0660*/ 	.word	0x00000004
        /*0664*/ 	.word	0x000000a0
        /*0668*/ 	.short	0x010a
        /*066a*/ 	.byte	0xff
	.zero		1


	//   ....[88]....
        /*066c*/ 	.word	0x0000b0b0
        /*0670*/ 	.word	0x00000002
        /*0674*/ 	.word	0x000000a0
        /*0678*/ 	.short	0x010a
        /*067a*/ 	.byte	0xff
	.zero		1


	//   ....[89]....
        /*067c*/ 	.word	0x0000b110
        /*0680*/ 	.word	0x00000005
        /*0684*/ 	.word	0x000000c0
        /*0688*/ 	.short	0x010a
        /*068a*/ 	.byte	0xff
	.zero		1


	//   ....[90]....
        /*068c*/ 	.word	0x0000b170
        /*0690*/ 	.word	0x00000002
        /*0694*/ 	.word	0x00000000
        /*0698*/ 	.short	0x010a
        /*069a*/ 	.byte	0xff
	.zero		1


	//   ....[91]....
        /*069c*/ 	.word	0x0000b1d0
        /*06a0*/ 	.word	0x00000002
        /*06a4*/ 	.word	0x00000000
        /*06a8*/ 	.short	0x010a
        /*06aa*/ 	.byte	0xff
	.zero		1


	//   ....[92]....
        /*06ac*/ 	.word	0x0000b230
        /*06b0*/ 	.word	0x00000002
        /*06b4*/ 	.word	0x00000000
        /*06b8*/ 	.short	0x010a
        /*06ba*/ 	.byte	0xff
	.zero		1


	//   ....[93]....
        /*06bc*/ 	.word	0x0000b290
        /*06c0*/ 	.word	0x00000000
        /*06c4*/ 	.word	0x000000a0
        /*06c8*/ 	.short	0x010a
        /*06ca*/ 	.byte	0xff
	.zero		1


	//   ....[94]....
        /*06cc*/ 	.word	0x0000b2f0
        /*06d0*/ 	.word	0x00000000
        /*06d4*/ 	.word	0x00000098
        /*06d8*/ 	.short	0x010a
        /*06da*/ 	.byte	0xff
	.zero		1


	//   ....[95]....
        /*06dc*/ 	.word	0x0000b350
        /*06e0*/ 	.word	0x00000002
        /*06e4*/ 	.word	0x00000078
        /*06e8*/ 	.short	0x010a
        /*06ea*/ 	.byte	0xff
	.zero		1


	//   ....[96]....
        /*06ec*/ 	.word	0x0000b3b0
        /*06f0*/ 	.word	0x00000000
        /*06f4*/ 	.word	0x00000078
        /*06f8*/ 	.short	0x010a
        /*06fa*/ 	.byte	0xff
	.zero		1


	//   ....[97]....
        /*06fc*/ 	.word	0x0000b410
        /*0700*/ 	.word	0x00000000
        /*0704*/ 	.word	0x00000000
        /*0708*/ 	.short	0x010a
        /*070a*/ 	.byte	0xff
	.zero		1


	//   ....[98]....
        /*070c*/ 	.word	0x0000b470
        /*0710*/ 	.word	0x00000000
        /*0714*/ 	.word	0x00000000
        /*0718*/ 	.short	0x010a
        /*071a*/ 	.byte	0xff
	.zero		1


	//   ....[99]....
        /*071c*/ 	.word	0x0000b4d0
        /*0720*/ 	.word	0x00000000
        /*0724*/ 	.word	0x000000a0
        /*0728*/ 	.short	0x010a
        /*072a*/ 	.byte	0xff
	.zero		1


	//   ....[100]....
        /*072c*/ 	.word	0x0000b520
        /*0730*/ 	.word	0x00000003
        /*0734*/ 	.word	0x00000060
        /*0738*/ 	.short	0x010a
        /*073a*/ 	.byte	0xff
	.zero		1


	//   ....[101]....
        /*073c*/ 	.word	0x0000b570
        /*0740*/ 	.word	0x00000053
        /*0744*/ 	.word	0x000000b0
        /*0748*/ 	.short	0x010a
        /*074a*/ 	.byte	0xff
	.zero		1


	//   ....[102]....
        /*074c*/ 	.word	0x0000b5c0
        /*0750*/ 	.word	0x00000003
        /*0754*/ 	.word	0x00000060
        /*0758*/ 	.short	0x010a
        /*075a*/ 	.byte	0xff
	.zero		1


	//----- nvinfo : EIATTR_NUM_MBARRIERS
	.align		4
.L_47:
        /*075c*/ 	.byte	0x03, 0x38
        /*075e*/ 	.short	0x001a


	//----- nvinfo : EIATTR_EXIT_INSTR_OFFSETS
	.align		4
        /*0760*/ 	.byte	0x04, 0x1c
        /*0762*/ 	.short	(.L_49 - .L_48)


	//   ....[0]....
.L_48:
        /*0764*/ 	.word	0x00005ad0


	//   ....[1]....
        /*0768*/ 	.word	0x00005d80


	//   ....[2]....
        /*076c*/ 	.word	0x00005de0


	//   ....[3]....
        /*0770*/ 	.word	0x00006e50


	//   ....[4]....
        /*0774*/ 	.word	0x00008070


	//   ....[5]....
        /*0778*/ 	.word	0x000080b0


	//   ....[6]....
        /*077c*/ 	.word	0x0000ab60


	//   ....[7]....
        /*0780*/ 	.word	0x0000abe0


	//   ....[8]....
        /*0784*/ 	.word	0x0000ac10


	//   ....[9]....
        /*0788*/ 	.word	0x0000ac90


	//----- nvinfo : EIATTR_MAX_THREADS
	.align		4
.L_49:
        /*078c*/ 	.byte	0x04, 0x05
        /*078e*/ 	.short	(.L_51 - .L_50)
.L_50:
        /*0790*/ 	.word	0x00000100
        /*0794*/ 	.word	0x00000001
        /*0798*/ 	.word	0x00000001


	//----- nvinfo : EIATTR_CRS_STACK_SIZE
	.align		4
.L_51:
        /*079c*/ 	.byte	0x04, 0x1e
        /*079e*/ 	.short	(.L_53 - .L_52)
.L_52:
        /*07a0*/ 	.word	0x00000000


	//----- nvinfo : EIATTR_CBANK_PARAM_SIZE
	.align		4
.L_53:
        /*07a4*/ 	.byte	0x03, 0x19
        /*07a6*/ 	.short	0x0900


	//----- nvinfo : EIATTR_PARAM_CBANK
	.align		4
        /*07a8*/ 	.byte	0x04, 0x0a
        /*07aa*/ 	.short	(.L_55 - .L_54)
	.align		4
.L_54:
        /*07ac*/ 	.word	index@(.nv.constant0._ZN7cutlass13device_kernelINS_4conv6kernel13ConvUniversalINS1_16ConvProblemShapeILNS1_8OperatorE1ELi3EEENS1_10collective14CollectiveConvINS1_47MainloopSm100TmaUmmaWarpSpecializedImplicitGemmILS5_1ELi6ELi3ELi1ELi2EN4cute5tupleIJNSA_1CILi2EEENSC_ILi1EEESE_EEEEENSB_IJNSC_ILi64EEESH_NSB_IJSH_EEEEEENS_10tfloat32_tESK_NSA_8TiledMMAINSA_8MMA_AtomIJNSA_17SM100_MMA_TF32_SSISK_SK_fLi64ELi64ELNSA_4UMMA5MajorE0ELSP_1ELNSO_7ScaleInE0ELSQ_0EEEEEENSA_6LayoutINSB_IJSE_SE_SE_EEENSB_IJNSC_ILi0EEESV_SV_EEEEENSB_IJNSA_10UnderscoreESY_SY_EEEEENS7_6detail27Sm100ImplicitGemmTileTraitsINSA_20SM90_TMA_LOAD_IM2COLENSA_14ComposedLayoutINSA_7SwizzleILi3ELi4ELi3EEENSA_18smem_ptr_flag_bitsILi32EEENST_INSB_IJNSC_ILi8EEENSC_ILi32EEEEEENSB_IJS1A_SE_EEEEEEEvEENS12_INSA_23SM90_TMA_LOAD_MULTICASTENS14_INS15_ILi2ELi5ELi2EEES18_NST_INSB_IJS1A_NSC_ILi4EEEEEENSB_IJSE_S1A_EEEEEEEvEEEENS_8epilogue10collective18CollectiveEpilogueINS1P_23Sm100TmaWarpSpecializedILi3ELi2ELi16ELb1ELb0EEEJSJ_NSB_IJNST_ISH_SE_EENST_IS1A_SE_EEEEESK_NSB_IJNSB_IJllllEEESE_SV_EEESK_S1Y_NS1P_6fusion15FusionCallbacksIS1T_NS1Z_17LinearCombinationISK_fSK_fLNS_15FloatRoundStyleE2EEESJ_S1W_JEEENSA_5SM1004TMEM4LOAD26SM100_TMEM_LOAD_16dp128b8xES13_S1E_NSA_17SM75_U32x4_LDSM_NENSA_21SM90_TMA_STORE_IM2COLES1E_NSA_17SM90_U32x4_STSM_NENSA_39AutoVectorizingCopyWithAssumedAlignmentILi128EEEEEEvvEEEEvNT_6ParamsE)
        /*07b0*/ 	.short	0x0380
        /*07b2*/ 	.short	0x0900


	//----- nvinfo : EIATTR_SW_WAR
	.align		4
.L_55:
        /*07b4*/ 	.byte	0x04, 0x36
        /*07b6*/ 	.short	(.L_57 - .L_56)
.L_56:
        /*07b8*/ 	.word	0x00000008
.L_57:


//--------------------- .nv.callgraph             --------------------------
	.section	.nv.callgraph,"",@"SHT_CUDA_CALLGRAPH"
	.align	4
	.sectionentsize	8
	.align		4
        /*0000*/ 	.word	0x00000000
	.align		4
        /*0004*/ 	.word	0xffffffff
	.align		4
        /*0008*/ 	.word	index@(_ZN7cutlass13device_kernelINS_4conv6kernel13ConvUniversalINS1_16ConvProblemShapeILNS1_8OperatorE1ELi3EEENS1_10collective14CollectiveConvINS1_47MainloopSm100TmaUmmaWarpSpecializedImplicitGemmILS5_1ELi6ELi3ELi1ELi2EN4cute5tupleIJNSA_1CILi2EEENSC_ILi1EEESE_EEEEENSB_IJNSC_ILi64EEESH_NSB_IJSH_EEEEEENS_10tfloat32_tESK_NSA_8TiledMMAINSA_8MMA_AtomIJNSA_17SM100_MMA_TF32_SSISK_SK_fLi64ELi64ELNSA_4UMMA5MajorE0ELSP_1ELNSO_7ScaleInE0ELSQ_0EEEEEENSA_6LayoutINSB_IJSE_SE_SE_EEENSB_IJNSC_ILi0EEESV_SV_EEEEENSB_IJNSA_10UnderscoreESY_SY_EEEEENS7_6detail27Sm100ImplicitGemmTileTraitsINSA_20SM90_TMA_LOAD_IM2COLENSA_14ComposedLayoutINSA_7SwizzleILi3ELi4ELi3EEENSA_18smem_ptr_flag_bitsILi32EEENST_INSB_IJNSC_ILi8EEENSC_ILi32EEEEEENSB_IJS1A_SE_EEEEEEEvEENS12_INSA_23SM90_TMA_LOAD_MULTICASTENS14_INS15_ILi2ELi5ELi2EEES18_NST_INSB_IJS1A_NSC_ILi4EEEEEENSB_IJSE_S1A_EEEEEEEvEEEENS_8epilogue10collective18CollectiveEpilogueINS1P_23Sm100TmaWarpSpecializedILi3ELi2ELi16ELb1ELb0EEEJSJ_NSB_IJNST_ISH_SE_EENST_IS1A_SE_EEEEESK_NSB_IJNSB_IJllllEEESE_SV_EEESK_S1Y_NS1P_6fusion15FusionCallbacksIS1T_NS1Z_17LinearCombinationISK_fSK_fLNS_15FloatRoundStyleE2EEESJ_S1W_JEEENSA_5SM1004TMEM4LOAD26SM100_TMEM_LOAD_16dp128b8xES13_S1E_NSA_17SM75_U32x4_LDSM_NENSA_21SM90_TMA_STORE_IM2COLES1E_NSA_17SM90_U32x4_STSM_NENSA_39AutoVectorizingCopyWithAssumedAlignmentILi128EEEEEEvvEEEEvNT_6ParamsE)
	.align		4
        /*000c*/ 	.word	index@(__assertfail)
	.align		4
        /*0010*/ 	.word	0x00000000
	.align		4
        /*0014*/ 	.word	0xfffffffe
	.align		4
        /*0018*/ 	.word	0x00000000
	.align		4
        /*001c*/ 	.word	0xfffffffd
	.align		4
        /*0020*/ 	.word	0x00000000
	.align		4
        /*0024*/ 	.word	0xfffffffc


//--------------------- .nv.constant4             --------------------------
	.section	.nv.constant4,"a",@progbits
	.align	8
	.align		8
.nv.constant4:
        /*0000*/ 	.dword	__assertfail
	.align		8
        /*0008*/ 	.dword	__unnamed_1
	.align		8
        /*0010*/ 	.dword	__unnamed_2
	.align		8
        /*0018*/ 	.dword	_ZN39_INTERNAL_4037b771_4_k_cu_06f0adb8_34694cuda3std3__45__cpo5beginE
	.align		8
        /*0020*/ 	.dword	_ZN39_INTERNAL_4037b771_4_k_cu_06f0adb8_34694cuda3std3__45__cpo3endE
	.align		8
        /*0028*/ 	.dword	_ZN39_INTERNAL_4037b771_4_k_cu_06f0adb8_34694cuda3std3__45__cpo6cbeginE
	.align		8
        /*0030*/ 	.dword	_ZN39_INTERNAL_4037b771_4_k_cu_06f0adb8_34694cuda3std3__45__cpo4cendE
	.align		8
        /*0038*/ 	.dword	_ZN39_INTERNAL_4037b771_4_k_cu_06f0adb8_34694cuda3std3__441_GLOBAL__N__4037b771_4_k_cu_06f0adb8_34696ignoreE
	.align		8
        /*0040*/ 	.dword	_ZN39_INTERNAL_4037b771_4_k_cu_06f0adb8_34694cuda3std3__419piecewise_constructE
	.align		8
        /*0048*/ 	.dword	_ZN39_INTERNAL_4037b771_4_k_cu_06f0adb8_34694cuda3std3__48in_placeE
	.align		8
        /*0050*/ 	.dword	_ZN39_INTERNAL_4037b771_4_k_cu_06f0adb8_34694cuda3std6ranges3__45__cpo4swapE
	.align		8
        /*0058*/ 	.dword	_ZN39_INTERNAL_4037b771_4_k_cu_06f0adb8_34694cuda3std6ranges3__45__cpo9iter_moveE
	.align		8
        /*0060*/ 	.dword	_ZN39_INTERNAL_4037b771_4_k_cu_06f0adb8_34694cute7productE
	.align		8
        /*0068*/ 	.dword	_ZN39_INTERNAL_4037b771_4_k_cu_06f0adb8_34694cute1_E
	.align		8
        /*0070*/ 	.dword	$str$27
	.align		8
        /*0078*/ 	.dword	$str$28
	.align		8
        /*0080*/ 	.dword	$str$29
	.align		8
        /*0088*/ 	.dword	$str$30


//--------------------- .text._ZN7cutlass13device_kernelINS_4conv6kernel13ConvUniversalINS1_16ConvProblemShapeILNS1_8OperatorE1ELi3EEENS1_10collective14CollectiveConvINS1_47MainloopSm100TmaUmmaWarpSpecializedImplicitGemmILS5_1ELi6ELi3ELi1ELi2EN4cute5tupleIJNSA_1CILi2EEENSC_ILi1EEESE_EEEEENSB_IJNSC_ILi64EEESH_NSB_IJSH_EEEEEENS_10tfloat32_tESK_NSA_8TiledMMAINSA_8MMA_AtomIJNSA_17SM100_MMA_TF32_SSISK_SK_fLi64ELi64ELNSA_4UMMA5MajorE0ELSP_1ELNSO_7ScaleInE0ELSQ_0EEEEEENSA_6LayoutINSB_IJSE_SE_SE_EEENSB_IJNSC_ILi0EEESV_SV_EEEEENSB_IJNSA_10UnderscoreESY_SY_EEEEENS7_6detail27Sm100ImplicitGemmTileTraitsINSA_20SM90_TMA_LOAD_IM2COLENSA_14ComposedLayoutINSA_7SwizzleILi3ELi4ELi3EEENSA_18smem_ptr_flag_bitsILi32EEENST_INSB_IJNSC_ILi8EEENSC_ILi32EEEEEENSB_IJS1A_SE_EEEEEEEvEENS12_INSA_23SM90_TMA_LOAD_MULTICASTENS14_INS15_ILi2ELi5ELi2EEES18_NST_INSB_IJS1A_NSC_ILi4EEEEEENSB_IJSE_S1A_EEEEEEEvEEEENS_8epilogue10collective18CollectiveEpilogueINS1P_23Sm100TmaWarpSpecializedILi3ELi2ELi16ELb1ELb0EEEJSJ_NSB_IJNST_ISH_SE_EENST_IS1A_SE_EEEEESK_NSB_IJNSB_IJllllEEESE_SV_EEESK_S1Y_NS1P_6fusion15FusionCallbacksIS1T_NS1Z_17LinearCombinationISK_fSK_fLNS_15FloatRoundStyleE2EEESJ_S1W_JEEENSA_5SM1004TMEM4LOAD26SM100_TMEM_LOAD_16dp128b8xES13_S1E_NSA_17SM75_U32x4_LDSM_NENSA_21SM90_TMA_STORE_IM2COLES1E_NSA_17SM90_U32x4_STSM_NENSA_39AutoVectorizingCopyWithAssumedAlignmentILi128EEEEEEvvEEEEvNT_6ParamsE --------------------------
	.section	.text._ZN7cutlass13device_kernelINS_4conv6kernel13ConvUniversalINS1_16ConvProblemShapeILNS1_8OperatorE1ELi3EEENS1_10collective14CollectiveConvINS1_47MainloopSm100TmaUmmaWarpSpecializedImplicitGemmILS5_1ELi6ELi3ELi1ELi2EN4cute5tupleIJNSA_1CILi2EEENSC_ILi1EEESE_EEEEENSB_IJNSC_ILi64EEESH_NSB_IJSH_EEEEEENS_10tfloat32_tESK_NSA_8TiledMMAINSA_8MMA_AtomIJNSA_17SM100_MMA_TF32_SSISK_SK_fLi64ELi64ELNSA_4UMMA5MajorE0ELSP_1ELNSO_7ScaleInE0ELSQ_0EEEEEENSA_6LayoutINSB_IJSE_SE_SE_EEENSB_IJNSC_ILi0EEESV_SV_EEEEENSB_IJNSA_10UnderscoreESY_SY_EEEEENS7_6detail27Sm100ImplicitGemmTileTraitsINSA_20SM90_TMA_LOAD_IM2COLENSA_14ComposedLayoutINSA_7SwizzleILi3ELi4ELi3EEENSA_18smem_ptr_flag_bitsILi32EEENST_INSB_IJNSC_ILi8EEENSC_ILi32EEEEEENSB_IJS1A_SE_EEEEEEEvEENS12_INSA_23SM90_TMA_LOAD_MULTICASTENS14_INS15_ILi2ELi5ELi2EEES18_NST_INSB_IJS1A_NSC_ILi4EEEEEENSB_IJSE_S1A_EEEEEEEvEEEENS_8epilogue10collective18CollectiveEpilogueINS1P_23Sm100TmaWarpSpecializedILi3ELi2ELi16ELb1ELb0EEEJSJ_NSB_IJNST_ISH_SE_EENST_IS1A_SE_EEEEESK_NSB_IJNSB_IJllllEEESE_SV_EEESK_S1Y_NS1P_6fusion15FusionCallbacksIS1T_NS1Z_17LinearCombinationISK_fSK_fLNS_15FloatRoundStyleE2EEESJ_S1W_JEEENSA_5SM1004TMEM4LOAD26SM100_TMEM_LOAD_16dp128b8xES13_S1E_NSA_17SM75_U32x4_LDSM_NENSA_21SM90_TMA_STORE_IM2COLES1E_NSA_17SM90_U32x4_STSM_NENSA_39AutoVectorizingCopyWithAssumedAlignmentILi128EEEEEEvvEEEEvNT_6ParamsE,"ax",@progbits
	.align	128
.text._ZN7cutlass13device_kernelINS_4conv6kernel13ConvUniversalINS1_16ConvProblemShapeILNS1_8OperatorE1ELi3EEENS1_10collective14CollectiveConvINS1_47MainloopSm100TmaUmmaWarpSpecializedImplicitGemmILS5_1ELi6ELi3ELi1ELi2EN4cute5tupleIJNSA_1CILi2EEENSC_ILi1EEESE_EEEEENSB_IJNSC_ILi64EEESH_NSB_IJSH_EEEEEENS_10tfloat32_tESK_NSA_8TiledMMAINSA_8MMA_AtomIJNSA_17SM100_MMA_TF32_SSISK_SK_fLi64ELi64ELNSA_4UMMA5MajorE0ELSP_1ELNSO_7ScaleInE0ELSQ_0EEEEEENSA_6LayoutINSB_IJSE_SE_SE_EEENSB_IJNSC_ILi0EEESV_SV_EEEEENSB_IJNSA_10UnderscoreESY_SY_EEEEENS7_6detail27Sm100ImplicitGemmTileTraitsINSA_20SM90_TMA_LOAD_IM2COLENSA_14ComposedLayoutINSA_7SwizzleILi3ELi4ELi3EEENSA_18smem_ptr_flag_bitsILi32EEENST_INSB_IJNSC_ILi8EEENSC_ILi32EEEEEENSB_IJS1A_SE_EEEEEEEvEENS12_INSA_23SM90_TMA_LOAD_MULTICASTENS14_INS15_ILi2ELi5ELi2EEES18_NST_INSB_IJS1A_NSC_ILi4EEEEEENSB_IJSE_S1A_EEEEEEEvEEEENS_8epilogue10collective18CollectiveEpilogueINS1P_23Sm100TmaWarpSpecializedILi3ELi2ELi16ELb1ELb0EEEJSJ_NSB_IJNST_ISH_SE_EENST_IS1A_SE_EEEEESK_NSB_IJNSB_IJllllEEESE_SV_EEESK_S1Y_NS1P_6fusion15FusionCallbacksIS1T_NS1Z_17LinearCombinationISK_fSK_fLNS_15FloatRoundStyleE2EEESJ_S1W_JEEENSA_5SM1004TMEM4LOAD26SM100_TMEM_LOAD_16dp128b8xES13_S1E_NSA_17SM75_U32x4_LDSM_NENSA_21SM90_TMA_STORE_IM2COLES1E_NSA_17SM90_U32x4_STSM_NENSA_39AutoVectorizingCopyWithAssumedAlignmentILi128EEEEEEvvEEEEvNT_6ParamsE:
        .type           _ZN7cutlass13device_kernelINS_4conv6kernel13ConvUniversalINS1_16ConvProblemShapeILNS1_8OperatorE1ELi3EEENS1_10collective14CollectiveConvINS1_47MainloopSm100TmaUmmaWarpSpecializedImplicitGemmILS5_1ELi6ELi3ELi1ELi2EN4cute5tupleIJNSA_1CILi2EEENSC_ILi1EEESE_EEEEENSB_IJNSC_ILi64EEESH_NSB_IJSH_EEEEEENS_10tfloat32_tESK_NSA_8TiledMMAINSA_8MMA_AtomIJNSA_17SM100_MMA_TF32_SSISK_SK_fLi64ELi64ELNSA_4UMMA5MajorE0ELSP_1ELNSO_7ScaleInE0ELSQ_0EEEEEENSA_6LayoutINSB_IJSE_SE_SE_EEENSB_IJNSC_ILi0EEESV_SV_EEEEENSB_IJNSA_10UnderscoreESY_SY_EEEEENS7_6detail27Sm100ImplicitGemmTileTraitsINSA_20SM90_TMA_LOAD_IM2COLENSA_14ComposedLayoutINSA_7SwizzleILi3ELi4ELi3EEENSA_18smem_ptr_flag_bitsILi32EEENST_INSB_IJNSC_ILi8EEENSC_ILi32EEEEEENSB_IJS1A_SE_EEEEEEEvEENS12_INSA_23SM90_TMA_LOAD_MULTICASTENS14_INS15_ILi2ELi5ELi2EEES18_NST_INSB_IJS1A_NSC_ILi4EEEEEENSB_IJSE_S1A_EEEEEEEvEEEENS_8epilogue10collective18CollectiveEpilogueINS1P_23Sm100TmaWarpSpecializedILi3ELi2ELi16ELb1ELb0EEEJSJ_NSB_IJNST_ISH_SE_EENST_IS1A_SE_EEEEESK_NSB_IJNSB_IJllllEEESE_SV_EEESK_S1Y_NS1P_6fusion15FusionCallbacksIS1T_NS1Z_17LinearCombinationISK_fSK_fLNS_15FloatRoundStyleE2EEESJ_S1W_JEEENSA_5SM1004TMEM4LOAD26SM100_TMEM_LOAD_16dp128b8xES13_S1E_NSA_17SM75_U32x4_LDSM_NENSA_21SM90_TMA_STORE_IM2COLES1E_NSA_17SM90_U32x4_STSM_NENSA_39AutoVectorizingCopyWithAssumedAlignmentILi128EEEEEEvvEEEEvNT_6ParamsE,@function
        .size           _ZN7cutlass13device_kernelINS_4conv6kernel13ConvUniversalINS1_16ConvProblemShapeILNS1_8OperatorE1ELi3EEENS1_10collective14CollectiveConvINS1_47MainloopSm100TmaUmmaWarpSpecializedImplicitGemmILS5_1ELi6ELi3ELi1ELi2EN4cute5tupleIJNSA_1CILi2EEENSC_ILi1EEESE_EEEEENSB_IJNSC_ILi64EEESH_NSB_IJSH_EEEEEENS_10tfloat32_tESK_NSA_8TiledMMAINSA_8MMA_AtomIJNSA_17SM100_MMA_TF32_SSISK_SK_fLi64ELi64ELNSA_4UMMA5MajorE0ELSP_1ELNSO_7ScaleInE0ELSQ_0EEEEEENSA_6LayoutINSB_IJSE_SE_SE_EEENSB_IJNSC_ILi0EEESV_SV_EEEEENSB_IJNSA_10UnderscoreESY_SY_EEEEENS7_6detail27Sm100ImplicitGemmTileTraitsINSA_20SM90_TMA_LOAD_IM2COLENSA_14ComposedLayoutINSA_7SwizzleILi3ELi4ELi3EEENSA_18smem_ptr_flag_bitsILi32EEENST_INSB_IJNSC_ILi8EEENSC_ILi32EEEEEENSB_IJS1A_SE_EEEEEEEvEENS12_INSA_23SM90_TMA_LOAD_MULTICASTENS14_INS15_ILi2ELi5ELi2EEES18_NST_INSB_IJS1A_NSC_ILi4EEEEEENSB_IJSE_S1A_EEEEEEEvEEEENS_8epilogue10collective18CollectiveEpilogueINS1P_23Sm100TmaWarpSpecializedILi3ELi2ELi16ELb1ELb0EEEJSJ_NSB_IJNST_ISH_SE_EENST_IS1A_SE_EEEEESK_NSB_IJNSB_IJllllEEESE_SV_EEESK_S1Y_NS1P_6fusion15FusionCallbacksIS1T_NS1Z_17LinearCombinationISK_fSK_fLNS_15FloatRoundStyleE2EEESJ_S1W_JEEENSA_5SM1004TMEM4LOAD26SM100_TMEM_LOAD_16dp128b8xES13_S1E_NSA_17SM75_U32x4_LDSM_NENSA_21SM90_TMA_STORE_IM2COLES1E_NSA_17SM90_U32x4_STSM_NENSA_39AutoVectorizingCopyWithAssumedAlignmentILi128EEEEEEvvEEEEvNT_6ParamsE,(.L_x_157 - _ZN7cutlass13device_kernelINS_4conv6kernel13ConvUniversalINS1_16ConvProblemShapeILNS1_8OperatorE1ELi3EEENS1_10collective14CollectiveConvINS1_47MainloopSm100TmaUmmaWarpSpecializedImplicitGemmILS5_1ELi6ELi3ELi1ELi2EN4cute5tupleIJNSA_1CILi2EEENSC_ILi1EEESE_EEEEENSB_IJNSC_ILi64EEESH_NSB_IJSH_EEEEEENS_10tfloat32_tESK_NSA_8TiledMMAINSA_8MMA_AtomIJNSA_17SM100_MMA_TF32_SSISK_SK_fLi64ELi64ELNSA_4UMMA5MajorE0ELSP_1ELNSO_7ScaleInE0ELSQ_0EEEEEENSA_6LayoutINSB_IJSE_SE_SE_EEENSB_IJNSC_ILi0EEESV_SV_EEEEENSB_IJNSA_10UnderscoreESY_SY_EEEEENS7_6detail27Sm100ImplicitGemmTileTraitsINSA_20SM90_TMA_LOAD_IM2COLENSA_14ComposedLayoutINSA_7SwizzleILi3ELi4ELi3EEENSA_18smem_ptr_flag_bitsILi32EEENST_INSB_IJNSC_ILi8EEENSC_ILi32EEEEEENSB_IJS1A_SE_EEEEEEEvEENS12_INSA_23SM90_TMA_LOAD_MULTICASTENS14_INS15_ILi2ELi5ELi2EEES18_NST_INSB_IJS1A_NSC_ILi4EEEEEENSB_IJSE_S1A_EEEEEEEvEEEENS_8epilogue10collective18CollectiveEpilogueINS1P_23Sm100TmaWarpSpecializedILi3ELi2ELi16ELb1ELb0EEEJSJ_NSB_IJNST_ISH_SE_EENST_IS1A_SE_EEEEESK_NSB_IJNSB_IJllllEEESE_SV_EEESK_S1Y_NS1P_6fusion15FusionCallbacksIS1T_NS1Z_17LinearCombinationISK_fSK_fLNS_15FloatRoundStyleE2EEESJ_S1W_JEEENSA_5SM1004TMEM4LOAD26SM100_TMEM_LOAD_16dp128b8xES13_S1E_NSA_17SM75_U32x4_LDSM_NENSA_21SM90_TMA_STORE_IM2COLES1E_NSA_17SM90_U32x4_STSM_NENSA_39AutoVectorizingCopyWithAssumedAlignmentILi128EEEEEEvvEEEEvNT_6ParamsE)
        .other          _ZN7cutlass13device_kernelINS_4conv6kernel13ConvUniversalINS1_16ConvProblemShapeILNS1_8OperatorE1ELi3EEENS1_10collective14CollectiveConvINS1_47MainloopSm100TmaUmmaWarpSpecializedImplicitGemmILS5_1ELi6ELi3ELi1ELi2EN4cute5tupleIJNSA_1CILi2EEENSC_ILi1EEESE_EEEEENSB_IJNSC_ILi64EEESH_NSB_IJSH_EEEEEENS_10tfloat32_tESK_NSA_8TiledMMAINSA_8MMA_AtomIJNSA_17SM100_MMA_TF32_SSISK_SK_fLi64ELi64ELNSA_4UMMA5MajorE0ELSP_1ELNSO_7ScaleInE0ELSQ_0EEEEEENSA_6LayoutINSB_IJSE_SE_SE_EEENSB_IJNSC_ILi0EEESV_SV_EEEEENSB_IJNSA_10UnderscoreESY_SY_EEEEENS7_6detail27Sm100ImplicitGemmTileTraitsINSA_20SM90_TMA_LOAD_IM2COLENSA_14ComposedLayoutINSA_7SwizzleILi3ELi4ELi3EEENSA_18smem_ptr_flag_bitsILi32EEENST_INSB_IJNSC_ILi8EEENSC_ILi32EEEEEENSB_IJS1A_SE_EEEEEEEvEENS12_INSA_23SM90_TMA_LOAD_MULTICASTENS14_INS15_ILi2ELi5ELi2EEES18_NST_INSB_IJS1A_NSC_ILi4EEEEEENSB_IJSE_S1A_EEEEEEEvEEEENS_8epilogue10collective18CollectiveEpilogueINS1P_23Sm100TmaWarpSpecializedILi3ELi2ELi16ELb1ELb0EEEJSJ_NSB_IJNST_ISH_SE_EENST_IS1A_SE_EEEEESK_NSB_IJNSB_IJllllEEESE_SV_EEESK_S1Y_NS1P_6fusion15FusionCallbacksIS1T_NS1Z_17LinearCombinationISK_fSK_fLNS_15FloatRoundStyleE2EEESJ_S1W_JEEENSA_5SM1004TMEM4LOAD26SM100_TMEM_LOAD_16dp128b8xES13_S1E_NSA_17SM75_U32x4_LDSM_NENSA_21SM90_TMA_STORE_IM2COLES1E_NSA_17SM90_U32x4_STSM_NENSA_39AutoVectorizingCopyWithAssumedAlignmentILi128EEEEEEvvEEEEvNT_6ParamsE,@"STO_CUDA_ENTRY STV_DEFAULT"
_ZN7cutlass13device_kernelINS_4conv6kernel13ConvUniversalINS1_16ConvProblemShapeILNS1_8OperatorE1ELi3EEENS1_10collective14CollectiveConvINS1_47MainloopSm100TmaUmmaWarpSpecializedImplicitGemmILS5_1ELi6ELi3ELi1ELi2EN4cute5tupleIJNSA_1CILi2EEENSC_ILi1EEESE_EEEEENSB_IJNSC_ILi64EEESH_NSB_IJSH_EEEEEENS_10tfloat32_tESK_NSA_8TiledMMAINSA_8MMA_AtomIJNSA_17SM100_MMA_TF32_SSISK_SK_fLi64ELi64ELNSA_4UMMA5MajorE0ELSP_1ELNSO_7ScaleInE0ELSQ_0EEEEEENSA_6LayoutINSB_IJSE_SE_SE_EEENSB_IJNSC_ILi0EEESV_SV_EEEEENSB_IJNSA_10UnderscoreESY_SY_EEEEENS7_6detail27Sm100ImplicitGemmTileTraitsINSA_20SM90_TMA_LOAD_IM2COLENSA_14ComposedLayoutINSA_7SwizzleILi3ELi4ELi3EEENSA_18smem_ptr_flag_bitsILi32EEENST_INSB_IJNSC_ILi8EEENSC_ILi32EEEEEENSB_IJS1A_SE_EEEEEEEvEENS12_INSA_23SM90_TMA_LOAD_MULTICASTENS14_INS15_ILi2ELi5ELi2EEES18_NST_INSB_IJS1A_NSC_ILi4EEEEEENSB_IJSE_S1A_EEEEEEEvEEEENS_8epilogue10collective18CollectiveEpilogueINS1P_23Sm100TmaWarpSpecializedILi3ELi2ELi16ELb1ELb0EEEJSJ_NSB_IJNST_ISH_SE_EENST_IS1A_SE_EEEEESK_NSB_IJNSB_IJllllEEESE_SV_EEESK_S1Y_NS1P_6fusion15FusionCallbacksIS1T_NS1Z_17LinearCombinationISK_fSK_fLNS_15FloatRoundStyleE2EEESJ_S1W_JEEENSA_5SM1004TMEM4LOAD26SM100_TMEM_LOAD_16dp128b8xES13_S1E_NSA_17SM75_U32x4_LDSM_NENSA_21SM90_TMA_STORE_IM2COLES1E_NSA_17SM90_U32x4_STSM_NENSA_39AutoVectorizingCopyWithAssumedAlignmentILi128EEEEEEvvEEEEvNT_6ParamsE:
[----:B------:R-:W1:Y:S01]  /*0000*/  LDC R1, c[0x0][0x37c] ;  /* 0x0000df00ff017b82 */ /* 0x000e620000000800 */
[----:B------:R-:W2:Y:S01]  /*0010*/  S2R R61, SR_TID.X ;  /* 0x00000000003d7919 */ /* 0x000ea20000002100 */
[----:B------:R-:W3:Y:S01]  /*0020*/  LDCU.64 UR8, c[0x0][0x990] ;  /* 0x00013200ff0877ac */ /* 0x000ee20008000a00 */
[----:B-1----:R-:W-:Y:S01]  /*0030*/  VIADD R1, R1, 0xfffffff8 ;  /* 0xfffffff801017836 */ /* 0x002fe20000000000 */
[----:B------:R-:W-:Y:S02]  /*0040*/  PRMT R62, RZ, 0x7610, R62 ;  /* 0x00007610ff3e7816 */ /* 0x000fe4000000003e */
[----:B------:R-:W-:Y:S01]  /*0050*/  ELECT P3, URZ, PT ;  /* 0x0000000000ff782f */ /* 0x000fe20003860000 */
[----:B---3--:R-:W-:-:S04]  /*0060*/  UISETP.NE.U32.AND UP0, UPT, UR8, URZ, UPT ;  /* 0x000000ff0800728c */ /* 0x008fc8000bf05070 */
[----:B------:R-:W-:Y:S01]  /*0070*/  UISETP.NE.AND.EX UP0, UPT, UR9, URZ, UPT, UP0 ;  /* 0x000000ff0900728c */ /* 0x000fe2000bf05300 */
[----:B--2---:R-:W-:-:S05]  /*0080*/  SHF.R.U32.HI R63, RZ, 0x5, R61 ;  /* 0x00000005ff3f7819 */ /* 0x004fca000001163d */
[----:B------:R-:W1:Y:S02]  /*0090*/  SHFL.IDX PT, R0, R63, RZ, 0x1f ;  /* 0x00001fff3f007589 */ /* 0x000e6400000e0000 */
[----:B-1----:R-:W-:Y:S01]  /*00a0*/  R2UR UR18, R0 ;  /* 0x00000000001272ca */ /* 0x002fe200000e0000 */
[----:B------:R-:W-:-:S14]  /*00b0*/  BRA.U UP0, `(.L_x_0) ;  /* 0x0000000100307547 */ /* 0x000fdc000b800000 */
[----:B------:R-:W1:Y:S02]  /*00c0*/  LDCU.64 UR4, c[0x0][0x988] ;  /* 0x00013100ff0477ac */ /* 0x000e640008000a00 */
[----:B-1----:R-:W-:-:S04]  /*00d0*/  UISETP.NE.U32.AND UP0, UPT, UR4, URZ, UPT ;  /* 0x000000ff0400728c */ /* 0x002fc8000bf05070 */
[----:B------:R-:W-:-:S09]  /*00e0*/  UISETP.NE.AND.EX UP0, UPT, UR5, URZ, UPT, UP0 ;  /* 0x000000ff0500728c */ /* 0x000fd2000bf05300 */
[----:B------:R-:W-:Y:S05]  /*00f0*/  BRA.U !UP0, `(.L_x_1) ;  /* 0x0000000108147547 */ /* 0x000fea000b800000 */
[----:B------:R-:W1:Y:S01]  /*0100*/  LDC.64 R2, c[0x0][0x988] ;  /* 0x00026200ff027b82 */ /* 0x000e620000000a00 */
[----:B------:R-:W1:Y:S02]  /*0110*/  LDCU.64 UR4, c[0x0][0x358] ;  /* 0x00006b00ff0477ac */ /* 0x000e640008000a00 */
[----:B-1----:R1:W5:Y:S01]  /*0120*/  LDG.E R27, desc[UR4][R2.64] ;  /* 0x00000004021b7981 */ /* 0x002362000c1e1900 */
[----:B------:R-:W-:Y:S01]  /*0130*/  HFMA2 R62, -RZ, RZ, 0, 5.9604644775390625e-08 ;  /* 0x00000001ff3e7431 */ /* 0x000fe200000001ff */
[----:B------:R-:W-:Y:S05]  /*0140*/  BRA `(.L_x_0) ;  /* 0x00000000000c7947 */ /* 0x000fea0003800000 */
.L_x_1:
[----:B------:R-:W1:Y:S01]  /*0150*/  LDCU UR4, c[0x0][0x980] ;  /* 0x00013000ff0477ac */ /* 0x000e620008000800 */
[----:B------:R-:W-:Y:S01]  /*0160*/  HFMA2 R62, -RZ, RZ, 0, 5.9604644775390625e-08 ;  /* 0x00000001ff3e7431 */ /* 0x000fe200000001ff */
[----:B-1----:R-:W-:-:S07]  /*0170*/  MOV R27, UR4 ;  /* 0x00000004001b7c02 */ /* 0x002fce0008000f00 */
.L_x_0:
[----:B------:R-:W2:Y:S02]  /*0180*/  LDCU.64 UR4, c[0x0][0x9b0] ;  /* 0x00013600ff0477ac */ /* 0x000ea40008000a00 */
[----:B--2---:R-:W-:-:S04]  /*0190*/  UISETP.NE.U32.AND UP0, UPT, UR4, URZ, UPT ;  /* 0x000000ff0400728c */ /* 0x004fc8000bf05070 */
[----:B------:R-:W-:-:S09]  /*01a0*/  UISETP.NE.AND.EX UP0, UPT, UR5, URZ, UPT, UP0 ;  /* 0x000000ff0500728c */ /* 0x000fd2000bf05300 */
[----:B------:R-:W-:Y:S05]  /*01b0*/  BRA.U UP0, `(.L_x_2) ;  /* 0x0000000100287547 */ /* 0x000fea000b800000 */
[----:B------:R-:W2:Y:S02]  /*01c0*/  LDCU.64 UR4, c[0x0][0x9a8] ;  /* 0x00013500ff0477ac */ /* 0x000ea40008000a00 */
[----:B--2---:R-:W-:-:S04]  /*01d0*/  UISETP.NE.U32.AND UP0, UPT, UR4, URZ, UPT ;  /* 0x000000ff0400728c */ /* 0x004fc8000bf05070 */
[----:B------:R-:W-:-:S09]  /*01e0*/  UISETP.NE.AND.EX UP0, UPT, UR5, URZ, UPT, UP0 ;  /* 0x000000ff0500728c */ /* 0x000fd2000bf05300 */
[----:B------:R-:W-:Y:S05]  /*01f0*/  BRA.U !UP0, `(.L_x_3) ;  /* 0x0000000108107547 */ /* 0x000fea000b800000 */
[----:B------:R-:W2:Y:S01]  /*0200*/  LDC.64 R24, c[0x0][0x9a8] ;  /* 0x00026a00ff187b82 */ /* 0x000ea20000000a00 */
[----:B------:R-:W2:Y:S02]  /*0210*/  LDCU.64 UR4, c[0x0][0x358] ;  /* 0x00006b00ff0477ac */ /* 0x000ea40008000a00 */
[----:B--2---:R2:W5:Y:S01]  /*0220*/  LDG.E R24, desc[UR4][R24.64] ;  /* 0x0000000418187981 */ /* 0x004562000c1e1900 */
[----:B------:R-:W-:Y:S05]  /*0230*/  BRA `(.L_x_2) ;  /* 0x0000000000087947 */ /* 0x000fea0003800000 */
.L_x_3:
[----:B------:R-:W2:Y:S02]  /*0240*/  LDCU UR4, c[0x0][0x9a0] ;  /* 0x00013400ff0477ac */ /* 0x000ea40008000800 */
[----:B--2---:R-:W-:Y:S02]  /*0250*/  MOV R24, UR4 ;  /* 0x0000000400187c02 */ /* 0x004fe40008000f00 */
.L_x_2:
[----:B------:R-:W-:Y:S01]  /*0260*/  IMAD.U32 R0, RZ, RZ, UR18 ;  /* 0x00000012ff007e24 */ /* 0x000fe2000f8e00ff */
[----:B------:R-:W-:Y:S04]  /*0270*/  BSSY.RECONVERGENT B0, `(.L_x_4) ;  /* 0x000000c000007945 */ /* 0x000fe80003800200 */
[C---:B------:R-:W-:Y:S02]  /*0280*/  ISETP.NE.OR P1, PT, R0.reuse, 0x1, !P3 ;  /* 0x000000010000780c */ /* 0x040fe40005f25670 */
[----:B------:R-:W-:-:S11]  /*0290*/  ISETP.NE.OR P0, PT, R0, 0x3, !P3 ;  /* 0x000000030000780c */ /* 0x000fd60005f05670 */
[----:B------:R-:W-:Y:S05]  /*02a0*/  @P1 BRA `(.L_x_5) ;  /* 0x0000000000201947 */ /* 0x000fea0003800000 */
[----:B------:R-:W3:Y:S02]  /*02b0*/  LDCU.64 UR4, c[0x0][0x348] ;  /* 0x00006900ff0477ac */ /* 0x000ee40008000a00 */
[----:B---3--:R-:W-:Y:S02]  /*02c0*/  UIADD3 UR6, UP1, UPT, UR4, 0x80, URZ ;  /* 0x0000008004067890 */ /* 0x008fe4000ff3e0ff */
[----:B------:R-:W-:Y:S02]  /*02d0*/  UIADD3 UR4, UP0, UPT, UR4, 0x200, URZ ;  /* 0x0000020004047890 */ /* 0x000fe4000ff1e0ff */
[----:B------:R-:W-:Y:S02]  /*02e0*/  UIADD3.X UR7, UPT, UPT, URZ, UR5, URZ, UP1, !UPT ;  /* 0x00000005ff077290 */ /* 0x000fe40008ffe4ff */
[----:B------:R-:W-:-:S07]  /*02f0*/  UIADD3.X UR5, UPT, UPT, URZ, UR5, URZ, UP0, !UPT ;  /* 0x00000005ff057290 */ /* 0x000fce00087fe4ff */
[----:B------:R3:W-:Y:S02]  /*0300*/  UTMACCTL.PF [UR6] ;  /* 0x00000000060079b9 */ /* 0x0007e40008040000 */
[----:B------:R3:W-:Y:S02]  /*0310*/  UTMACCTL.PF [UR4] ;  /* 0x00000000040079b9 */ /* 0x0007e40008040000 */
[----:B---3--:R-:W-:Y:S01]  /*0320*/  NOP ;  /* 0x0000000000007918 */ /* 0x008fe20000000000 */
.L_x_5:
[----:B------:R-:W-:Y:S05]  /*0330*/  BSYNC.RECONVERGENT B0 ;  /* 0x0000000000007941 */ /* 0x000fea0003800200 */
.L_x_4:
[----:B------:R-:W-:Y:S04]  /*0340*/  BSSY.RECONVERGENT B0, `(.L_x_6) ;  /* 0x000000a000007945 */ /* 0x000fe80003800200 */
        /* <DEDUP_REMOVED lines=9> */
.L_x_7:
[----:B------:R-:W-:Y:S05]  /*03e0*/  BSYNC.RECONVERGENT B0 ;  /* 0x0000000000007941 */ /* 0x000fea0003800200 */
.L_x_6:
[----:B------:R-:W3:Y:S01]  /*03f0*/  LDCU.64 UR4, c[0x0][0x988] ;  /* 0x00013100ff0477ac */ /* 0x000ee20008000a00 */
[----:B------:R-:W-:Y:S02]  /*0400*/  UISETP.EQ.U32.AND UP2, UPT, UR8, URZ, UPT ;  /* 0x000000ff0800728c */ /* 0x000fe4000bf42070 */
[----:B------:R-:W-:Y:S02]  /*0410*/  UPLOP3.LUT UP3, UPT, UPT, UPT, UPT, 0x80, 0x8 ;  /* 0x000000000008789c */ /* 0x000fe40003f6f070 */
[----:B---3--:R-:W-:-:S04]  /*0420*/  UISETP.NE.U32.AND UP0, UPT, UR4, URZ, UPT ;  /* 0x000000ff0400728c */ /* 0x008fc8000bf05070 */
[----:B------:R-:W-:-:S04]  /*0430*/  UISETP.NE.AND.EX UP1, UPT, UR5, URZ, UPT, UP0 ;  /* 0x000000ff0500728c */ /* 0x000fc8000bf25300 */
[----:B------:R-:W-:-:S04]  /*0440*/  UISETP.EQ.OR.EX UP4, UPT, UR9, URZ, !UP1, UP2 ;  /* 0x000000ff0900728c */ /* 0x000fc8000cf82720 */
[----:B------:R-:W-:-:S06]  /*0450*/  UP2UR UR4, UPR, URZ, 0x10 ;  /* 0x00000010ff047883 */ /* 0x000fcc0008000000 */
[----:B------:R-:W-:Y:S01]  /*0460*/  MOV R70, UR4 ;  /* 0x0000000400467c02 */ /* 0x000fe20008000f00 */
[----:B------:R-:W-:Y:S06]  /*0470*/  BRA.U !UP4, `(.L_x_8) ;  /* 0x000000010c207547 */ /* 0x000fec000b800000 */
[----:B------:R-:W-:Y:S01]  /*0480*/  UISETP.NE.U32.AND UP2, UPT, UR8, URZ, UPT ;  /* 0x000000ff0800728c */ /* 0x000fe2000bf45070 */
[----:B-----5:R-:W-:Y:S01]  /*0490*/  FSETP.NEU.AND P0, PT, R27, RZ, PT ;  /* 0x000000ff1b00720b */ /* 0x020fe20003f0d000 */
[----:B------:R-:W-:Y:S02]  /*04a0*/  USEL UR4, URZ, 0xffffffff, UP1 ;  /* 0xffffffffff047887 */ /* 0x000fe40008800000 */
[----:B------:R-:W-:-:S10]  /*04b0*/  UISETP.NE.AND.EX UP2, UPT, UR9, URZ, UPT, UP2 ;  /* 0x000000ff0900728c */ /* 0x000fd4000bf45320 */
[----:B------:R-:W-:Y:S01]  /*04c0*/  VOTEU.ANY UP0, P0 ;  /* 0x0000000000ff7886 */ /* 0x000fe20000000100 */
[----:B------:R-:W-:-:S04]  /*04d0*/  @!UP2 USEL UR4, URZ, 0xffffffff, UP0 ;  /* 0xffffffffff04a887 */ /* 0x000fc80008000000 */
[----:B------:R-:W-:-:S04]  /*04e0*/  ULOP3.LUT UR4, UR4, 0x1, URZ, 0xc0, !UPT ;  /* 0x0000000104047892 */ /* 0x000fc8000f8ec0ff */
[----:B------:R-:W-:-:S11]  /*04f0*/  UISETP.NE.U32.AND UP3, UPT, UR4, 0x1, UPT ;  /* 0x000000010400788c */ /* 0x000fd6000bf65070 */
.L_x_8:
[----:B-1----:R-:W1:Y:S01]  /*0500*/  SHFL.IDX PT, R2, R63, RZ, 0x1f ;  /* 0x00001fff3f027589 */ /* 0x002e6200000e0000 */
[----:B------:R-:W-:Y:S01]  /*0510*/  UISETP.NE.AND UP5, UPT, UR18, 0x2, UPT ;  /* 0x000000021200788c */ /* 0x000fe2000bfa5270 */
[----:B-1----:R-:W-:-:S13]  /*0520*/  ISETP.NE.AND P0, PT, R2, RZ, PT ;  /* 0x000000ff0200720c */ /* 0x002fda0003f05270 */
[----:B------:R-:W-:Y:S05]  /*0530*/  @P0 BRA `(.L_x_9) ;  /* 0x0000000000680947 */ /* 0x000fea0003800000 */
[----:B------:R-:W1:Y:S01]  /*0540*/  S2UR UR4, SR_CgaCtaId ;  /* 0x00000000000479c3 */ /* 0x000e620000008800 */
[----:B------:R-:W-:Y:S01]  /*0550*/  UMOV UR5, 0x400 ;  /* 0x0000040000057882 */ /* 0x000fe20000000000 */
[----:B------:R-:W-:Y:S01]  /*0560*/  UMOV UR8, 0x1 ;  /* 0x0000000100087882 */ /* 0x000fe20000000000 */
[----:B------:R-:W-:Y:S01]  /*0570*/  UMOV UR6, 0x2 ;  /* 0x0000000200067882 */ /* 0x000fe20000000000 */
[----:B------:R-:W-:-:S04]  /*0580*/  UIADD3 UR8, UPT, UPT, -UR8, 0x100000, URZ ;  /* 0x0010000008087890 */ /* 0x000fc8000fffe1ff */
[----:B------:R-:W-:Y:S02]  /*0590*/  USHF.L.U32 UR9, UR8, 0xb, URZ ;  /* 0x0000000b08097899 */ /* 0x000fe400080006ff */
[----:B------:R-:W-:Y:S02]  /*05a0*/  USHF.L.U32 UR8, UR8, 0x1, URZ ;  /* 0x0000000108087899 */ /* 0x000fe400080006ff */
[----:B------:R-:W-:-:S04]  /*05b0*/  UIADD3 UR6, UPT, UPT, -UR6, 0x100000, URZ ;  /* 0x0010000006067890 */ /* 0x000fc8000fffe1ff */
[----:B------:R-:W-:Y:S02]  /*05c0*/  USHF.L.U32 UR7, UR6, 0xb, URZ ;  /* 0x0000000b06077899 */ /* 0x000fe400080006ff */
[----:B------:R-:W-:Y:S01]  /*05d0*/  USHF.L.U32 UR6, UR6, 0x1, URZ ;  /* 0x0000000106067899 */ /* 0x000fe200080006ff */
[----:B------:R-:W-:Y:S01]  /*05e0*/  ELECT P0, URZ, PT ;  /* 0x0000000000ff782f */ /* 0x000fe20003800000 */
[----:B-1----:R-:W-:Y:S01]  /*05f0*/  ULEA UR4, UR4, UR5, 0x18 ;  /* 0x0000000504047291 */ /* 0x002fe2000f8ec0ff */
[----:B------:R-:W1:Y:S11]  /*0600*/  FENCE.VIEW.ASYNC.S ;  /* 0x00000000000073c6 */ /* 0x000e760000000000 */
[----:B-1----:R1:W3:Y:S01]  /*0610*/  SYNCS.EXCH.64 URZ, [UR4], UR8 ;  /* 0x0000000804ff75b2 */ /* 0x0022e20008000100 */
[----:B------:R1:W4:Y:S01]  /*0620*/  SYNCS.EXCH.64 URZ, [UR4+0x30], UR6 ;  /* 0x0000300604ff75b2 */ /* 0x0003220008000100 */
[----:B------:R1:W1:Y:S01]  /*0630*/  SYNCS.EXCH.64 URZ, [UR4+0x8], UR8 ;  /* 0x0000080804ff75b2 */ /* 0x0002620008000100 */
        /* <DEDUP_REMOVED lines=9> */
[----:B------:R-:W-:Y:S01]  /*06d0*/  NOP ;  /* 0x0000000000007918 */ /* 0x000fe20000000000 */
.L_x_9:
[----:B------:R-:W2:Y:S01]  /*06e0*/  SHFL.IDX PT, R2, R63, RZ, 0x1f ;  /* 0x00001fff3f027589 */ /* 0x000ea200000e0000 */
[----:B------:R-:W-:Y:S01]  /*06f0*/  NOP ;  /* 0x0000000000007918 */ /* 0x000fe20000000000 */
[----:B--2---:R-:W-:-:S13]  /*0700*/  ISETP.NE.AND P0, PT, R2, 0x1, PT ;  /* 0x000000010200780c */ /* 0x004fda0003f05270 */
[----:B------:R-:W-:Y:S05]  /*0710*/  @P0 BRA `(.L_x_10) ;  /* 0x0000000000500947 */ /* 0x000fea0003800000 */
[----:B-1----:R-:W1:Y:S01]  /*0720*/  S2UR UR4, SR_CgaCtaId ;  /* 0x00000000000479c3 */ /* 0x002e620000008800 */
        /* <DEDUP_REMOVED lines=12> */
[----:B-1----:R2:W1:Y:S01]  /*07f0*/  SYNCS.EXCH.64 URZ, [UR4+0x60], UR8 ;  /* 0x0000600804ff75b2 */ /* 0x0024620008000100 */
[----:B------:R2:W1:Y:S01]  /*0800*/  SYNCS.EXCH.64 URZ, [UR4+0x78], UR6 ;  /* 0x0000780604ff75b2 */ /* 0x0004620008000100 */
[----:B------:R2:W1:Y:S01]  /*0810*/  SYNCS.EXCH.64 URZ, [UR4+0x68], UR8 ;  /* 0x0000680804ff75b2 */ /* 0x0004620008000100 */
[----:B------:R2:W1:Y:S01]  /*0820*/  SYNCS.EXCH.64 URZ, [UR4+0x80], UR6 ;  /* 0x0000800604ff75b2 */ /* 0x0004620008000100 */
[----:B------:R2:W1:Y:S01]  /*0830*/  SYNCS.EXCH.64 URZ, [UR4+0x70], UR8 ;  /* 0x0000700804ff75b2 */ /* 0x0004620008000100 */
[----:B------:R2:W1:Y:S02]  /*0840*/  SYNCS.EXCH.64 URZ, [UR4+0x88], UR6 ;  /* 0x0000880604ff75b2 */ /* 0x0004640008000100 */
[----:B--2---:R-:W-:Y:S01]  /*0850*/  NOP ;  /* 0x0000000000007918 */ /* 0x004fe20000000000 */
.L_x_10:
[----:B------:R-:W2:Y:S01]  /*0860*/  SHFL.IDX PT, R2, R63, RZ, 0x1f ;  /* 0x00001fff3f027589 */ /* 0x000ea200000e0000 */
[----:B------:R-:W-:Y:S01]  /*0870*/  NOP ;  /* 0x0000000000007918 */ /* 0x000fe20000000000 */
[----:B--2---:R-:W-:-:S13]  /*0880*/  ISETP.NE.AND P0, PT, R2, 0x3, PT ;  /* 0x000000030200780c */ /* 0x004fda0003f05270 */
[----:B------:R-:W-:Y:S05]  /*0890*/  @P0 BRA `(.L_x_11) ;  /* 0x0000000000300947 */ /* 0x000fea0003800000 */
[----:B-1----:R-:W1:Y:S01]  /*08a0*/  S2UR UR4, SR_CgaCtaId ;  /* 0x00000000000479c3 */ /* 0x002e620000008800 */
[----:B------:R-:W-:Y:S01]  /*08b0*/  UMOV UR6, 0x400 ;  /* 0x0000040000067882 */ /* 0x000fe20000000000 */
[----:B------:R-:W-:Y:S01]  /*08c0*/  UMOV UR5, 0x20 ;  /* 0x0000002000057882 */ /* 0x000fe20000000000 */
[----:B------:R-:W-:Y:S01]  /*08d0*/  ELECT P0, URZ, PT ;  /* 0x0000000000ff782f */ /* 0x000fe20003800000 */
[----:B-1----:R-:W-:Y:S02]  /*08e0*/  ULEA UR6, UR4, UR6, 0x18 ;  /* 0x0000000604067291 */ /* 0x002fe4000f8ec0ff */
[----:B------:R-:W-:-:S04]  /*08f0*/  UIADD3 UR4, UPT, UPT, -UR5, 0x100000, URZ ;  /* 0x0010000005047890 */ /* 0x000fc8000fffe1ff */
[----:B------:R-:W-:Y:S02]  /*0900*/  USHF.L.U32 UR5, UR4, 0xb, URZ ;  /* 0x0000000b04057899 */ /* 0x000fe400080006ff */
[----:B------:R-:W-:Y:S01]  /*0910*/  USHF.L.U32 UR4, UR4, 0x1, URZ ;  /* 0x0000000104047899 */ /* 0x000fe200080006ff */
[----:B------:R-:W1:Y:S11]  /*0920*/  FENCE.VIEW.ASYNC.S ;  /* 0x00000000000073c6 */ /* 0x000e760000000000 */
[----:B-1----:R2:W1:Y:S01]  /*0930*/  SYNCS.EXCH.64 URZ, [UR6+0x90], UR4 ;  /* 0x0000900406ff75b2 */ /* 0x0024620008000100 */
[----:B------:R2:W1:Y:S02]  /*0940*/  SYNCS.EXCH.64 URZ, [UR6+0x98], UR4 ;  /* 0x0000980406ff75b2 */ /* 0x0004640008000100 */
[----:B--2---:R-:W-:Y:S01]  /*0950*/  NOP ;  /* 0x0000000000007918 */ /* 0x004fe20000000000 */
.L_x_11:
[----:B------:R-:W2:Y:S01]  /*0960*/  SHFL.IDX PT, R2, R63, RZ, 0x1f ;  /* 0x00001fff3f027589 */ /* 0x000ea200000e0000 */
[----:B------:R-:W-:Y:S01]  /*0970*/  NOP ;  /* 0x0000000000007918 */ /* 0x000fe20000000000 */
[----:B--2---:R-:W-:-:S13]  /*0980*/  ISETP.NE.AND P0, PT, R2, 0x4, PT ;  /* 0x000000040200780c */ /* 0x004fda0003f05270 */
[----:B------:R-:W-:Y:S05]  /*0990*/  @P0 BRA `(.L_x_12) ;  /* 0x0000000000440947 */ /* 0x000fea0003800000 */
[----:B-1----:R-:W1:Y:S01]  /*09a0*/  S2UR UR6, SR_CgaCtaId ;  /* 0x00000000000679c3 */ /* 0x002e620000008800 */
[----:B------:R-:W-:Y:S01]  /*09b0*/  UMOV UR4, 0x1e0 ;  /* 0x000001e000047882 */ /* 0x000fe20000000000 */
[----:B------:R-:W-:Y:S01]  /*09c0*/  UMOV UR5, 0x400 ;  /* 0x0000040000057882 */ /* 0x000fe20000000000 */
[----:B------:R-:W-:Y:S01]  /*09d0*/  USEL UR4, UR4, 0x1a0, UP3 ;  /* 0x000001a004047887 */ /* 0x000fe20009800000 */
[----:B------:R-:W-:Y:S01]  /*09e0*/  UMOV UR8, 0x1 ;  /* 0x0000000100087882 */ /* 0x000fe20000000000 */
[----:B------:R-:W-:Y:S01]  /*09f0*/  ELECT P0, URZ, PT ;  /* 0x0000000000ff782f */ /* 0x000fe20003800000 */
[----:B------:R-:W-:-:S04]  /*0a00*/  UIADD3 UR8, UPT, UPT, -UR8, 0x100000, URZ ;  /* 0x0010000008087890 */ /* 0x000fc8000fffe1ff */
[----:B------:R-:W-:Y:S02]  /*0a10*/  USHF.L.U32 UR9, UR8, 0xb, URZ ;  /* 0x0000000b08097899 */ /* 0x000fe400080006ff */
[----:B------:R-:W-:Y:S02]  /*0a20*/  USHF.L.U32 UR8, UR8, 0x1, URZ ;  /* 0x0000000108087899 */ /* 0x000fe400080006ff */
[----:B-1----:R-:W-:Y:S02]  /*0a30*/  ULEA UR6, UR6, UR5, 0x18 ;  /* 0x0000000506067291 */ /* 0x002fe4000f8ec0ff */
[----:B------:R-:W-:-:S04]  /*0a40*/  UIADD3 UR4, UPT, UPT, -UR4, 0x100000, URZ ;  /* 0x0010000004047890 */ /* 0x000fc8000fffe1ff */
[----:B------:R-:W-:Y:S02]  /*0a50*/  USHF.L.U32 UR5, UR4, 0xb, URZ ;  /* 0x0000000b04057899 */ /* 0x000fe400080006ff */
[----:B------:R-:W-:Y:S01]  /*0a60*/  USHF.L.U32 UR4, UR4, 0x1, URZ ;  /* 0x0000000104047899 */ /* 0x000fe200080006ff */
[----:B------:R-:W1:Y:S03]  /*0a70*/  FENCE.VIEW.ASYNC.S ;  /* 0x00000000000073c6 */ /* 0x000e660000000000 */
[----:B-1----:R2:W1:Y:S08]  /*0a80*/  SYNCS.EXCH.64 URZ, [UR6+0xa0], UR8 ;  /* 0x0000a00806ff75b2 */ /* 0x0024700008000100 */
[----:B------:R2:W1:Y:S02]  /*0a90*/  SYNCS.EXCH.64 URZ, [UR6+0xa8], UR4 ;  /* 0x0000a80406ff75b2 */ /* 0x0004640008000100 */
[----:B--2---:R-:W-:Y:S01]  /*0aa0*/  NOP ;  /* 0x0000000000007918 */ /* 0x004fe20000000000 */
.L_x_12:
[----:B------:R-:W2:Y:S01]  /*0ab0*/  SHFL.IDX PT, R2, R63, RZ, 0x1f ;  /* 0x00001fff3f027589 */ /* 0x000ea200000e0000 */
[----:B------:R-:W-:Y:S01]  /*0ac0*/  NOP ;  /* 0x0000000000007918 */ /* 0x000fe20000000000 */
[----:B--2---:R-:W-:-:S13]  /*0ad0*/  ISETP.NE.AND P0, PT, R2, 0x5, PT ;  /* 0x000000050200780c */ /* 0x004fda0003f05270 */
[----:B------:R-:W-:Y:S05]  /*0ae0*/  @P0 BRA `(.L_x_13) ;  /* 0x0000000000480947 */ /* 0x000fea0003800000 */
[----:B------:R-:W2:Y:S01]  /*0af0*/  S2UR UR5, SR_CgaCtaId ;  /* 0x00000000000579c3 */ /* 0x000ea20000008800 */
[----:B-1----:R-:W-:Y:S01]  /*0b00*/  UMOV UR4, 0x400 ;  /* 0x0000040000047882 */ /* 0x002fe20000000000 */
        /* <DEDUP_REMOVED lines=9> */
[----:B--2---:R-:W-:Y:S01]  /*0ba0*/  ULEA UR4, UR5, UR4, 0x18 ;  /* 0x0000000405047291 */ /* 0x004fe2000f8ec0ff */
[----:B------:R-:W1:Y:S11]  /*0bb0*/  FENCE.VIEW.ASYNC.S ;  /* 0x00000000000073c6 */ /* 0x000e760000000000 */
[----:B-1----:R2:W1:Y:S01]  /*0bc0*/  SYNCS.EXCH.64 URZ, [UR4+0xb0], UR8 ;  /* 0x0000b00804ff75b2 */ /* 0x0024620008000100 */
[----:B------:R2:W1:Y:S01]  /*0bd0*/  SYNCS.EXCH.64 URZ, [UR4+0xc0], UR6 ;  /* 0x0000c00604ff75b2 */ /* 0x0004620008000100 */
[----:B------:R2:W1:Y:S01]  /*0be0*/  SYNCS.EXCH.64 URZ, [UR4+0xb8], UR8 ;  /* 0x0000b80804ff75b2 */ /* 0x0004620008000100 */
[----:B------:R2:W1:Y:S02]  /*0bf0*/  SYNCS.EXCH.64 URZ, [UR4+0xc8], UR6 ;  /* 0x0000c80604ff75b2 */ /* 0x0004640008000100 */
[----:B--2---:R-:W-:Y:S01]  /*0c00*/  NOP ;  /* 0x0000000000007918 */ /* 0x004fe20000000000 */
.L_x_13:
[----:B-1----:R-:W1:Y:S01]  /*0c10*/  LDCU UR4, c[0x0][0x36c] ;  /* 0x00006d80ff0477ac */ /* 0x002e620008000800 */
[----:B------:R-:W-:Y:S01]  /*0c20*/  ISETP.NE.OR P3, PT, R0, 0x2, !P3 ;  /* 0x000000020000780c */ /* 0x000fe20005f65670 */
[----:B------:R-:W-:Y:S01]  /*0c30*/  NOP ;  /* 0x0000000000007918 */ /* 0x000fe20000000000 */
[----:B------:R-:W-:Y:S01]  /*0c40*/  LOP3.LUT R0, R61, 0x1f, RZ, 0xc0, !PT ;  /* 0x0000001f3d007812 */ /* 0x000fe200078ec0ff */
[----:B------:R-:W-:Y:S02]  /*0c50*/  UISETP.NE.AND UP4, UPT, UR18, URZ, UPT ;  /* 0x000000ff1200728c */ /* 0x000fe4000bf85270 */
[----:B-1----:R-:W-:-:S09]  /*0c60*/  UISETP.EQ.U32.AND UP6, UPT, UR4, 0x1, UPT ;  /* 0x000000010400788c */ /* 0x002fd2000bfc2070 */
[----:B------:R-:W-:Y:S05]  /*0c70*/  BRA.U !UP6, `(.L_x_14) ;  /* 0x000000010e087547 */ /* 0x000fea000b800000 */
[----:B---34-:R-:W-:Y:S01]  /*0c80*/  UCGABAR_ARV ;  /* 0x00000000000079c7 */ /* 0x018fe20008000000 */
[----:B------:R-:W-:Y:S05]  /*0c90*/  BRA `(.L_x_15) ;  /* 0x0000000000047947 */ /* 0x000fea0003800000 */
.L_x_14:
[----:B---34-:R-:W-:Y:S01]  /*0ca0*/  NOP ;  /* 0x0000000000007918 */ /* 0x018fe20000000000 */
.L_x_15:
[----:B------:R-:W1:Y:S01]  /*0cb0*/  S2R R4, SR_CTAID.Y ;  /* 0x0000000000047919 */ /* 0x000e620000002600 */
[----:B------:R-:W2:Y:S01]  /*0cc0*/  S2UR UR51, SR_CTAID.X ;  /* 0x00000000003379c3 */ /* 0x000ea20000002500 */
[----:B------:R-:W-:-:S05]  /*0cd0*/  CS2R.32 R57, SR_CgaSize ;  /* 0x0000000000397805 */ /* 0x000fca0000008a00 */
[----:B------:R-:W-:-:S05]  /*0ce0*/  IMAD R57, R57, -0xa0, RZ ;  /* 0xffffff6039397824 */ /* 0x000fca00078e02ff */
[----:B------:R-:W-:-:S14]  /*0cf0*/  R2UR UR4, R57 ;  /* 0x00000000390472ca */ /* 0x000fdc00000e0000 */
[----:B------:R-:W3:Y:S01]  /*0d00*/  LDCU UR4, c[0x0][UR4+0x2b4] ;  /* 0x00005680040477ac */ /* 0x000ee20008000800 */
[----:B------:R-:W-:-:S05]  /*0d10*/  CS2R.32 R57, SR_CgaSize ;  /* 0x0000000000397805 */ /* 0x000fca0000008a00 */
[----:B------:R-:W-:-:S05]  /*0d20*/  IMAD R57, R57, -0xa0, RZ ;  /* 0xffffff6039397824 */ /* 0x000fca00078e02ff */
[----:B------:R-:W-:-:S14]  /*0d30*/  R2UR UR5, R57 ;  /* 0x00000000390572ca */ /* 0x000fdc00000e0000 */
[----:B------:R-:W4:Y:S01]  /*0d40*/  LDCU UR5, c[0x0][UR5+0x2b0] ;  /* 0x00005600050577ac */ /* 0x000f220008000800 */
[----:B------:R-:W-:-:S05]  /*0d50*/  CS2R.32 R2, SR_CgaSize ;  /* 0x0000000000027805 */ /* 0x000fca0000008a00 */
[----:B------:R-:W-:-:S06]  /*0d60*/  IMAD R2, R2, -0xa0, RZ ;  /* 0xffffff6002027824 */ /* 0x000fcc00078e02ff */
[----:B------:R-:W3:Y:S01]  /*0d70*/  LDC R2, c[0x0][R2+0x2a0] ;  /* 0x0000a80002027b82 */ /* 0x000ee20000000800 */
[----:B------:R-:W1:Y:S01]  /*0d80*/  LDCU UR19, c[0x0][0xc24] ;  /* 0x00018480ff1377ac */ /* 0x000e620008000800 */
[----:B------:R-:W1:Y:S06]  /*0d90*/  LDCU UR39, c[0x0][0xc24] ;  /* 0x00018480ff2777ac */ /* 0x000e6c0008000800 */
[----:B------:R-:W3:Y:S01]  /*0da0*/  S2UR UR6, SR_CgaCtaId ;  /* 0x00000000000679c3 */ /* 0x000ee20000008800 */
[----:B------:R-:W3:Y:S01]  /*0db0*/  LDCU UR22, c[0x0][0xc30] ;  /* 0x00018600ff1677ac */ /* 0x000ee20008000800 */
[----:B--2---:R-:W-:-:S02]  /*0dc0*/  I2FP.F32.U32 R5, UR51 ;  /* 0x0000003300057c45 */ /* 0x004fc40008201000 */
[----:B------:R-:W-:-:S05]  /*0dd0*/  CS2R.32 R3, SR_CgaSize ;  /* 0x0000000000037805 */ /* 0x000fca0000008a00 */
[----:B------:R-:W-:-:S06]  /*0de0*/  IMAD R3, R3, -0xa0, RZ ;  /* 0xffffff6003037824 */ /* 0x000fcc00078e02ff */
[----:B------:R-:W2:Y:S01]  /*0df0*/  LDC R3, c[0x0][R3+0x2a4] ;  /* 0x0000a90003037b82 */ /* 0x000ea20000000800 */
[----:B-1----:R-:W-:Y:S01]  /*0e00*/  UISETP.GE.AND UP0, UPT, UR19, 0x1, UPT ;  /* 0x000000011300788c */ /* 0x002fe2000bf06270 */
[----:B----4-:R-:W-:Y:S01]  /*0e10*/  FMUL R5, R5, UR5 ;  /* 0x0000000505057c20 */ /* 0x010fe20008400000 */
[----:B------:R-:W-:-:S03]  /*0e20*/  I2FP.F32.U32 R56, R4 ;  /* 0x0000000400387245 */ /* 0x000fc60000201000 */
[----:B------:R-:W1:Y:S02]  /*0e30*/  F2I.U32.TRUNC.NTZ R57, R5 ;  /* 0x0000000500397305 */ /* 0x000e64000020f000 */
[----:B------:R-:W4:Y:S01]  /*0e40*/  S2UR UR53, SR_CTAID.Z ;  /* 0x00000000003579c3 */ /* 0x000f220000002700 */
[----:B---3--:R-:W-:Y:S01]  /*0e50*/  FMUL R56, R56, UR4 ;  /* 0x0000000438387c20 */ /* 0x008fe20008400000 */
[----:B------:R-:W-:-:S05]  /*0e60*/  USHF.L.U32 UR77, UR6, 0xa, URZ ;  /* 0x0000000a064d7899 */ /* 0x000fca00080006ff */
[----:B------:R-:W3:Y:S01]  /*0e70*/  F2I.U32.TRUNC.NTZ R56, R56 ;  /* 0x0000003800387305 */ /* 0x000ee2000020f000 */
[----:B------:R-:W2:Y:S01]  /*0e80*/  S2UR UR23, SR_CTAID.Y ;  /* 0x00000000001779c3 */ /* 0x000ea20000002600 */
[----:B------:R-:W-:Y:S02]  /*0e90*/  USHF.L.U32 UR76, UR6, 0x5, URZ ;  /* 0x00000005064c7899 */ /* 0x000fe400080006ff */
[----:B------:R-:W-:Y:S01]  /*0ea0*/  ULOP3.LUT UR77, UR77, 0x400, URZ, 0xc0, !UPT ;  /* 0x000004004d4d7892 */ /* 0x000fe2000f8ec0ff */
[----:B-1----:R-:W-:Y:S01]  /*0eb0*/  IADD3 R57, PT, PT, -R57, RZ, RZ ;  /* 0x000000ff39397210 */ /* 0x002fe20007ffe1ff */
[----:B------:R-:W-:-:S04]  /*0ec0*/  ULOP3.LUT UR76, UR76, 0x20, URZ, 0xc0, !UPT ;  /* 0x000000204c4c7892 */ /* 0x000fc8000f8ec0ff */
[----:B------:R-:W-:Y:S01]  /*0ed0*/  IMAD R57, R2, R57, UR51 ;  /* 0x0000003302397e24 */ /* 0x000fe2000f8e0239 */
[----:B------:R-:W-:Y:S02]  /*0ee0*/  PRMT R2, RZ, 0x7610, R2 ;  /* 0x00007610ff027816 */ /* 0x000fe40000000002 */
[----:B---3--:R-:W-:-:S05]  /*0ef0*/  IADD3 R56, PT, PT, -R56, RZ, RZ ;  /* 0x000000ff38387210 */ /* 0x008fca0007ffe1ff */
[----:B--2---:R-:W-:Y:S01]  /*0f00*/  IMAD R56, R3, R56, R4 ;  /* 0x0000003803387224 */ /* 0x004fe200078e0204 */
[----:B----4-:R-:W-:Y:S06]  /*0f10*/  BRA.U UP4, `(.L_x_16) ;  /* 0x0000000104207547 */ /* 0x010fec000b800000 */
[C---:B------:R-:W-:Y:S02]  /*0f20*/  ISETP.NE.AND P2, PT, R56.reuse, RZ, PT ;  /* 0x000000ff3800720c */ /* 0x040fe40003f45270 */
[----:B------:R-:W-:Y:S02]  /*0f30*/  ISETP.NE.AND P0, PT, R56, RZ, PT ;  /* 0x000000ff3800720c */ /* 0x000fe40003f05270 */
[C---:B------:R-:W-:Y:S02]  /*0f40*/  ISETP.NE.AND P1, PT, R57.reuse, 0x1, PT ;  /* 0x000000013900780c */ /* 0x040fe40003f25270 */
[----:B------:R-:W-:Y:S02]  /*0f50*/  SEL R2, RZ, 0x2, P2 ;  /* 0x00000002ff027807 */ /* 0x000fe40001000000 */
[----:B------:R-:W-:Y:S02]  /*0f60*/  ISETP.EQ.OR P0, PT, R57, RZ, !P0 ;  /* 0x000000ff3900720c */ /* 0x000fe40004702670 */
[----:B------:R-:W-:-:S02]  /*0f70*/  SEL R2, R2, 0x2, P1 ;  /* 0x0000000202027807 */ /* 0x000fc40000800000 */
[----:B------:R-:W-:-:S05]  /*0f80*/  SEL R3, RZ, 0x1, !P0 ;  /* 0x00000001ff037807 */ /* 0x000fca0004000000 */
[----:B------:R-:W-:Y:S02]  /*0f90*/  IMAD.IADD R2, R3, 0x1, R2 ;  /* 0x0000000103027824 */ /* 0x000fe400078e0202 */
.L_x_16:
[----:B------:R-:W-:Y:S05]  /*0fa0*/  BRA.U !UP0, `(.L_x_17) ;  /* 0x0000000108d07547 */ /* 0x000fea000b800000 */
[----:B------:R-:W1:Y:S01]  /*0fb0*/  LDCU UR20, c[0x0][0xc0c] ;  /* 0x00018180ff1477ac */ /* 0x000e620008000800 */
[----:B------:R-:W2:Y:S01]  /*0fc0*/  LDCU.128 UR12, c[0x0][0xc10] ;  /* 0x00018200ff0c77ac */ /* 0x000ea20008000c00 */
[----:B------:R-:W3:Y:S01]  /*0fd0*/  LDCU UR6, c[0x0][0x370] ;  /* 0x00006e00ff0677ac */ /* 0x000ee20008000800 */
[----:B------:R-:W4:Y:S01]  /*0fe0*/  LDCU UR7, c[0x0][0x374] ;  /* 0x00006e80ff0777ac */ /* 0x000f220008000800 */
[----:B------:R-:W4:Y:S01]  /*0ff0*/  LDCU UR21, c[0x0][0xc20] ;  /* 0x00018400ff1577ac */ /* 0x000f220008000800 */
[----:B-1----:R-:W-:Y:S02]  /*1000*/  UISETP.NE.AND UP0, UPT, UR20, 0x1, UPT ;  /* 0x000000011400788c */ /* 0x002fe4000bf05270 */
[----:B--2---:R-:W-:Y:S01]  /*1010*/  UIMAD.WIDE.U32 UR4, UR51, UR12, URZ ;  /* 0x0000000c330472a5 */ /* 0x004fe2000f8e00ff */
[----:B------:R-:W1:Y:S01]  /*1020*/  LDCU.64 UR8, c[0x0][0xc28] ;  /* 0x00018500ff0877ac */ /* 0x000e620008000a00 */
[----:B---3--:R-:W-:Y:S02]  /*1030*/  UIMAD.WIDE.U32 UR10, UR6, UR12, URZ ;  /* 0x0000000c060a72a5 */ /* 0x008fe4000f8e00ff */
[----:B------:R-:W-:-:S02]  /*1040*/  USHF.R.U32.HI UR5, URZ, UR13, UR5 ;  /* 0x0000000dff057299 */ /* 0x000fc40008011605 */
[----:B------:R-:W-:Y:S02]  /*1050*/  UISETP.NE.AND UP2, UPT, UR19, 0x1, UPT ;  /* 0x000000011300788c */ /* 0x000fe4000bf45270 */
[----:B------:R-:W-:Y:S01]  /*1060*/  USEL UR5, UR51, UR5, !UP0 ;  /* 0x0000000533057287 */ /* 0x000fe2000c000000 */
[----:B------:R-:W-:Y:S01]  /*1070*/  UMOV UR10, UR11 ;  /* 0x0000000b000a7c82 */ /* 0x000fe20008000000 */
[----:B------:R-:W-:Y:S02]  /*1080*/  UIMAD.WIDE.U32 UR16, UR23, UR15, URZ ;  /* 0x0000000f171072a5 */ /* 0x000fe4000f8e00ff */
[----:B------:R-:W-:Y:S02]  /*1090*/  @UP0 USHF.R.U32.HI UR6, URZ, UR13, UR10 ;  /* 0x0000000dff060299 */ /* 0x000fe4000801160a */
[----:B------:R-:W-:Y:S02]  /*10a0*/  UISETP.NE.AND UP0, UPT, UR14, 0x1, UPT ;  /* 0x000000010e00788c */ /* 0x000fe4000bf05270 */
[----:B----4-:R-:W-:-:S02]  /*10b0*/  UIMAD.WIDE.U32 UR10, UR7, UR15, URZ ;  /* 0x0000000f070a72a5 */ /* 0x010fc4000f8e00ff */
[----:B-1----:R-:W-:Y:S01]  /*10c0*/  UIMAD.WIDE.U32 UR12, UR6, UR8, URZ ;  /* 0x00000008060c72a5 */ /* 0x002fe2000f8e00ff */
[----:B------:R-:W-:Y:S02]  /*10d0*/  UMOV UR4, UR17 ;  /* 0x0000001100047c82 */ /* 0x000fe40008000000 */
[----:B------:R-:W-:Y:S02]  /*10e0*/  USHF.R.U32.HI UR4, URZ, UR21, UR4 ;  /* 0x00000015ff047299 */ /* 0x000fe40008011604 */
[----:B------:R-:W-:Y:S02]  /*10f0*/  UMOV UR10, UR11 ;  /* 0x0000000b000a7c82 */ /* 0x000fe40008000000 */
[----:B------:R-:W-:Y:S01]  /*1100*/  UMOV UR12, UR13 ;  /* 0x0000000d000c7c82 */ /* 0x000fe20008000000 */
[----:B------:R-:W-:Y:S02]  /*1110*/  @UP0 USHF.R.U32.HI UR7, URZ, UR21, UR10 ;  /* 0x00000015ff070299 */ /* 0x000fe4000801160a */
[----:B------:R-:W-:-:S02]  /*1120*/  USEL UR4, UR23, UR4, !UP0 ;  /* 0x0000000417047287 */ /* 0x000fc4000c000000 */
[----:B------:R-:W-:Y:S02]  /*1130*/  UIMAD.WIDE.U32 UR10, UR7, UR8, URZ ;  /* 0x00000008070a72a5 */ /* 0x000fe4000f8e00ff */
[----:B------:R-:W-:Y:S02]  /*1140*/  @UP2 USHF.R.U32.HI UR6, URZ, UR9, UR12 ;  /* 0x00000009ff062299 */ /* 0x000fe4000801160c */
[----:B------:R-:W-:-:S03]  /*1150*/  UIMAD.WIDE.U32 UR12, UR4, UR8, URZ ;  /* 0x00000008040c72a5 */ /* 0x000fc6000f8e00ff */
[----:B------:R-:W-:Y:S02]  /*1160*/  UMOV UR10, UR11 ;  /* 0x0000000b000a7c82 */ /* 0x000fe40008000000 */
[----:B------:R-:W-:Y:S02]  /*1170*/  @UP2 USHF.R.U32.HI UR7, URZ, UR9, UR10 ;  /* 0x00000009ff072299 */ /* 0x000fe4000801160a */
[----:B------:R-:W-:Y:S02]  /*1180*/  UIMAD UR10, UR6, UR19, URZ ;  /* 0x00000013060a72a4 */ /* 0x000fe4000f8e02ff */
[----:B------:R-:W-:-:S04]  /*1190*/  UIMAD UR7, UR7, UR19, URZ ;  /* 0x00000013070772a4 */ /* 0x000fc8000f8e02ff */
[----:B------:R-:W-:-:S03]  /*11a0*/  UISETP.GE.AND UP0, UPT, UR4, UR7, UPT ;  /* 0x000000070400728c */ /* 0x000fc6000bf06270 */
[----:B------:R-:W-:Y:S01]  /*11b0*/  UMOV UR7, UR13 ;  /* 0x0000000d00077c82 */ /* 0x000fe20008000000 */
[----:B------:R-:W-:Y:S02]  /*11c0*/  UISETP.GE.OR UP0, UPT, UR5, UR10, UP0 ;  /* 0x0000000a0500728c */ /* 0x000fe40008706670 */
[----:B------:R-:W-:Y:S02]  /*11d0*/  UIMAD.WIDE.U32 UR10, UR5, UR8, URZ ;  /* 0x00000008050a72a5 */ /* 0x000fe4000f8e00ff */
[----:B------:R-:W-:Y:S02]  /*11e0*/  USHF.R.U32.HI UR7, URZ, UR9, UR7 ;  /* 0x00000009ff077299 */ /* 0x000fe40008011607 */
[----:B------:R-:W-:Y:S02]  /*11f0*/  UIADD3 UR10, UPT, UPT, -UR4, URZ, URZ ;  /* 0x000000ff040a7290 */ /* 0x000fe4000fffe1ff */
[----:B------:R-:W-:Y:S02]  /*1200*/  USEL UR7, UR4, UR7, !UP2 ;  /* 0x0000000704077287 */ /* 0x000fe4000d000000 */
[----:B------:R-:W-:Y:S01]  /*1210*/  UIMAD UR10, UR14, UR10, UR23 ;  /* 0x0000000a0e0a72a4 */ /* 0x000fe2000f8e0217 */
[----:B------:R-:W-:Y:S01]  /*1220*/  @!UP0 UMOV UR8, UR11 ;  /* 0x0000000b00088c82 */ /* 0x000fe20008000000 */
[----:B------:R-:W-:-:S02]  /*1230*/  UIADD3 UR11, UPT, UPT, -UR5, URZ, URZ ;  /* 0x000000ff050b7290 */ /* 0x000fc4000fffe1ff */
[----:B------:R-:W-:Y:S02]  /*1240*/  @!UP0 USHF.R.U32.HI UR8, URZ, UR9, UR8 ;  /* 0x00000009ff088299 */ /* 0x000fe40008011608 */
[----:B------:R-:W-:Y:S02]  /*1250*/  UIADD3 UR9, UPT, UPT, -UR7, URZ, URZ ;  /* 0x000000ff07097290 */ /* 0x000fe4000fffe1ff */
[----:B------:R-:W-:Y:S02]  /*1260*/  @!UP0 USEL UR8, UR5, UR8, !UP2 ;  /* 0x0000000805088287 */ /* 0x000fe4000d000000 */
[----:B------:R-:W-:Y:S02]  /*1270*/  UIMAD UR9, UR19, UR9, UR4 ;  /* 0x00000009130972a4 */ /* 0x000fe4000f8e0204 */
[----:B------:R-:W-:Y:S02]  /*1280*/  @!UP0 UIADD3 UR7, UPT, UPT, UR7, -UR8, URZ ;  /* 0x8000000807078290 */ /* 0x000fe4000fffe0ff */
[----:B------:R-:W-:-:S02]  /*1290*/  @!UP0 UIMAD UR6, UR9, UR6, UR8 ;  /* 0x00000006090682a4 */ /* 0x000fc4000f8e0208 */
[----:B------:R-:W-:Y:S02]  /*12a0*/  @!UP0 UIMAD UR4, UR7, UR19, UR5 ;  /* 0x00000013070482a4 */ /* 0x000fe4000f8e0205 */
[----:B------:R-:W-:Y:S02]  /*12b0*/  UIMAD UR51, UR20, UR11, UR51 ;  /* 0x0000000b143372a4 */ /* 0x000fe4000f8e0233 */
[----:B------:R-:W-:Y:S01]  /*12c0*/  UIMAD UR23, UR4, UR14, UR10 ;  /* 0x0000000e041772a4 */ /* 0x000fe2000f8e020a */
[----:B------:R-:W-:Y:S02]  /*12d0*/  @!UP0 UMOV UR5, UR6 ;  /* 0x0000000600058c82 */ /* 0x000fe40008000000 */
[----:B------:R-:W-:-:S12]  /*12e0*/  UIMAD UR51, UR5, UR20, UR51 ;  /* 0x00000014053372a4 */ /* 0x000fd8000f8e0233 */
.L_x_17:
[----:B------:R-:W-:-:S09]  /*12f0*/  UISETP.NE.AND UP0, UPT, UR22, 0x1, UPT ;  /* 0x000000011600788c */ /* 0x000fd2000bf05270 */
[----:B------:R-:W-:Y:S05]  /*1300*/  BRA.U UP0, `(.L_x_18) ;  /* 0x0000000100407547 */ /* 0x000fea000b800000 */
[----:B------:R-:W1:Y:S01]  /*1310*/  LDCU.128 UR8, c[0x0][0xc10] ;  /* 0x00018200ff0877ac */ /* 0x000e620008000c00 */
[----:B------:R-:W2:Y:S01]  /*1320*/  LDCU UR12, c[0x0][0xc0c] ;  /* 0x00018180ff0c77ac */ /* 0x000ea20008000800 */
[----:B------:R-:W3:Y:S01]  /*1330*/  LDCU UR13, c[0x0][0xc20] ;  /* 0x00018400ff0d77ac */ /* 0x000ee20008000800 */
[----:B-1----:R-:W-:Y:S02]  /*1340*/  UIMAD.WIDE.U32 UR4, UR51, UR8, URZ ;  /* 0x00000008330472a5 */ /* 0x002fe4000f8e00ff */
[----:B------:R-:W-:Y:S02]  /*1350*/  UIMAD.WIDE.U32 UR6, UR23, UR11, URZ ;  /* 0x0000000b170672a5 */ /* 0x000fe4000f8e00ff */
[----:B--2---:R-:W-:Y:S02]  /*1360*/  UISETP.NE.AND UP0, UPT, UR12, 0x1, UPT ;  /* 0x000000010c00788c */ /* 0x004fe4000bf05270 */
[----:B------:R-:W-:-:S03]  /*1370*/  USHF.R.U32.HI UR5, URZ, UR9, UR5 ;  /* 0x00000009ff057299 */ /* 0x000fc60008011605 */
[----:B------:R-:W-:Y:S01]  /*1380*/  UMOV UR4, UR7 ;  /* 0x0000000700047c82 */ /* 0x000fe20008000000 */
[----:B------:R-:W-:Y:S02]  /*1390*/  USEL UR5, UR51, UR5, !UP0 ;  /* 0x0000000533057287 */ /* 0x000fe4000c000000 */
[----:B------:R-:W-:Y:S02]  /*13a0*/  UISETP.NE.AND UP0, UPT, UR10, 0x1, UPT ;  /* 0x000000010a00788c */ /* 0x000fe4000bf05270 */
[----:B---3--:R-:W-:-:S04]  /*13b0*/  USHF.R.U32.HI UR4, URZ, UR13, UR4 ;  /* 0x0000000dff047299 */ /* 0x008fc80008011604 */
[----:B------:R-:W-:-:S04]  /*13c0*/  USEL UR4, UR23, UR4, !UP0 ;  /* 0x0000000417047287 */ /* 0x000fc8000c000000 */
[----:B------:R-:W-:Y:S02]  /*13d0*/  UIADD3 UR6, UPT, UPT, UR5, -UR4, URZ ;  /* 0x8000000405067290 */ /* 0x000fe4000fffe0ff */
[----:B------:R-:W-:Y:S02]  /*13e0*/  UIADD3 UR4, UPT, UPT, -UR5, UR4, URZ ;  /* 0x0000000405047290 */ /* 0x000fe4000fffe1ff */
[----:B------:R-:W-:Y:S02]  /*13f0*/  UIMAD UR23, UR6, UR10, UR23 ;  /* 0x0000000a061772a4 */ /* 0x000fe4000f8e0217 */
[----:B------:R-:W-:-:S12]  /*1400*/  UIMAD UR51, UR4, UR12, UR51 ;  /* 0x0000000c043372a4 */ /* 0x000fd8000f8e0233 */
.L_x_18:
[----:B------:R-:W-:Y:S01]  /*1410*/  UISETP.NE.AND UP0, UPT, UR18, 0x2, UPT ;  /* 0x000000021200788c */ /* 0x000fe2000bf05270 */
[----:B------:R-:W-:Y:S09]  /*1420*/  BRA.U !UP6, `(.L_x_19) ;  /* 0x000000010e0c7547 */ /* 0x000ff2000b800000 */
[----:B------:R-:W-:Y:S01]  /*1430*/  UCGABAR_WAIT ;  /* 0x0000000000007dc7 */ /* 0x000fe20008000000 */
[----:B------:R-:W-:Y:S01]  /*1440*/  CCTL.IVALL ;  /* 0x00000000ff00798f */ /* 0x000fe20002000000 */
[----:B------:R-:W-:Y:S05]  /*1450*/  BRA `(.L_x_20) ;  /* 0x0000000000047947 */ /* 0x000fea0003800000 */
.L_x_19:
[----:B------:R-:W-:Y:S06]  /*1460*/  BAR.SYNC.DEFER_BLOCKING 0x0 ;  /* 0x0000000000007b1d */ /* 0x000fec0000010000 */
.L_x_20:
[----:B------:R-:W-:Y:S05]  /*1470*/  BRA.U UP0, `(.L_x_21) ;  /* 0x00000045009c7547 */ /* 0x000fea000b800000 */
[----:B------:R-:W1:Y:S01]  /*1480*/  LDCU UR5, c[0x0][0x388] ;  /* 0x00007100ff0577ac */ /* 0x000e620008000800 */
[----:B------:R-:W-:Y:S01]  /*1490*/  PLOP3.LUT P1, PT, PT, PT, UP3, 0x80, 0x8 ;  /* 0x000000000008781c */ /* 0x000fe20003f2f038 */
[----:B------:R-:W-:Y:S01]  /*14a0*/  HFMA2 R6, -RZ, RZ, 0, 5.9604644775390625e-08 ;  /* 0x00000001ff067431 */ /* 0x000fe200000001ff */
[----:B------:R-:W-:Y:S01]  /*14b0*/  ISETP.EQ.OR P2, PT, R0, RZ, P3 ;  /* 0x000000ff0000720c */ /* 0x000fe20001f42670 */
[----:B------:R-:W2:Y:S01]  /*14c0*/  LDCU UR8, c[0x0][0x38c] ;  /* 0x00007180ff0877ac */ /* 0x000ea20008000800 */
[----:B------:R-:W-:Y:S02]  /*14d0*/  PLOP3.LUT P1, PT, P1, PT, PT, 0x8, 0x80 ;  /* 0x000000000080781c */ /* 0x000fe40000f2e170 */
[----:B------:R-:W-:Y:S01]  /*14e0*/  MOV R5, RZ ;  /* 0x000000ff00057202 */ /* 0x000fe20000000f00 */
[----:B------:R-:W3:Y:S01]  /*14f0*/  LDCU.64 UR6, c[0x0][0x390] ;  /* 0x00007200ff0677ac */ /* 0x000ee20008000a00 */
[----:B------:R-:W-:Y:S02]  /*1500*/  UISETP.NE.AND UP1, UPT, UR18, URZ, UPT ;  /* 0x000000ff1200728c */ /* 0x000fe4000bf25270 */
[----:B------:R-:W-:Y:S01]  /*1510*/  USEL UR71, URZ, 0x1, UP5 ;  /* 0x00000001ff477887 */ /* 0x000fe2000a800000 */
[----:B------:R-:W-:Y:S01]  /*1520*/  UMOV UR55, URZ ;  /* 0x000000ff00377c82 */ /* 0x000fe20008000000 */
[----:B------:R-:W-:Y:S01]  /*1530*/  UMOV UR47, URZ ;  /* 0x000000ff002f7c82 */ /* 0x000fe20008000000 */
[----:B-1----:R-:W-:-:S02]  /*1540*/  UIADD3 UR5, UPT, UPT, UR5, 0x3f, URZ ;  /* 0x0000003f05057890 */ /* 0x002fc4000fffe0ff */
[----:B------:R-:W-:Y:S02]  /*1550*/  USEL UR71, UR71, 0x2, UP1 ;  /* 0x0000000247477887 */ /* 0x000fe40008800000 */
[----:B------:R-:W-:-:S04]  /*1560*/  USHF.R.S32.HI UR4, URZ, 0x1f, UR5 ;  /* 0x0000001fff047899 */ /* 0x000fc80008011405 */
[----:B------:R-:W-:-:S04]  /*1570*/  ULEA.HI UR4, UR4, UR5, URZ, 0x6 ;  /* 0x0000000504047291 */ /* 0x000fc8000f8f30ff */
[----:B------:R-:W-:-:S04]  /*1580*/  USHF.R.S32.HI UR4, URZ, 0x6, UR4 ;  /* 0x00000006ff047899 */ /* 0x000fc80008011404 */
[----:B--2---:R-:W-:-:S04]  /*1590*/  UIMAD UR4, UR4, UR8, URZ ;  /* 0x00000008040472a4 */ /* 0x004fc8000f8e02ff */
[----:B---3--:R-:W-:-:S04]  /*15a0*/  UIMAD UR4, UR4, UR6, URZ ;  /* 0x00000006040472a4 */ /* 0x008fc8000f8e02ff */
[----:B------:R-:W-:-:S04]  /*15b0*/  UIMAD UR6, UR4, UR7, URZ ;  /* 0x00000007040672a4 */ /* 0x000fc8000f8e02ff */
[----:B------:R-:W-:Y:S02]  /*15c0*/  UISETP.NE.AND UP2, UPT, UR6, URZ, UPT ;  /* 0x000000ff0600728c */ /* 0x000fe4000bf45270 */
[----:B------:R-:W-:Y:S01]  /*15d0*/  UISETP.LT.U32.AND UP0, UPT, UR6, 0x6, UPT ;  /* 0x000000060600788c */ /* 0x000fe2000bf01070 */
[----:B-----5:R-:W-:Y:S01]  /*15e0*/  IMAD.U32 R27, RZ, RZ, UR6 ;  /* 0x00000006ff1b7e24 */ /* 0x020fe2000f8e00ff */
[----:B------:R-:W1:Y:S01]  /*15f0*/  LDCU UR4, c[0x0][0x370] ;  /* 0x00006e00ff0477ac */ /* 0x000e620008000800 */
[----:B------:R-:W2:Y:S01]  /*1600*/  LDCU UR7, c[0x0][0x374] ;  /* 0x00006e80ff0777ac */ /* 0x000ea20008000800 */
[----:B-1----:R-:W-:Y:S01]  /*1610*/  IMAD.U32 R22, RZ, RZ, UR4 ;  /* 0x00000004ff167e24 */ /* 0x002fe2000f8e00ff */
[----:B------:R-:W-:Y:S01]  /*1620*/  USEL UR4, UR6, 0x6, UP0 ;  /* 0x0000000606047887 */ /* 0x000fe20008000000 */
[----:B--2---:R-:W-:-:S03]  /*1630*/  MOV R21, UR7 ;  /* 0x0000000700157c02 */ /* 0x004fc60008000f00 */
[----:B------:R-:W-:Y:S02]  /*1640*/  UIADD3 UR5, UPT, UPT, UR4, -0x1, URZ ;  /* 0xffffffff04057890 */ /* 0x000fe4000fffe0ff */
[----:B------:R-:W-:Y:S02]  /*1650*/  @!UP2 UIADD3 UR5, UPT, UPT, UR4, URZ, URZ ;  /* 0x000000ff0405a290 */ /* 0x000fe4000fffe0ff */
[----:B------:R-:W-:Y:S02]  /*1660*/  UIADD3 UR6, UPT, UPT, UR6, -UR4, URZ ;  /* 0x8000000406067290 */ /* 0x000fe4000fffe0ff */
[----:B------:R-:W-:-:S04]  /*1670*/  UIADD3 UR4, UPT, UPT, UR5, 0x1, URZ ;  /* 0x0000000105047890 */ /* 0x000fc8000fffe0ff */
[----:B------:R-:W-:Y:S02]  /*1680*/  IMAD.U32 R26, RZ, RZ, UR6 ;  /* 0x00000006ff1a7e24 */ /* 0x000fe4000f8e00ff */
[----:B------:R-:W-:Y:S01]  /*1690*/  IMAD.U32 R20, RZ, RZ, UR4 ;  /* 0x00000004ff147e24 */ /* 0x000fe2000f8e00ff */
[----:B------:R-:W-:Y:S02]  /*16a0*/  UMOV UR4, URZ ;  /* 0x000000ff00047c82 */ /* 0x000fe40008000000 */
[----:B------:R-:W-:-:S07]  /*16b0*/  IMAD.U32 R25, RZ, RZ, UR4 ;  /* 0x00000004ff197e24 */ /* 0x000fce000f8e00ff */
.L_x_39:
[----:B-1----:R-:W1:Y:S01]  /*16c0*/  S2UR UR31, SR_CgaCtaId ;  /* 0x00000000001f79c3 */ /* 0x002e620000008800 */
[----:B------:R-:W-:Y:S01]  /*16d0*/  UMOV UR4, 0x400 ;  /* 0x0000040000047882 */ /* 0x000fe20000000000 */
[----:B------:R-:W-:Y:S01]  /*16e0*/  R2UR UR5, R27 ;  /* 0x000000001b0572ca */ /* 0x000fe200000e0000 */
[----:B------:R-:W-:Y:S01]  /*16f0*/  UMOV UR6, URZ ;  /* 0x000000ff00067c82 */ /* 0x000fe20008000000 */
[----:B------:R-:W-:Y:S01]  /*1700*/  SHF.L.U32 R0, R6, 0x1f, RZ ;  /* 0x0000001f06007819 */ /* 0x000fe200000006ff */
[----:B------:R-:W-:Y:S01]  /*1710*/  IMAD.U32 R3, RZ, RZ, UR6 ;  /* 0x00000006ff037e24 */ /* 0x000fe2000f8e00ff */
[----:B------:R-:W-:-:S09]  /*1720*/  USHF.L.U32 UR63, UR51, 0x6, URZ ;  /* 0x00000006333f7899 */ /* 0x000fd200080006ff */
[----:B------:R-:W-:-:S03]  /*1730*/  UISETP.NE.AND UP0, UPT, UR5, URZ, UPT ;  /* 0x000000ff0500728c */ /* 0x000fc6000bf05270 */
[----:B------:R-:W-:Y:S02]  /*1740*/  UMOV UR5, URZ ;  /* 0x000000ff00057c82 */ /* 0x000fe40008000000 */
[----:B------:R-:W-:Y:S01]  /*1750*/  IMAD.U32 R2, RZ, RZ, UR5 ;  /* 0x00000005ff027e24 */ /* 0x000fe2000f8e00ff */
[----:B-1----:R-:W-:-:S04]  /*1760*/  ULEA UR31, UR31, UR4, 0x18 ;  /* 0x000000041f1f7291 */ /* 0x002fc8000f8ec0ff */
[----:B------:R-:W-:-:S09]  /*1770*/  ULEA UR4, UR55, UR31, 0x3 ;  /* 0x0000001f37047291 */ /* 0x000fd2000f8e18ff */
[----:B------:R1:W2:Y:S01]  /*1780*/  SYNCS.PHASECHK.TRANS64.TRYWAIT P0, [UR4+0x30], R0 ;  /* 0x00003000ff0075a7 */ /* 0x0002a20008001104 */
[----:B------:R-:W-:-:S03]  /*1790*/  USHF.L.U32 UR4, UR23, 0x6, URZ ;  /* 0x0000000617047899 */ /* 0x000fc600080006ff */
[----:B------:R-:W-:-:S03]  /*17a0*/  UMOV UR23, URZ ;  /* 0x000000ff00177c82 */ /* 0x000fc60008000000 */
[----:B------:R-:W-:Y:S01]  /*17b0*/  IMAD.U32 R19, RZ, RZ, UR4 ;  /* 0x00000004ff137e24 */ /* 0x000fe2000f8e00ff */
[----:B------:R-:W-:Y:S02]  /*17c0*/  UMOV UR4, URZ ;  /* 0x000000ff00047c82 */ /* 0x000fe40008000000 */
[----:B-1----:R-:W-:Y:S01]  /*17d0*/  MOV R0, UR4 ;  /* 0x0000000400007c02 */ /* 0x002fe20008000f00 */
[----:B------:R-:W-:Y:S06]  /*17e0*/  BRA.U !UP0, `(.L_x_22) ;  /* 0x0000001d08187547 */ /* 0x000fec000b800000 */
[----:B------:R-:W1:Y:S01]  /*17f0*/  LDCU.128 UR4, c[0x0][0x480] ;  /* 0x00009000ff0477ac */ /* 0x000e620008000c00 */
[----:B------:R-:W-:Y:S02]  /*1800*/  R2UR UR58, R20 ;  /* 0x00000000143a72ca */ /* 0x000fe400000e0000 */
[----:B------:R-:W-:Y:S01]  /*1810*/  R2UR UR57, R19 ;  /* 0x00000000133972ca */ /* 0x000fe200000e0000 */
[----:B------:R-:W-:Y:S02]  /*1820*/  UIADD3 UR50, UPT, UPT, UR63, 0x8, URZ ;  /* 0x000000083f327890 */ /* 0x000fe4000fffe0ff */
[----:B------:R-:W-:Y:S02]  /*1830*/  UIADD3 UR49, UPT, UPT, UR63, 0x10, URZ ;  /* 0x000000103f317890 */ /* 0x000fe4000fffe0ff */
[----:B------:R-:W-:Y:S02]  /*1840*/  UIADD3 UR48, UPT, UPT, UR63, 0x18, URZ ;  /* 0x000000183f307890 */ /* 0x000fe4000fffe0ff */
[----:B------:R-:W-:-:S02]  /*1850*/  UIADD3 UR46, UPT, UPT, UR63, 0x20, URZ ;  /* 0x000000203f2e7890 */ /* 0x000fc4000fffe0ff */
[----:B------:R-:W-:Y:S02]  /*1860*/  UIADD3 UR38, UPT, UPT, UR63, 0x28, URZ ;  /* 0x000000283f267890 */ /* 0x000fe4000fffe0ff */
[----:B------:R-:W-:Y:S02]  /*1870*/  UIADD3 UR30, UPT, UPT, UR63, 0x30, URZ ;  /* 0x000000303f1e7890 */ /* 0x000fe4000fffe0ff */
[----:B------:R-:W-:Y:S02]  /*1880*/  UIADD3 UR29, UPT, UPT, UR63, 0x38, URZ ;  /* 0x000000383f1d7890 */ /* 0x000fe4000fffe0ff */
[----:B-1----:R-:W-:Y:S02]  /*1890*/  UIMAD.WIDE.U32 UR12, UR50, UR5, URZ ;  /* 0x00000005320c72a5 */ /* 0x002fe4000f8e00ff */
[----:B------:R-:W-:Y:S02]  /*18a0*/  UIMAD.WIDE.U32 UR14, UR49, UR5, URZ ;  /* 0x00000005310e72a5 */ /* 0x000fe4000f8e00ff */
[----:B------:R-:W-:-:S02]  /*18b0*/  UIMAD.WIDE.U32 UR24, UR63, UR5, URZ ;  /* 0x000000053f1872a5 */ /* 0x000fc4000f8e00ff */
[----:B------:R-:W-:Y:S02]  /*18c0*/  UIMAD.WIDE.U32 UR16, UR48, UR5, URZ ;  /* 0x00000005301072a5 */ /* 0x000fe4000f8e00ff */
[----:B------:R-:W-:Y:S02]  /*18d0*/  UIMAD.WIDE.U32 UR18, UR46, UR5, URZ ;  /* 0x000000052e1272a5 */ /* 0x000fe4000f8e00ff */
[----:B------:R-:W-:Y:S02]  /*18e0*/  UIMAD.WIDE.U32 UR20, UR38, UR5, URZ ;  /* 0x00000005261472a5 */ /* 0x000fe4000f8e00ff */
[----:B------:R-:W-:Y:S02]  /*18f0*/  UIMAD.WIDE.U32 UR22, UR30, UR5, URZ ;  /* 0x000000051e1672a5 */ /* 0x000fe4000f8e00ff */
[----:B------:R-:W-:Y:S01]  /*1900*/  UIMAD.WIDE.U32 UR26, UR29, UR5, URZ ;  /* 0x000000051d1a72a5 */ /* 0x000fe2000f8e00ff */
[----:B------:R-:W1:Y:S02]  /*1910*/  LDCU.128 UR8, c[0x0][0x490] ;  /* 0x00009200ff0877ac */ /* 0x000e640008000c00 */
[----:B------:R-:W-:Y:S01]  /*1920*/  UMOV UR5, UR13 ;  /* 0x0000000d00057c82 */ /* 0x000fe20008000000 */
[----:B------:R-:W-:-:S02]  /*1930*/  UISETP.NE.AND UP0, UPT, UR4, 0x1, UPT ;  /* 0x000000010400788c */ /* 0x000fc4000bf05270 */
[----:B------:R-:W-:Y:S02]  /*1940*/  USHF.R.U32.HI UR28, URZ, UR6, UR5 ;  /* 0x00000006ff1c7299 */ /* 0x000fe40008011605 */
[----:B------:R-:W-:Y:S01]  /*1950*/  UISETP.NE.AND UP1, UPT, UR7, 0x1, UPT ;  /* 0x000000010700788c */ /* 0x000fe2000bf25270 */
[----:B------:R-:W-:Y:S01]  /*1960*/  UMOV UR5, UR15 ;  /* 0x0000000f00057c82 */ /* 0x000fe20008000000 */
[----:B------:R-:W-:Y:S02]  /*1970*/  USEL UR16, UR50, UR28, !UP0 ;  /* 0x0000001c32107287 */ /* 0x000fe4000c000000 */
[----:B------:R-:W-:Y:S01]  /*1980*/  USHF.R.U32.HI UR15, URZ, UR6, UR5 ;  /* 0x00000006ff0f7299 */ /* 0x000fe20008011605 */
[----:B------:R-:W3:Y:S02]  /*1990*/  LDCU UR53, c[0x0][0x4a0] ;  /* 0x00009400ff3577ac */ /* 0x000ee40008000800 */
[----:B------:R-:W-:Y:S01]  /*19a0*/  UMOV UR5, UR17 ;  /* 0x0000001100057c82 */ /* 0x000fe20008000000 */
[----:B------:R-:W-:-:S02]  /*19b0*/  USEL UR15, UR49, UR15, !UP0 ;  /* 0x0000000f310f7287 */ /* 0x000fc4000c000000 */
[----:B------:R-:W-:Y:S02]  /*19c0*/  USHF.R.U32.HI UR14, URZ, UR6, UR5 ;  /* 0x00000006ff0e7299 */ /* 0x000fe40008011605 */
[----:B-1----:R-:W-:Y:S01]  /*19d0*/  UIMAD.WIDE.U32 UR32, UR15, UR8, URZ ;  /* 0x000000080f2072a5 */ /* 0x002fe2000f8e00ff */
[----:B------:R-:W-:Y:S01]  /*19e0*/  UMOV UR5, UR19 ;  /* 0x0000001300057c82 */ /* 0x000fe20008000000 */
[----:B------:R-:W-:Y:S02]  /*19f0*/  USEL UR14, UR48, UR14, !UP0 ;  /* 0x0000000e300e7287 */ /* 0x000fe4000c000000 */
[----:B------:R-:W-:Y:S02]  /*1a00*/  USHF.R.U32.HI UR13, URZ, UR6, UR5 ;  /* 0x00000006ff0d7299 */ /* 0x000fe40008011605 */
[----:B------:R-:W-:Y:S01]  /*1a10*/  UIMAD.WIDE.U32 UR34, UR14, UR8, URZ ;  /* 0x000000080e2272a5 */ /* 0x000fe2000f8e00ff */
[----:B------:R-:W-:Y:S01]  /*1a20*/  UMOV UR5, UR21 ;  /* 0x0000001500057c82 */ /* 0x000fe20008000000 */
[----:B------:R-:W-:-:S02]  /*1a30*/  USEL UR13, UR46, UR13, !UP0 ;  /* 0x0000000d2e0d7287 */ /* 0x000fc4000c000000 */
[----:B------:R-:W-:Y:S02]  /*1a40*/  USHF.R.U32.HI UR12, URZ, UR6, UR5 ;  /* 0x00000006ff0c7299 */ /* 0x000fe40008011605 */
[----:B------:R-:W-:Y:S01]  /*1a50*/  UIMAD.WIDE.U32 UR20, UR16, UR8, URZ ;  /* 0x00000008101472a5 */ /* 0x000fe2000f8e00ff */
[----:B------:R-:W-:Y:S01]  /*1a60*/  UMOV UR5, UR23 ;  /* 0x0000001700057c82 */ /* 0x000fe20008000000 */
[----:B------:R-:W-:Y:S02]  /*1a70*/  USEL UR12, UR38, UR12, !UP0 ;  /* 0x0000000c260c7287 */ /* 0x000fe4000c000000 */
[----:B------:R-:W-:Y:S02]  /*1a80*/  USHF.R.U32.HI UR18, URZ, UR6, UR5 ;  /* 0x00000006ff127299 */ /* 0x000fe40008011605 */
[----:B------:R-:W-:Y:S01]  /*1a90*/  UIMAD.WIDE.U32 UR36, UR13, UR8, URZ ;  /* 0x000000080d2472a5 */ /* 0x000fe2000f8e00ff */
[----:B------:R-:W-:Y:S01]  /*1aa0*/  UMOV UR5, UR25 ;  /* 0x0000001900057c82 */ /* 0x000fe20008000000 */
[----:B------:R-:W-:-:S02]  /*1ab0*/  UIMAD.WIDE.U32 UR40, UR12, UR8, URZ ;  /* 0x000000080c2872a5 */ /* 0x000fc4000f8e00ff */
[----:B------:R-:W-:Y:S02]  /*1ac0*/  USHF.R.U32.HI UR17, URZ, UR6, UR5 ;  /* 0x00000006ff117299 */ /* 0x000fe40008011605 */
[----:B------:R-:W-:Y:S01]  /*1ad0*/  UIADD3 UR26, UPT, UPT, -UR15, URZ, URZ ;  /* 0x000000ff0f1a7290 */ /* 0x000fe2000fffe1ff */
[----:B------:R-:W-:Y:S01]  /*1ae0*/  UMOV UR5, UR27 ;  /* 0x0000001b00057c82 */ /* 0x000fe20008000000 */
[----:B------:R-:W-:Y:S02]  /*1af0*/  USEL UR17, UR63, UR17, !UP0 ;  /* 0x000000113f117287 */ /* 0x000fe4000c000000 */
[----:B------:R-:W-:Y:S02]  /*1b00*/  USHF.R.U32.HI UR5, URZ, UR6, UR5 ;  /* 0x00000006ff057299 */ /* 0x000fe40008011605 */
[----:B------:R-:W-:Y:S02]  /*1b10*/  USEL UR6, UR30, UR18, !UP0 ;  /* 0x000000121e067287 */ /* 0x000fe4000c000000 */
[----:B------:R-:W-:-:S02]  /*1b20*/  USEL UR5, UR29, UR5, !UP0 ;  /* 0x000000051d057287 */ /* 0x000fc4000c000000 */
[----:B------:R-:W-:Y:S02]  /*1b30*/  UIMAD.WIDE.U32 UR18, UR17, UR8, URZ ;  /* 0x00000008111272a5 */ /* 0x000fe4000f8e00ff */
[----:B------:R-:W-:Y:S02]  /*1b40*/  UIADD3 UR27, UPT, UPT, -UR16, URZ, URZ ;  /* 0x000000ff101b7290 */ /* 0x000fe4000fffe1ff */
[----:B------:R-:W-:Y:S02]  /*1b50*/  UIMAD.WIDE.U32 UR42, UR6, UR8, URZ ;  /* 0x00000008062a72a5 */ /* 0x000fe4000f8e00ff */
[----:B------:R-:W-:Y:S02]  /*1b60*/  UIMAD.WIDE.U32 UR44, UR5, UR8, URZ ;  /* 0x00000008052c72a5 */ /* 0x000fe4000f8e00ff */
[----:B------:R-:W-:Y:S02]  /*1b70*/  UIADD3 UR25, UPT, UPT, -UR14, URZ, URZ ;  /* 0x000000ff0e197290 */ /* 0x000fe4000fffe1ff */
[----:B------:R-:W-:-:S02]  /*1b80*/  UIADD3 UR23, UPT, UPT, -UR12, URZ, URZ ;  /* 0x000000ff0c177290 */ /* 0x000fc4000fffe1ff */
[----:B------:R-:W-:Y:S02]  /*1b90*/  UIADD3 UR24, UPT, UPT, -UR13, URZ, URZ ;  /* 0x000000ff0d187290 */ /* 0x000fe4000fffe1ff */
[----:B------:R-:W-:Y:S02]  /*1ba0*/  UIADD3 UR22, UPT, UPT, -UR6, URZ, URZ ;  /* 0x000000ff06167290 */ /* 0x000fe4000fffe1ff */
[----:B------:R-:W-:Y:S02]  /*1bb0*/  UIADD3 UR28, UPT, UPT, -UR17, URZ, URZ ;  /* 0x000000ff111c7290 */ /* 0x000fe4000fffe1ff */
[----:B------:R-:W-:Y:S02]  /*1bc0*/  UIADD3 UR8, UPT, UPT, -UR5, URZ, URZ ;  /* 0x000000ff05087290 */ /* 0x000fe4000fffe1ff */
[----:B------:R-:W-:Y:S02]  /*1bd0*/  UIMAD UR56, UR4, UR27, UR50 ;  /* 0x0000001b043872a4 */ /* 0x000fe4000f8e0232 */
[----:B------:R-:W-:-:S02]  /*1be0*/  UIMAD UR50, UR4, UR26, UR49 ;  /* 0x0000001a043272a4 */ /* 0x000fc4000f8e0231 */
[----:B------:R-:W-:Y:S02]  /*1bf0*/  UIMAD UR67, UR4, UR25, UR48 ;  /* 0x00000019044372a4 */ /* 0x000fe4000f8e0230 */
[----:B------:R-:W-:Y:S02]  /*1c00*/  UIMAD UR51, UR4, UR23, UR38 ;  /* 0x00000017043372a4 */ /* 0x000fe4000f8e0226 */
[----:B------:R-:W-:Y:S02]  /*1c10*/  UIMAD UR59, UR4, UR24, UR46 ;  /* 0x00000018043b72a4 */ /* 0x000fe4000f8e022e */
[----:B------:R-:W-:Y:S02]  /*1c20*/  UIMAD UR49, UR4, UR22, UR30 ;  /* 0x00000016043172a4 */ /* 0x000fe4000f8e021e */
[----:B------:R-:W-:Y:S02]  /*1c30*/  UIMAD UR38, UR4, UR28, UR63 ;  /* 0x0000001c042672a4 */ /* 0x000fe4000f8e023f */
[----:B------:R-:W-:-:S02]  /*1c40*/  UIMAD UR48, UR4, UR8, UR29 ;  /* 0x00000008043072a4 */ /* 0x000fc4000f8e021d */
[----:B------:R-:W-:Y:S01]  /*1c50*/  UISETP.NE.AND UP0, UPT, UR10, 0x1, UPT ;  /* 0x000000010a00788c */ /* 0x000fe2000bf05270 */
[----:B------:R-:W-:Y:S01]  /*1c60*/  UMOV UR4, UR19 ;  /* 0x0000001300047c82 */ /* 0x000fe20008000000 */
[----:B------:R-:W1:Y:S01]  /*1c70*/  LDCU UR40, c[0x0][0x4ec] ;  /* 0x00009d80ff2877ac */ /* 0x000e620008000800 */
[----:B------:R-:W-:Y:S01]  /*1c80*/  USHF.R.U32.HI UR23, URZ, UR9, UR4 ;  /* 0x00000009ff177299 */ /* 0x000fe20008011604 */
[----:B------:R-:W4:Y:S02]  /*1c90*/  LDCU.64 UR74, c[0x0][0x390] ;  /* 0x00007200ff4a77ac */ /* 0x000f240008000a00 */
[----:B------:R-:W-:Y:S01]  /*1ca0*/  UMOV UR4, UR21 ;  /* 0x0000001500047c82 */ /* 0x000fe20008000000 */
[----:B------:R-:W1:Y:S01]  /*1cb0*/  LDCU.64 UR72, c[0x0][0x4d0] ;  /* 0x00009a00ff4877ac */ /* 0x000e620008000a00 */
[----:B------:R-:W-:-:S03]  /*1cc0*/  USHF.R.U32.HI UR22, URZ, UR9, UR4 ;  /* 0x00000009ff167299 */ /* 0x000fc60008011604 */
[----:B------:R-:W-:Y:S01]  /*1cd0*/  UMOV UR4, UR33 ;  /* 0x0000002100047c82 */ /* 0x000fe20008000000 */
[----:B------:R-:W-:Y:S02]  /*1ce0*/  USEL UR33, UR17, UR23, !UP1 ;  /* 0x0000001711217287 */ /* 0x000fe4000c800000 */
[----:B------:R-:W-:Y:S02]  /*1cf0*/  USHF.R.U32.HI UR21, URZ, UR9, UR4 ;  /* 0x00000009ff157299 */ /* 0x000fe40008011604 */
[----:B------:R-:W-:Y:S01]  /*1d00*/  USEL UR32, UR16, UR22, !UP1 ;  /* 0x0000001610207287 */ /* 0x000fe2000c800000 */
[----:B------:R-:W-:Y:S01]  /*1d10*/  UMOV UR4, UR35 ;  /* 0x0000002300047c82 */ /* 0x000fe20008000000 */
[----:B------:R-:W-:Y:S02]  /*1d20*/  USEL UR29, UR15, UR21, !UP1 ;  /* 0x000000150f1d7287 */ /* 0x000fe4000c800000 */
[----:B------:R-:W-:Y:S02]  /*1d30*/  USHF.R.U32.HI UR20, URZ, UR9, UR4 ;  /* 0x00000009ff147299 */ /* 0x000fe40008011604 */
[----:B------:R-:W-:Y:S01]  /*1d40*/  UIADD3 UR22, UPT, UPT, -UR33, URZ, URZ ;  /* 0x000000ff21167290 */ /* 0x000fe2000fffe1ff */
[----:B------:R-:W-:Y:S01]  /*1d50*/  UMOV UR4, UR37 ;  /* 0x0000002500047c82 */ /* 0x000fe20008000000 */
[----:B------:R-:W-:-:S02]  /*1d60*/  USEL UR28, UR14, UR20, !UP1 ;  /* 0x000000140e1c7287 */ /* 0x000fc4000c800000 */
[----:B------:R-:W-:Y:S02]  /*1d70*/  USHF.R.U32.HI UR19, URZ, UR9, UR4 ;  /* 0x00000009ff137299 */ /* 0x000fe40008011604 */
[----:B------:R-:W-:Y:S01]  /*1d80*/  UIADD3 UR21, UPT, UPT, -UR32, URZ, URZ ;  /* 0x000000ff20157290 */ /* 0x000fe2000fffe1ff */
        /* <DEDUP_REMOVED lines=11> */
[----:B------:R-:W-:Y:S02]  /*1e40*/  UIADD3 UR18, UPT, UPT, -UR27, URZ, URZ ;  /* 0x000000ff1b127290 */ /* 0x000fe4000fffe1ff */
[----:B------:R-:W-:-:S02]  /*1e50*/  USEL UR24, UR5, UR9, !UP1 ;  /* 0x0000000905187287 */ /* 0x000fc4000c800000 */
[----:B------:R-:W-:Y:S02]  /*1e60*/  UIADD3 UR9, UPT, UPT, -UR26, URZ, URZ ;  /* 0x000000ff1a097290 */ /* 0x000fe4000fffe1ff */
[----:B------:R-:W-:Y:S02]  /*1e70*/  UIADD3 UR4, UPT, UPT, -UR24, URZ, URZ ;  /* 0x000000ff18047290 */ /* 0x000fe4000fffe1ff */
[----:B------:R-:W-:Y:S02]  /*1e80*/  UIADD3 UR8, UPT, UPT, -UR25, URZ, URZ ;  /* 0x000000ff19087290 */ /* 0x000fe4000fffe1ff */
[----:B------:R-:W-:Y:S02]  /*1e90*/  UIMAD UR34, UR7, UR4, UR5 ;  /* 0x00000004072272a4 */ /* 0x000fe4000f8e0205 */
[----:B------:R-:W-:Y:S02]  /*1ea0*/  UIMAD.WIDE.U32 UR4, UR33, UR11, URZ ;  /* 0x0000000b210472a5 */ /* 0x000fe4000f8e00ff */
[----:B------:R-:W-:-:S02]  /*1eb0*/  UIMAD UR37, UR7, UR22, UR17 ;  /* 0x00000016072572a4 */ /* 0x000fc4000f8e0211 */
[----:B------:R-:W-:Y:S02]  /*1ec0*/  UIMAD UR36, UR7, UR21, UR16 ;  /* 0x00000015072472a4 */ /* 0x000fe4000f8e0210 */
[----:B------:R-:W-:Y:S02]  /*1ed0*/  UIMAD UR35, UR7, UR20, UR15 ;  /* 0x00000014072372a4 */ /* 0x000fe4000f8e020f */
[----:B------:R-:W-:Y:S02]  /*1ee0*/  UIMAD UR68, UR7, UR19, UR14 ;  /* 0x00000013074472a4 */ /* 0x000fe4000f8e020e */
[----:B------:R-:W-:Y:S02]  /*1ef0*/  UIMAD UR60, UR7, UR18, UR13 ;  /* 0x00000012073c72a4 */ /* 0x000fe4000f8e020d */
[----:B------:R-:W-:Y:S02]  /*1f00*/  UIMAD UR52, UR7, UR9, UR12 ;  /* 0x00000009073472a4 */ /* 0x000fe4000f8e020c */
[----:B------:R-:W-:-:S02]  /*1f10*/  UIMAD UR44, UR7, UR8, UR6 ;  /* 0x00000008072c72a4 */ /* 0x000fc4000f8e0206 */
[----:B------:R-:W-:Y:S02]  /*1f20*/  UIMAD.WIDE.U32 UR6, UR32, UR11, URZ ;  /* 0x0000000b200672a5 */ /* 0x000fe4000f8e00ff */
[----:B------:R-:W-:Y:S01]  /*1f30*/  UIMAD.WIDE.U32 UR12, UR29, UR11, URZ ;  /* 0x0000000b1d0c72a5 */ /* 0x000fe2000f8e00ff */
[----:B------:R-:W-:Y:S01]  /*1f40*/  UMOV UR4, UR5 ;  /* 0x0000000500047c82 */ /* 0x000fe20008000000 */
[----:B------:R-:W-:Y:S02]  /*1f50*/  UIMAD.WIDE.U32 UR14, UR28, UR11, URZ ;  /* 0x0000000b1c0e72a5 */ /* 0x000fe4000f8e00ff */
[----:B------:R-:W-:Y:S02]  /*1f60*/  UIMAD.WIDE.U32 UR16, UR27, UR11, URZ ;  /* 0x0000000b1b1072a5 */ /* 0x000fe4000f8e00ff */
[----:B------:R-:W-:Y:S02]  /*1f70*/  UIMAD.WIDE.U32 UR18, UR26, UR11, URZ ;  /* 0x0000000b1a1272a5 */ /* 0x000fe4000f8e00ff */
[----:B------:R-:W-:-:S02]  /*1f80*/  UIMAD.WIDE.U32 UR20, UR25, UR11, URZ ;  /* 0x0000000b191472a5 */ /* 0x000fc4000f8e00ff */
[----:B------:R-:W-:Y:S02]  /*1f90*/  UIMAD.WIDE.U32 UR22, UR24, UR11, URZ ;  /* 0x0000000b181672a5 */ /* 0x000fe4000f8e00ff */
[----:B---3--:R-:W-:Y:S01]  /*1fa0*/  USHF.R.U32.HI UR11, URZ, UR53, UR4 ;  /* 0x00000035ff0b7299 */ /* 0x008fe20008011604 */
[----:B------:R-:W1:Y:S02]  /*1fb0*/  LDCU.64 UR8, c[0x0][0x4c0] ;  /* 0x00009800ff0877ac */ /* 0x000e640008000a00 */
[----:B------:R-:W-:Y:S01]  /*1fc0*/  UMOV UR4, UR7 ;  /* 0x0000000700047c82 */ /* 0x000fe20008000000 */
[----:B------:R-:W-:Y:S02]  /*1fd0*/  USEL UR65, UR33, UR11, !UP0 ;  /* 0x0000000b21417287 */ /* 0x000fe4000c000000 */
[----:B------:R-:W-:Y:S01]  /*1fe0*/  USHF.R.U32.HI UR6, URZ, UR53, UR4 ;  /* 0x00000035ff067299 */ /* 0x000fe20008011604 */
[----:B------:R-:W3:Y:S03]  /*1ff0*/  LDCU UR16, c[0x0][0x4c8] ;  /* 0x00009900ff1077ac */ /* 0x000ee60008000800 */
[----:B------:R-:W-:Y:S01]  /*2000*/  IMAD.U32 R18, RZ, RZ, UR65 ;  /* 0x00000041ff127e24 */ /* 0x000fe2000f8e00ff */
[----:B------:R-:W-:Y:S01]  /*2010*/  UMOV UR4, UR13 ;  /* 0x0000000d00047c82 */ /* 0x000fe20008000000 */
[----:B------:R-:W-:-:S02]  /*2020*/  USEL UR64, UR32, UR6, !UP0 ;  /* 0x0000000620407287 */ /* 0x000fc4000c000000 */
[----:B------:R-:W-:Y:S02]  /*2030*/  USHF.R.U32.HI UR5, URZ, UR53, UR4 ;  /* 0x00000035ff057299 */ /* 0x000fe40008011604 */
[----:B-1----:R-:W-:Y:S01]  /*2040*/  UIMAD UR18, UR56, UR8, UR40 ;  /* 0x00000008381272a4 */ /* 0x002fe2000f8e0228 */
[----:B------:R-:W-:Y:S01]  /*2050*/  UMOV UR4, UR15 ;  /* 0x0000000f00047c82 */ /* 0x000fe20008000000 */
[----:B------:R-:W-:Y:S01]  /*2060*/  USEL UR61, UR29, UR5, !UP0 ;  /* 0x000000051d3d7287 */ /* 0x000fe2000c000000 */
[----:B------:R-:W-:Y:S01]  /*2070*/  IMAD.U32 R14, RZ, RZ, UR64 ;  /* 0x00000040ff0e7e24 */ /* 0x000fe2000f8e00ff */
[----:B------:R-:W-:Y:S02]  /*2080*/  USHF.R.U32.HI UR70, URZ, UR53, UR4 ;  /* 0x00000035ff467299 */ /* 0x000fe40008011604 */
[----:B------:R-:W-:Y:S01]  /*2090*/  IMAD.U32 R13, RZ, RZ, UR18 ;  /* 0x00000012ff0d7e24 */ /* 0x000fe2000f8e00ff */
[----:B------:R-:W-:Y:S02]  /*20a0*/  UIADD3 UR12, UPT, UPT, -UR61, URZ, URZ ;  /* 0x000000ff3d0c7290 */ /* 0x000fe4000fffe1ff */
[----:B------:R-:W-:Y:S01]  /*20b0*/  USEL UR70, UR28, UR70, !UP0 ;  /* 0x000000461c467287 */ /* 0x000fe2000c000000 */
[----:B------:R-:W-:Y:S01]  /*20c0*/  MOV R10, UR61 ;  /* 0x0000003d000a7c02 */ /* 0x000fe20008000f00 */
[----:B------:R-:W-:-:S02]  /*20d0*/  UIMAD UR12, UR10, UR12, UR29 ;  /* 0x0000000c0a0c72a4 */ /* 0x000fc4000f8e021d */
[----:B------:R-:W-:Y:S01]  /*20e0*/  UIADD3 UR11, UPT, UPT, -UR70, URZ, URZ ;  /* 0x000000ff460b7290 */ /* 0x000fe2000fffe1ff */
[----:B------:R-:W-:Y:S01]  /*20f0*/  UMOV UR4, UR17 ;  /* 0x0000001100047c82 */ /* 0x000fe20008000000 */
[----:B------:R-:W-:Y:S02]  /*2100*/  UIMAD UR17, UR50, UR8, UR40 ;  /* 0x00000008321172a4 */ /* 0x000fe4000f8e0228 */
[----:B------:R-:W-:Y:S01]  /*2110*/  UIMAD UR11, UR10, UR11, UR28 ;  /* 0x0000000b0a0b72a4 */ /* 0x000fe2000f8e021c */
[----:B------:R-:W1:Y:S03]  /*2120*/  LDCU.64 UR28, c[0x0][0x4f0] ;  /* 0x00009e00ff1c77ac */ /* 0x000e660008000a00 */
[----:B------:R-:W-:Y:S01]  /*2130*/  MOV R9, UR17 ;  /* 0x0000001100097c02 */ /* 0x000fe20008000f00 */
[----:B------:R-:W-:Y:S02]  /*2140*/  USHF.R.U32.HI UR62, URZ, UR53, UR4 ;  /* 0x00000035ff3e7299 */ /* 0x000fe40008011604 */
[----:B------:R-:W-:Y:S01]  /*2150*/  UIADD3 UR13, UPT, UPT, -UR64, URZ, URZ ;  /* 0x000000ff400d7290 */ /* 0x000fe2000fffe1ff */
[----:B------:R-:W-:Y:S01]  /*2160*/  UMOV UR4, UR19 ;  /* 0x0000001300047c82 */ /* 0x000fe20008000000 */
[----:B------:R-:W-:-:S02]  /*2170*/  USEL UR62, UR27, UR62, !UP0 ;  /* 0x0000003e1b3e7287 */ /* 0x000fc4000c000000 */
[----:B------:R-:W-:Y:S02]  /*2180*/  USHF.R.U32.HI UR54, URZ, UR53, UR4 ;  /* 0x00000035ff367299 */ /* 0x000fe40008011604 */
[----:B------:R-:W-:Y:S01]  /*2190*/  UIADD3 UR7, UPT, UPT, -UR62, URZ, URZ ;  /* 0x000000ff3e077290 */ /* 0x000fe2000fffe1ff */
[----:B------:R-:W-:Y:S01]  /*21a0*/  UMOV UR4, UR21 ;  /* 0x0000001500047c82 */ /* 0x000fe20008000000 */
[----:B------:R-:W-:Y:S02]  /*21b0*/  UIMAD UR19, UR38, UR8, UR40 ;  /* 0x00000008261372a4 */ /* 0x000fe4000f8e0228 */
[----:B------:R-:W-:Y:S02]  /*21c0*/  USHF.R.U32.HI UR46, URZ, UR53, UR4 ;  /* 0x00000035ff2e7299 */ /* 0x000fe40008011604 */
[----:B------:R-:W-:Y:S01]  /*21d0*/  UIMAD UR7, UR10, UR7, UR27 ;  /* 0x000000070a0772a4 */ /* 0x000fe2000f8e021b */
[----:B------:R-:W-:Y:S01]  /*21e0*/  UMOV UR4, UR23 ;  /* 0x0000001700047c82 */ /* 0x000fe20008000000 */
[----:B------:R-:W-:Y:S01]  /*21f0*/  UIMAD UR67, UR67, UR8, UR40 ;  /* 0x00000008434372a4 */ /* 0x000fe2000f8e0228 */
[----:B------:R-:W-:Y:S01]  /*2200*/  MOV R17, UR19 ;  /* 0x0000001300117c02 */ /* 0x000fe20008000f00 */
[----:B------:R-:W-:-:S02]  /*2210*/  USHF.R.U32.HI UR4, URZ, UR53, UR4 ;  /* 0x00000035ff047299 */ /* 0x000fc40008011604 */
[----:B------:R-:W-:Y:S02]  /*2220*/  UIMAD UR59, UR59, UR8, UR40 ;  /* 0x000000083b3b72a4 */ /* 0x000fe4000f8e0228 */
[----:B------:R-:W-:Y:S02]  /*2230*/  USEL UR30, UR24, UR4, !UP0 ;  /* 0x00000004181e7287 */ /* 0x000fe4000c000000 */
[----:B------:R-:W-:Y:S02]  /*2240*/  UIMAD UR51, UR51, UR8, UR40 ;  /* 0x00000008333372a4 */ /* 0x000fe4000f8e0228 */
[----:B------:R-:W-:Y:S02]  /*2250*/  UIMAD UR43, UR49, UR8, UR40 ;  /* 0x00000008312b72a4 */ /* 0x000fe4000f8e0228 */
[----:B------:R-:W-:Y:S02]  /*2260*/  UIMAD UR27, UR48, UR8, UR40 ;  /* 0x00000008301b72a4 */ /* 0x000fe4000f8e0228 */
[----:B-1----:R-:W-:-:S02]  /*2270*/  UIMAD UR8, UR35, UR9, UR28 ;  /* 0x00000009230872a4 */ /* 0x002fc4000f8e021c */
[----:B------:R-:W-:Y:S02]  /*2280*/  UIADD3 UR14, UPT, UPT, -UR65, URZ, URZ ;  /* 0x000000ff410e7290 */ /* 0x000fe4000fffe1ff */
[----:B------:R-:W-:Y:S02]  /*2290*/  UIADD3 UR4, UPT, UPT, -UR30, URZ, URZ ;  /* 0x000000ff1e047290 */ /* 0x000fe4000fffe1ff */
[----:B------:R-:W-:Y:S01]  /*22a0*/  UIMAD UR13, UR10, UR13, UR32 ;  /* 0x0000000d0a0d72a4 */ /* 0x000fe2000f8e0220 */
[----:B------:R-:W-:Y:S01]  /*22b0*/  IMAD.U32 R8, RZ, RZ, UR8 ;  /* 0x00000008ff087e24 */ /* 0x000fe2000f8e00ff */
[----:B------:R-:W-:Y:S02]  /*22c0*/  USEL UR54, UR26, UR54, !UP0 ;  /* 0x000000361a367287 */ /* 0x000fe4000c000000 */
[----:B------:R-:W-:Y:S02]  /*22d0*/  USEL UR46, UR25, UR46, !UP0 ;  /* 0x0000002e192e7287 */ /* 0x000fe4000c000000 */
[----:B------:R-:W-:-:S02]  /*22e0*/  UIMAD UR18, UR37, UR9, UR28 ;  /* 0x00000009251272a4 */ /* 0x000fc4000f8e021c */
[----:B------:R-:W-:Y:S02]  /*22f0*/  UIMAD UR17, UR36, UR9, UR28 ;  /* 0x00000009241172a4 */ /* 0x000fe4000f8e021c */
[----:B------:R-:W-:Y:S02]  /*2300*/  UIMAD UR68, UR68, UR9, UR28 ;  /* 0x00000009444472a4 */ /* 0x000fe4000f8e021c */
[----:B------:R-:W-:Y:S01]  /*2310*/  UIMAD UR60, UR60, UR9, UR28 ;  /* 0x000000093c3c72a4 */ /* 0x000fe2000f8e021c */
[----:B------:R-:W-:Y:S01]  /*2320*/  IMAD.U32 R16, RZ, RZ, UR18 ;  /* 0x00000012ff107e24 */ /* 0x000fe2000f8e00ff */
[----:B------:R-:W-:Y:S01]  /*2330*/  UIMAD UR52, UR52, UR9, UR28 ;  /* 0x00000009343472a4 */ /* 0x000fe2000f8e021c */
[----:B------:R-:W-:Y:S01]  /*2340*/  MOV R12, UR17 ;  /* 0x00000011000c7c02 */ /* 0x000fe20008000f00 */
[----:B------:R-:W-:Y:S02]  /*2350*/  UIMAD UR44, UR44, UR9, UR28 ;  /* 0x000000092c2c72a4 */ /* 0x000fe4000f8e021c */
[----:B------:R-:W-:-:S02]  /*2360*/  UIMAD UR14, UR10, UR14, UR33 ;  /* 0x0000000e0a0e72a4 */ /* 0x000fc4000f8e0221 */
[----:B------:R-:W-:Y:S02]  /*2370*/  UIMAD UR28, UR34, UR9, UR28 ;  /* 0x00000009221c72a4 */ /* 0x000fe4000f8e021c */
[----:B------:R-:W-:Y:S02]  /*2380*/  UIMAD UR24, UR10, UR4, UR24 ;  /* 0x000000040a1872a4 */ /* 0x000fe4000f8e0218 */
[----:B---3--:R-:W-:Y:S02]  /*2390*/  UIMAD UR9, UR13, UR16, UR29 ;  /* 0x000000100d0972a4 */ /* 0x008fe4000f8e021d */
[----:B------:R-:W-:Y:S02]  /*23a0*/  UIMAD UR8, UR12, UR16, UR29 ;  /* 0x000000100c0872a4 */ /* 0x000fe4000f8e021d */
[----:B------:R-:W-:Y:S02]  /*23b0*/  UIADD3 UR6, UPT, UPT, -UR54, URZ, URZ ;  /* 0x000000ff36067290 */ /* 0x000fe4000fffe1ff */
[----:B------:R-:W-:Y:S01]  /*23c0*/  UIADD3 UR5, UPT, UPT, -UR46, URZ, URZ ;  /* 0x000000ff2e057290 */ /* 0x000fe2000fffe1ff */
[----:B------:R-:W-:Y:S01]  /*23d0*/  IMAD.U32 R11, RZ, RZ, UR9 ;  /* 0x00000009ff0b7e24 */ /* 0x000fe2000f8e00ff */
[----:B------:R-:W-:Y:S01]  /*23e0*/  UIADD3 UR4, UPT, UPT, UR58, UR47, URZ ;  /* 0x0000002f3a047290 */ /* 0x000fe2000fffe0ff */
[----:B------:R-:W-:Y:S01]  /*23f0*/  MOV R7, UR8 ;  /* 0x0000000800077c02 */ /* 0x000fe20008000f00 */
[----:B------:R-:W-:-:S02]  /*2400*/  UIMAD UR14, UR14, UR16, UR29 ;  /* 0x000000100e0e72a4 */ /* 0x000fc4000f8e021d */
[----:B------:R-:W-:Y:S02]  /*2410*/  UIMAD UR61, UR7, UR16, UR29 ;  /* 0x00000010073d72a4 */ /* 0x000fe4000f8e021d */
[----:B------:R-:W-:Y:S01]  /*2420*/  UIMAD UR53, UR10, UR6, UR26 ;  /* 0x000000060a3572a4 */ /* 0x000fe2000f8e021a */
[----:B------:R-:W-:Y:S01]  /*2430*/  IMAD.U32 R25, RZ, RZ, UR4 ;  /* 0x00000004ff197e24 */ /* 0x000fe2000f8e00ff */
[----:B------:R-:W-:Y:S01]  /*2440*/  UIMAD UR45, UR10, UR5, UR25 ;  /* 0x000000050a2d72a4 */ /* 0x000fe2000f8e0219 */
[----:B------:R-:W-:Y:S01]  /*2450*/  MOV R15, UR14 ;  /* 0x0000000e000f7c02 */ /* 0x000fe20008000f00 */
[----:B------:R-:W-:Y:S01]  /*2460*/  UMOV UR9, URZ ;  /* 0x000000ff00097c82 */ /* 0x000fe20008000000 */
[----:B------:R-:W-:Y:S01]  /*2470*/  UMOV UR8, URZ ;  /* 0x000000ff00087c82 */ /* 0x000fe20008000000 */
[----:B------:R-:W-:Y:S01]  /*2480*/  UMOV UR7, URZ ;  /* 0x000000ff00077c82 */ /* 0x000fe20008000000 */
[----:B------:R-:W-:Y:S01]  /*2490*/  IMAD.U32 R0, RZ, RZ, UR9 ;  /* 0x00000009ff007e24 */ /* 0x000fe2000f8e00ff */
[----:B------:R-:W-:Y:S01]  /*24a0*/  MOV R3, UR7 ;  /* 0x0000000700037c02 */ /* 0x000fe20008000f00 */
[----:B------:R-:W-:Y:S01]  /*24b0*/  IMAD.U32 R2, RZ, RZ, UR8 ;  /* 0x00000008ff027e24 */ /* 0x000fe2000f8e00ff */
[----:B------:R-:W-:-:S02]  /*24c0*/  UIMAD UR69, UR11, UR16, UR29 ;  /* 0x000000100b4572a4 */ /* 0x000fc4000f8e021d */
[----:B------:R-:W-:Y:S02]  /*24d0*/  UIMAD UR53, UR53, UR16, UR29 ;  /* 0x00000010353572a4 */ /* 0x000fe4000f8e021d */
[----:B------:R-:W-:Y:S01]  /*24e0*/  UIMAD UR45, UR45, UR16, UR29 ;  /* 0x000000102d2d72a4 */ /* 0x000fe2000f8e021d */
[----:B------:R-:W1:Y:S01]  /*24f0*/  LDCU UR15, c[0x0][0x4cc] ;  /* 0x00009980ff0f77ac */ /* 0x000e620008000800 */
[----:B------:R-:W3:Y:S01]  /*2500*/  LDCU UR6, c[0x0][0x500] ;  /* 0x0000a000ff0677ac */ /* 0x000ee20008000800 */
[----:B------:R-:W1:Y:S01]  /*2510*/  LDCU.64 UR4, c[0x0][0x4f8] ;  /* 0x00009f00ff0477ac */ /* 0x000e620008000a00 */
[----:B------:R-:W-:Y:S02]  /*2520*/  UIADD3 UR10, UPT, UPT, UR57, 0x20, URZ ;  /* 0x00000020390a7890 */ /* 0x000fe4000fffe0ff */
[----:B------:R-:W-:Y:S01]  /*2530*/  UIMAD UR29, UR24, UR16, UR29 ;  /* 0x00000010181d72a4 */ /* 0x000fe2000f8e021d */
[----:B------:R-:W-:Y:S01]  /*2540*/  UMOV UR11, UR55 ;  /* 0x00000037000b7c82 */ /* 0x000fe20008000000 */
[----:B----4-:R-:W-:-:S10]  /*2550*/  UMOV UR23, URZ ;  /* 0x000000ff00177c82 */ /* 0x010fd40008000000 */
.L_x_28:
[----:B------:R-:W-:Y:S01]  /*2560*/  @!P3 MOV R29, 0x8000 ;  /* 0x00008000001db802 */ /* 0x000fe20000000f00 */
[----:B------:R-:W-:Y:S06]  /*2570*/  ULEA UR7, UR11, UR31, 0x3 ;  /* 0x0000001f0b077291 */ /* 0x000fec000f8e18ff */
[----:B------:R-:W-:Y:S01]  /*2580*/  MOV R4, UR7 ;  /* 0x0000000700047c02 */ /* 0x000fe20008000f00 */
[----:B--2---:R-:W-:Y:S06]  /*2590*/  @P0 BRA `(.L_x_23) ;  /* 0x0000000000100947 */ /* 0x004fec0003800000 */
[----:B------:R-:W-:Y:S02]  /*25a0*/  R2UR UR7, R4 ;  /* 0x00000000040772ca */ /* 0x000fe400000e0000 */
[----:B------:R-:W-:Y:S11]  /*25b0*/  SHF.L.U32 R31, R6, 0x1f, RZ ;  /* 0x0000001f061f7819 */ /* 0x000ff600000006ff */
[----:B------:R-:W2:Y:S02]  /*25c0*/  SYNCS.PHASECHK.TRANS64.TRYWAIT P0, [UR7+0x30], R31 ;  /* 0x0000301fff0075a7 */ /* 0x000ea40008001107 */
[----:B--2---:R-:W-:Y:S05]  /*25d0*/  @!P0 BRA `(.L_x_24) ;  /* 0x0000008400b08947 */ /* 0x004fea0003800000 */
.L_x_23:
[----:B------:R-:W-:Y:S11]  /*25e0*/  R2UR UR7, R4 ;  /* 0x00000000040772ca */ /* 0x000ff600000e0000 */
[----:B------:R-:W-:Y:S02]  /*25f0*/  @!UPT UIADD3 URZ, UPT, UPT, URZ, URZ, URZ ;  /* 0x000000fffffff290 */ /* 0x000fe4000fffe0ff */
[----:B------:R4:W-:Y:S01]  /*2600*/  @!P3 SYNCS.ARRIVE.TRANS64 RZ, [UR7], R29 ;  /* 0x0000001dffffb9a7 */ /* 0x0009e20008000007 */
[----:B------:R-:W-:Y:S04]  /*2610*/  ULOP3.LUT UR7, UR71, 0x2, URZ, 0xfc, !UPT ;  /* 0x0000000247077892 */ /* 0x000fe8000f8efcff */
[----:B------:R-:W-:Y:S09]  /*2620*/  UISETP.NE.AND UP0, UPT, UR7, 0x2, UPT ;  /* 0x000000020700788c */ /* 0x000ff2000bf05270 */
[----:B------:R-:W-:Y:S05]  /*2630*/  BRA.U UP0, `(.L_x_25) ;  /* 0x0000000100047547 */ /* 0x000fea000b800000 */
[----:B-1-3--:R-:W-:Y:S05]  /*2640*/  BPT.TRAP 0x1 ;  /* 0x000000040000795c */ /* 0x00afea0000300000 */
.L_x_25:
[----:B------:R-:W-:Y:S04]  /*2650*/  BSSY.RECONVERGENT B0, `(.L_x_26) ;  /* 0x0000003000007945 */ /* 0x000fe80003800200 */
[----:B------:R-:W-:Y:S05]  /*2660*/  @P2 BRA `(.L_x_27) ;  /* 0x0000000000042947 */ /* 0x000fea0003800000 */
[----:B-1-3--:R-:W-:Y:S05]  /*2670*/  BPT.TRAP 0x1 ;  /* 0x000000040000795c */ /* 0x00afea0000300000 */
.L_x_27:
[----:B-1-3--:R-:W-:Y:S05]  /*2680*/  BSYNC.RECONVERGENT B0 ;  /* 0x0000000000007941 */ /* 0x00afea0003800200 */
.L_x_26:
[----:B------:R-:W1:Y:S01]  /*2690*/  LDCU.64 UR18, c[0x0][0x348] ;  /* 0x00006900ff1277ac */ /* 0x000e620008000a00 */
[----:B------:R-:W-:Y:S02]  /*26a0*/  R2UR UR8, R0 ;  /* 0x00000000000872ca */ /* 0x000fe400000e0000 */
[----:B------:R-:W-:Y:S01]  /*26b0*/  R2UR UR7, R2 ;  /* 0x00000000020772ca */ /* 0x000fe200000e0000 */
[----:B------:R-:W-:Y:S01]  /*26c0*/  UIADD3 UR13, UPT, UPT, UR11, 0x1, URZ ;  /* 0x000000010b0d7890 */ /* 0x000fe2000fffe0ff */
[----:B------:R-:W-:Y:S01]  /*26d0*/  R2UR UR14, R3 ;  /* 0x00000000030e72ca */ /* 0x000fe200000e0000 */
[----:B------:R-:W-:Y:S01]  /*26e0*/  USHF.L.U32 UR66, UR23, 0x6, URZ ;  /* 0x0000000617427899 */ /* 0x000fe200080006ff */
[----:B------:R-:W-:Y:S01]  /*26f0*/  R2UR UR65, R4 ;  /* 0x00000000044172ca */ /* 0x000fe200000e0000 */
[----:B------:R-:W-:Y:S01]  /*2700*/  UISETP.NE.AND UP0, UPT, UR13, 0x6, UPT ;  /* 0x000000060d00788c */ /* 0x000fe2000bf05270 */
[----:B------:R-:W-:Y:S01]  /*2710*/  MOV.SPILL R38, UR67 ;  /* 0x0000004300267c02 */ /* 0x000fe20009000f00 */
[----:B------:R-:W-:Y:S01]  /*2720*/  ULEA UR9, UR11, UR31, 0xe ;  /* 0x0000001f0b097291 */ /* 0x000fe2000f8e70ff */
[----:B------:R-:W-:Y:S01]  /*2730*/  R2UR UR67, R17 ;  /* 0x00000000114372ca */ /* 0x000fe200000e0000 */
[----:B------:R-:W-:Y:S01]  /*2740*/  USEL UR55, UR13, URZ, UP0 ;  /* 0x000000ff0d377287 */ /* 0x000fe20008000000 */
[----:B------:R-:W-:Y:S01]  /*2750*/  MOV.SPILL R33, UR59 ;  /* 0x0000003b00217c02 */ /* 0x000fe20009000f00 */
[----:B------:R-:W-:Y:S01]  /*2760*/  UIMAD UR8, UR8, UR15, UR4 ;  /* 0x0000000f080872a4 */ /* 0x000fe2000f8e0204 */
[----:B------:R-:W-:Y:S01]  /*2770*/  R2UR UR59, R13 ;  /* 0x000000000d3b72ca */ /* 0x000fe200000e0000 */
[----:B------:R-:W-:Y:S01]  /*2780*/  UIMAD UR7, UR7, UR72, UR5 ;  /* 0x00000048070772a4 */ /* 0x000fe2000f8e0205 */
[----:B--2---:R-:W-:Y:S01]  /*2790*/  MOV.SPILL R28, UR43 ;  /* 0x0000002b001c7c02 */ /* 0x004fe20009000f00 */
[----:B-1----:R-:W-:Y:S01]  /*27a0*/  UIADD3 UR12, UP1, UPT, UR18, 0x80, URZ ;  /* 0x00000080120c7890 */ /* 0x002fe2000ff3e0ff */
[----:B------:R-:W-:Y:S01]  /*27b0*/  R2UR UR43, R9 ;  /* 0x00000000092b72ca */ /* 0x000fe200000e0000 */
[----:B------:R-:W-:Y:S01]  /*27c0*/  ULEA UR8, UR7, UR8, 0x5 ;  /* 0x0000000807087291 */ /* 0x000fe2000f8e28ff */
[----:B------:R-:W-:Y:S01]  /*27d0*/  MOV.SPILL R41, UR70 ;  /* 0x0000004600297c02 */ /* 0x000fe20009000f00 */
[----:B------:R-:W-:Y:S01]  /*27e0*/  UIMAD UR7, UR14, UR73, UR6 ;  /* 0x000000490e0772a4 */ /* 0x000fe2000f8e0206 */
[----:B------:R-:W-:Y:S01]  /*27f0*/  R2UR UR70, R18 ;  /* 0x00000000124672ca */ /* 0x000fe200000e0000 */
[----:B------:R-:W-:Y:S01]  /*2800*/  ULEA UR14, UR55, UR31, 0x3 ;  /* 0x0000001f370e7291 */ /* 0x000fe2000f8e18ff */
[----:B------:R-:W-:Y:S01]  /*2810*/  MOV.SPILL R40, UR69 ;  /* 0x0000004500287c02 */ /* 0x000fe20009000f00 */
[----:B------:R-:W-:Y:S01]  /*2820*/  ULEA UR7, UR7, UR8, 0xa ;  /* 0x0000000807077291 */ /* 0x000fe2000f8e50ff */
[----:B------:R-:W-:Y:S01]  /*2830*/  R2UR UR69, R15 ;  /* 0x000000000f4572ca */ /* 0x000fe200000e0000 */
[----:B------:R-:W-:Y:S01]  /*2840*/  UIADD3.X UR13, UPT, UPT, URZ, UR19, URZ, UP1, !UPT ;  /* 0x00000013ff0d7290 */ /* 0x000fe20008ffe4ff */
[----:B------:R-:W-:Y:S01]  /*2850*/  MOV.SPILL R39, UR68 ;  /* 0x0000004400277c02 */ /* 0x000fe20009000f00 */
[----:B------:R-:W-:Y:S01]  /*2860*/  USEL UR16, URZ, 0x1, UP0 ;  /* 0x00000001ff107887 */ /* 0x000fe20008000000 */
[----:B------:R-:W-:Y:S01]  /*2870*/  R2UR UR68, R16 ;  /* 0x00000000104472ca */ /* 0x000fe200000e0000 */
[----:B------:R-:W-:Y:S01]  /*2880*/  UIADD3 UR64, UPT, UPT, UR9, 0x6800, URZ ;  /* 0x0000680009407890 */ /* 0x000fe2000fffe0ff */
[----:B------:R-:W-:Y:S01]  /*2890*/  MOV.SPILL R36, UR62 ;  /* 0x0000003e00247c02 */ /* 0x000fe20009000f00 */
[----:B------:R-:W-:Y:S01]  /*28a0*/  UPRMT UR7, UR7, 0x5410, URZ ;  /* 0x0000541007077896 */ /* 0x000fe200080000ff */
[----:B------:R-:W-:Y:S01]  /*28b0*/  R2UR UR62, R14 ;  /* 0x000000000e3e72ca */ /* 0x000fe200000e0000 */
[----:B------:R-:W-:Y:S01]  /*28c0*/  UIADD3 UR34, UPT, UPT, UR66, 0x20, URZ ;  /* 0x0000002042227890 */ /* 0x000fe2000fffe0ff */
[----:B------:R-:W-:Y:S01]  /*28d0*/  LOP3.LUT R6, R6, UR16, RZ, 0x3c, !PT ;  /* 0x0000001006067c12 */ /* 0x000fe2000f8e3cff */
[----:B------:R-:W-:Y:S01]  /*28e0*/  UIADD3 UR32, UPT, UPT, UR9, 0x6c00, URZ ;  /* 0x00006c0009207890 */ /* 0x000fe2000fffe0ff */
[----:B------:R-:W-:Y:S01]  /*28f0*/  MOV.SPILL R35, UR61 ;  /* 0x0000003d00237c02 */ /* 0x000fe20009000f00 */
[----:B------:R-:W-:Y:S01]  /*2900*/  UIADD3 UR56, UPT, UPT, UR9, 0x7000, URZ ;  /* 0x0000700009387890 */ /* 0x000fe2000fffe0ff */
[----:B------:R-:W-:Y:S01]  /*2910*/  SHF.L.U32 R4, R6, 0x1f, RZ ;  /* 0x0000001f06047819 */ /* 0x000fe200000006ff */
[----:B------:R-:W-:Y:S01]  /*2920*/  UIADD3 UR40, UPT, UPT, UR9, 0x7800, URZ ;  /* 0x0000780009287890 */ /* 0x000fe2000fffe0ff */
[----:B------:R-:W-:Y:S01]  /*2930*/  MOV.SPILL R34, UR60 ;  /* 0x0000003c00227c02 */ /* 0x000fe20009000f00 */
[----:B------:R-:W-:Y:S01]  /*2940*/  UIADD3 UR48, UPT, UPT, UR9, 0x9000, URZ ;  /* 0x0000900009307890 */ /* 0x000fe2000fffe0ff */
[----:B------:R1:W2:Y:S01]  /*2950*/  SYNCS.PHASECHK.TRANS64.TRYWAIT P0, [UR14+0x30], R4 ;  /* 0x00003004ff0075a7 */ /* 0x0002a2000800110e */
[----:B------:R-:W-:Y:S01]  /*2960*/  UIADD3 UR24, UPT, UPT, UR9, 0xa000, URZ ;  /* 0x0000a00009187890 */ /* 0x000fe2000fffe0ff */
[----:B------:R3:W-:Y:S01]  /*2970*/  UTMALDG.5D.IM2COL [UR64], [UR12], UR7 ;  /* 0x000000400c0073b4 */ /* 0x0007e20008060007 */
[----:B------:R-:W-:Y:S01]  /*2980*/  R2UR UR60, R12 ;  /* 0x000000000c3c72ca */ /* 0x000fe200000e0000 */
[----:B------:R-:W-:Y:S01]  /*2990*/  UMOV UR19, UR67 ;  /* 0x0000004300137c82 */ /* 0x000fe20008000000 */
[----:B------:R-:W-:Y:S01]  /*29a0*/  R2UR UR61, R11 ;  /* 0x000000000b3d72ca */ /* 0x000fe200000e0000 */
[----:B------:R-:W-:Y:S01]  /*29b0*/  UMOV UR35, UR19 ;  /* 0x0000001300237c82 */ /* 0x000fe20008000000 */
        /* <DEDUP_REMOVED lines=17> */
[----:B------:R-:W-:Y:S01]  /*2ad0*/  UIADD3 UR16, UPT, UPT, UR9, 0x7400, URZ ;  /* 0x0000740009107890 */ /* 0x000fe2000fffe0ff */
[----:B------:R5:W-:Y:S01]  /*2ae0*/  UTMALDG.5D.IM2COL [UR32], [UR12], UR7 ;  /* 0x000000200c0073b4 */ /* 0x000be20008060007 */
[----:B------:R-:W-:Y:S01]  /*2af0*/  UMOV UR21, UR61 ;  /* 0x0000003d00157c82 */ /* 0x000fe20008000000 */
[----:B------:R-:W-:Y:S01]  /*2b00*/  UMOV UR17, UR14 ;  /* 0x0000000e00117c82 */ /* 0x000fe20008000000 */
[----:B------:R-:W-:Y:S01]  /*2b10*/  UMOV UR18, UR62 ;  /* 0x0000003e00127c82 */ /* 0x000fe20008000000 */
[----:B------:R-:W-:Y:S01]  /*2b20*/  MOV.SPILL R31, UR46 ;  /* 0x0000002e001f7c02 */ /* 0x000fe20009000f00 */
[----:B------:R-:W-:Y:S01]  /*2b30*/  UMOV UR22, UR18 ;  /* 0x0000001200167c82 */ /* 0x000fe20008000000 */
[----:B------:R-:W-:Y:S01]  /*2b40*/  UMOV UR18, UR34 ;  /* 0x0000002200127c82 */ /* 0x000fe20008000000 */
[----:B------:R-:W-:Y:S01]  /*2b50*/  R2UR UR46, R10 ;  /* 0x000000000a2e72ca */ /* 0x000fe200000e0000 */
[----:B------:R1:W-:Y:S01]  /*2b60*/  UTMALDG.5D.IM2COL [UR56], [UR12], UR7 ;  /* 0x000000380c0073b4 */ /* 0x0003e20008060007 */
[----:B------:R-:W-:Y:S02]  /*2b70*/  MOV.SPILL R30, UR45 ;  /* 0x0000002d001e7c02 */ /* 0x000fe40009000f00 */
[----:B----4-:R-:W-:Y:S02]  /*2b80*/  MOV.SPILL R29, UR44 ;  /* 0x0000002c001d7c02 */ /* 0x010fe40009000f00 */
[----:B------:R-:W-:Y:S02]  /*2b90*/  R2UR UR44, R8 ;  /* 0x00000000082c72ca */ /* 0x000fe400000e0000 */
[----:B------:R-:W-:Y:S01]  /*2ba0*/  R2UR UR45, R7 ;  /* 0x00000000072d72ca */ /* 0x000fe200000e0000 */
[----:B------:R4:W-:Y:S01]  /*2bb0*/  UTMALDG.5D.IM2COL [UR16], [UR12], UR7 ;  /* 0x000000100c0073b4 */ /* 0x0009e20008060007 */
[----:B------:R-:W-:Y:S01]  /*2bc0*/  MOV.SPILL R32, UR47 ;  /* 0x0000002f00207c02 */ /* 0x000fe20009000f00 */
[----:B---3--:R-:W-:Y:S01]  /*2bd0*/  UIADD3 UR64, UPT, UPT, UR9, 0x8000, URZ ;  /* 0x0000800009407890 */ /* 0x008fe2000fffe0ff */
[----:B------:R-:W-:Y:S01]  /*2be0*/  R2UR.FILL UR67, R38 ;  /* 0x00000000264372ca */ /* 0x000fe200004e0000 */
[----:B------:R-:W-:Y:S01]  /*2bf0*/  UMOV UR65, UR14 ;  /* 0x0000000e00417c82 */ /* 0x000fe20008000000 */
[----:B------:R-:W-:Y:S01]  /*2c00*/  R2UR.FILL UR70, R41 ;  /* 0x00000000294672ca */ /* 0x000fe200004e0000 */
[----:B------:R-:W-:Y:S01]  /*2c10*/  UMOV UR66, UR8 ;  /* 0x0000000800427c82 */ /* 0x000fe20008000000 */
[----:B------:R-:W-:Y:S01]  /*2c20*/  ULEA UR8, UR11, UR77, 0xc ;  /* 0x0000004d0b087291 */ /* 0x000fe2000f8e60ff */
[----:B------:R-:W-:Y:S02]  /*2c30*/  R2UR.FILL UR69, R40 ;  /* 0x00000000284572ca */ /* 0x000fe400004e0000 */
[----:B------:R-:W-:Y:S01]  /*2c40*/  R2UR.FILL UR68, R39 ;  /* 0x00000000274472ca */ /* 0x000fe200004e0000 */
[----:B------:R-:W-:Y:S01]  /*2c50*/  ULEA UR8, UR8, UR31, 0x2 ;  /* 0x0000001f08087291 */ /* 0x000fe2000f8e10ff */
[----:B------:R3:W-:Y:S01]  /*2c60*/  UTMALDG.5D.IM2COL [UR40], [UR12], UR7 ;  /* 0x000000280c0073b4 */ /* 0x0007e20008060007 */
[----:B------:R-:W-:Y:S02]  /*2c70*/  MOV.SPILL R42, UR71 ;  /* 0x00000047002a7c02 */ /* 0x000fe40009000f00 */
[----:B------:R-:W-:Y:S02]  /*2c80*/  R2UR.FILL UR47, R32 ;  /* 0x00000000202f72ca */ /* 0x000fe400004e0000 */
[----:B------:R-:W-:Y:S02]  /*2c90*/  R2UR.FILL UR71, R42 ;  /* 0x000000002a4772ca */ /* 0x000fe400004e0000 */
[----:B------:R-:W-:Y:S04]  /*2ca0*/  MOV.SPILL R37, UR63 ;  /* 0x0000003f00257c02 */ /* 0x000fe80009000f00 */
[----:B------:R-:W-:Y:S01]  /*2cb0*/  R2UR.FILL UR63, R37 ;  /* 0x00000000253f72ca */ /* 0x000fe200004e0000 */
[----:B-----5:R-:W-:Y:S04]  /*2cc0*/  UIADD3 UR32, UPT, UPT, UR9, 0x7c00, URZ ;  /* 0x00007c0009207890 */ /* 0x020fe8000fffe0ff */
[----:B------:R-:W-:Y:S02]  /*2cd0*/  UIADD3 UR47, UPT, UPT, UR47, 0x1, URZ ;  /* 0x000000012f2f7890 */ /* 0x000fe4000fffe0ff */
[----:B------:R-:W-:Y:S01]  /*2ce0*/  MOV.SPILL R32, UR71 ;  /* 0x0000004700207c02 */ /* 0x000fe20009000f00 */
[----:B-1----:R-:W-:Y:S01]  /*2cf0*/  UIADD3 UR56, UPT, UPT, UR9, 0x8800, URZ ;  /* 0x0000880009387890 */ /* 0x002fe2000fffe0ff */
[----:B------:R-:W-:Y:S02]  /*2d00*/  R2UR.FILL UR62, R36 ;  /* 0x00000000243e72ca */ /* 0x000fe400004e0000 */
[----:B------:R-:W-:Y:S02]  /*2d10*/  R2UR.FILL UR61, R35 ;  /* 0x00000000233d72ca */ /* 0x000fe400004e0000 */
[----:B------:R-:W-:Y:S02]  /*2d20*/  R2UR.FILL UR60, R34 ;  /* 0x00000000223c72ca */ /* 0x000fe400004e0000 */
[----:B------:R-:W-:Y:S01]  /*2d30*/  R2UR.FILL UR59, R33 ;  /* 0x00000000213b72ca */ /* 0x000fe200004e0000 */
[----:B----4-:R-:W-:Y:S01]  /*2d40*/  UMOV UR20, UR68 ;  /* 0x0000004400147c82 */ /* 0x010fe20008000000 */
        /* <DEDUP_REMOVED lines=11> */
[----:B------:R1:W-:Y:S01]  /*2e00*/  UTMALDG.5D.IM2COL [UR32], [UR12], UR7 ;  /* 0x000000200c0073b4 */ /* 0x0003e20008060007 */
[----:B------:R-:W-:Y:S01]  /*2e10*/  UIADD3 UR16, UPT, UPT, UR9, 0x8400, URZ ;  /* 0x0000840009107890 */ /* 0x000fe2000fffe0ff */
[----:B---3--:R-:W-:Y:S01]  /*2e20*/  R2UR.FILL UR43, R28 ;  /* 0x000000001c2b72ca */ /* 0x008fe200004e0000 */
[----:B------:R-:W-:Y:S01]  /*2e30*/  UMOV UR17, UR14 ;  /* 0x0000000e00117c82 */ /* 0x000fe20008000000 */
[----:B------:R-:W-:Y:S01]  /*2e40*/  UMOV UR18, UR34 ;  /* 0x0000002200127c82 */ /* 0x000fe20008000000 */
[----:B------:R-:W-:Y:S01]  /*2e50*/  R2UR.FILL UR46, R31 ;  /* 0x000000001f2e72ca */ /* 0x000fe200004e0000 */
[----:B------:R-:W-:Y:S01]  /*2e60*/  UIADD3 UR40, UPT, UPT, UR9, 0x9800, URZ ;  /* 0x0000980009287890 */ /* 0x000fe2000fffe0ff */
[----:B------:R-:W-:Y:S01]  /*2e70*/  R2UR.FILL UR45, R30 ;  /* 0x000000001e2d72ca */ /* 0x000fe200004e0000 */
[----:B------:R3:W-:Y:S01]  /*2e80*/  UTMALDG.5D.IM2COL [UR64], [UR12], UR7 ;  /* 0x000000400c0073b4 */ /* 0x0007e20008060007 */
[----:B------:R-:W-:Y:S02]  /*2e90*/  R2UR.FILL UR44, R29 ;  /* 0x000000001d2c72ca */ /* 0x000fe400004e0000 */
[----:B------:R-:W-:Y:S02]  /*2ea0*/  MOV.SPILL R28, UR67 ;  /* 0x00000043001c7c02 */ /* 0x000fe40009000f00 */
[----:B------:R-:W-:Y:S02]  /*2eb0*/  MOV.SPILL R31, UR70 ;  /* 0x00000046001f7c02 */ /* 0x000fe40009000f00 */
[----:B------:R-:W-:Y:S01]  /*2ec0*/  MOV.SPILL R30, UR69 ;  /* 0x00000045001e7c02 */ /* 0x000fe20009000f00 */
[----:B------:R4:W-:Y:S01]  /*2ed0*/  UTMALDG.5D.IM2COL [UR16], [UR12], UR7 ;  /* 0x000000100c0073b4 */ /* 0x0009e20008060007 */
[----:B------:R-:W-:Y:S02]  /*2ee0*/  MOV.SPILL R29, UR68 ;  /* 0x00000044001d7c02 */ /* 0x000fe40009000f00 */
[----:B------:R-:W-:Y:S01]  /*2ef0*/  R2UR.FILL UR71, R32 ;  /* 0x00000000204772ca */ /* 0x000fe200004e0000 */
[----:B-1----:R-:W-:Y:S01]  /*2f00*/  UIADD3 UR32, UPT, UPT, UR9, 0x8c00, URZ ;  /* 0x00008c0009207890 */ /* 0x002fe2000fffe0ff */
[----:B------:R-:W-:Y:S01]  /*2f10*/  UMOV UR35, UR59 ;  /* 0x0000003b00237c82 */ /* 0x000fe20008000000 */
[----:B------:R-:W-:Y:S01]  /*2f20*/  UMOV UR36, UR60 ;  /* 0x0000003c00247c82 */ /* 0x000fe20008000000 */
[----:B------:R-:W-:Y:S01]  /*2f30*/  UMOV UR37, UR61 ;  /* 0x0000003d00257c82 */ /* 0x000fe20008000000 */
[----:B------:R-:W-:Y:S01]  /*2f40*/  UMOV UR38, UR62 ;  /* 0x0000003e00267c82 */ /* 0x000fe20008000000 */
[----:B---3--:R-:W-:Y:S01]  /*2f50*/  USHF.L.U32 UR65, UR23, 0x6, URZ ;  /* 0x0000000617417899 */ /* 0x008fe200080006ff */
[----:B------:R-:W-:Y:S01]  /*2f60*/  R2UR UR68, R0 ;  /* 0x00000000004472ca */ /* 0x000fe200000e0000 */
[----:B------:R-:W-:Y:S01]  /*2f70*/  UIADD3 UR64, UPT, UPT, UR8, 0x1e800, URZ ;  /* 0x0001e80008407890 */ /* 0x000fe2000fffe0ff */
[----:B------:R-:W-:Y:S01]  /*2f80*/  R2UR UR69, R2 ;  /* 0x00000000024572ca */ /* 0x000fe200000e0000 */
[----:B------:R-:W-:Y:S01]  /*2f90*/  ULOP3.LUT UR67, UR76, UR65, URZ, 0xfc, !UPT ;  /* 0x000000414c437292 */ /* 0x000fe2000f8efcff */
[----:B------:R-:W-:Y:S01]  /*2fa0*/  R2UR UR66, R25 ;  /* 0x00000000194272ca */ /* 0x000fe200000e0000 */
[----:B------:R-:W-:Y:S01]  /*2fb0*/  UIADD3 UR8, UPT, UPT, UR8, 0x20800, URZ ;  /* 0x0002080008087890 */ /* 0x000fe2000fffe0ff */
[----:B------:R-:W-:Y:S01]  /*2fc0*/  R2UR UR70, R3 ;  /* 0x00000000034672ca */ /* 0x000fe200000e0000 */
[----:B------:R-:W-:Y:S01]  /*2fd0*/  UMOV UR58, UR65 ;  /* 0x00000041003a7c82 */ /* 0x000fe20008000000 */
[----:B------:R-:W-:Y:S01]  /*2fe0*/  UMOV UR50, UR65 ;  /* 0x0000004100327c82 */ /* 0x000fe20008000000 */
[----:B------:R1:W-:Y:S01]  /*2ff0*/  UTMALDG.5D.IM2COL [UR56], [UR12], UR7 ;  /* 0x000000380c0073b4 */ /* 0x0003e20008060007 */
[----:B----4-:R-:W-:Y:S01]  /*3000*/  UIADD3 UR16, UPT, UPT, UR9, 0x9400, URZ ;  /* 0x0000940009107890 */ /* 0x010fe2000fffe0ff */
[----:B------:R-:W-:Y:S01]  /*3010*/  UMOV UR42, UR65 ;  /* 0x00000041002a7c82 */ /* 0x000fe20008000000 */
[----:B------:R-:W-:Y:S01]  /*3020*/  UMOV UR26, UR65 ;  /* 0x00000041001a7c82 */ /* 0x000fe20008000000 */
[----:B------:R-:W-:Y:S01]  /*3030*/  UMOV UR65, UR14 ;  /* 0x0000000e00417c82 */ /* 0x000fe20008000000 */
[----:B------:R-:W-:Y:S01]  /*3040*/  UMOV UR19, UR51 ;  /* 0x0000003300137c82 */ /* 0x000fe20008000000 */
[----:B------:R-:W-:Y:S01]  /*3050*/  UMOV UR20, UR52 ;  /* 0x0000003400147c82 */ /* 0x000fe20008000000 */
[----:B------:R3:W-:Y:S01]  /*3060*/  UTMALDG.5D.IM2COL [UR32], [UR12], UR7 ;  /* 0x000000200c0073b4 */ /* 0x0007e20008060007 */
[----:B------:R-:W-:Y:S01]  /*3070*/  UMOV UR21, UR53 ;  /* 0x0000003500157c82 */ /* 0x000fe20008000000 */
[----:B------:R-:W-:Y:S01]  /*3080*/  UMOV UR22, UR54 ;  /* 0x0000003600167c82 */ /* 0x000fe20008000000 */
[----:B------:R-:W-:Y:S01]  /*3090*/  UMOV UR11, UR67 ;  /* 0x00000043000b7c82 */ /* 0x000fe20008000000 */
[----:B------:R-:W-:Y:S02]  /*30a0*/  MOV.SPILL R4, UR66 ;  /* 0x0000004200047c02 */ /* 0x000fe40009000f00 */
[----:B------:R-:W-:Y:S01]  /*30b0*/  R2UR UR66, R19 ;  /* 0x00000000134272ca */ /* 0x000fe200000e0000 */
[----:B------:R-:W-:Y:S01]  /*30c0*/  UTMALDG.5D.IM2COL [UR48], [UR12], UR7 ;  /* 0x000000300c0073b4 */ /* 0x000fe20008060007 */
[----:B------:R4:W-:Y:S01]  /*30d0*/  UTMALDG.5D.IM2COL [UR16], [UR12], UR7 ;  /* 0x000000100c0073b4 */ /* 0x0009e20008060007 */
[----:B------:R-:W-:Y:S01]  /*30e0*/  UTMALDG.5D.IM2COL [UR40], [UR12], UR7 ;  /* 0x000000280c0073b4 */ /* 0x000fe20008060007 */
[----:B-1----:R-:W1:Y:S01]  /*30f0*/  LDCU.64 UR56, c[0x0][0x348] ;  /* 0x00006900ff3877ac */ /* 0x002e620008000a00 */
[----:B---3--:R-:W-:Y:S01]  /*3100*/  UIADD3 UR32, UPT, UPT, UR9, 0x9c00, URZ ;  /* 0x00009c0009207890 */ /* 0x008fe2000fffe0ff */
[----:B------:R-:W-:Y:S01]  /*3110*/  UMOV UR35, UR43 ;  /* 0x0000002b00237c82 */ /* 0x000fe20008000000 */
[----:B------:R-:W-:Y:S01]  /*3120*/  UMOV UR36, UR44 ;  /* 0x0000002c00247c82 */ /* 0x000fe20008000000 */
[----:B------:R-:W-:Y:S01]  /*3130*/  UMOV UR37, UR45 ;  /* 0x0000002d00257c82 */ /* 0x000fe20008000000 */
[----:B------:R-:W-:Y:S05]  /*3140*/  UMOV UR38, UR46 ;  /* 0x0000002e00267c82 */ /* 0x000fea0008000000 */
[----:B------:R-:W-:Y:S01]  /*3150*/  UTMALDG.5D.IM2COL [UR32], [UR12], UR7 ;  /* 0x000000200c0073b4 */ /* 0x000fe20008060007 */
[----:B----4-:R-:W-:Y:S01]  /*3160*/  UIADD3 UR16, UPT, UPT, UR9, 0xa400, URZ ;  /* 0x0000a40009107890 */ /* 0x010fe2000fffe0ff */
[----:B------:R-:W-:Y:S01]  /*3170*/  UTMALDG.5D.IM2COL [UR24], [UR12], UR7 ;  /* 0x000000180c0073b4 */ /* 0x000fe20008060007 */
[----:B------:R-:W-:Y:S01]  /*3180*/  UMOV UR19, UR27 ;  /* 0x0000001b00137c82 */ /* 0x000fe20008000000 */
[----:B------:R-:W-:Y:S01]  /*3190*/  UMOV UR20, UR28 ;  /* 0x0000001c00147c82 */ /* 0x000fe20008000000 */
[----:B------:R-:W-:Y:S01]  /*31a0*/  UMOV UR21, UR29 ;  /* 0x0000001d00157c82 */ /* 0x000fe20008000000 */
[----:B------:R-:W-:Y:S01]  /*31b0*/  UMOV UR22, UR30 ;  /* 0x0000001e00167c82 */ /* 0x000fe20008000000 */
[----:B------:R-:W-:Y:S03]  /*31c0*/  UMOV UR9, UR14 ;  /* 0x0000000e00097c82 */ /* 0x000fe60008000000 */
[----:B------:R1:W-:Y:S02]  /*31d0*/  UTMALDG.5D.IM2COL [UR16], [UR12], UR7 ;  /* 0x000000100c0073b4 */ /* 0x0003e40008060007 */
[----:B-1----:R-:W-:Y:S01]  /*31e0*/  UIADD3 UR16, UP0, UPT, UR56, 0x200, URZ ;  /* 0x0000020038107890 */ /* 0x002fe2000ff1e0ff */
[----:B------:R-:W-:Y:S01]  /*31f0*/  UMOV UR7, 0x30000 ;  /* 0x0003000000077882 */ /* 0x000fe20000000000 */
[----:B------:R-:W-:Y:S02]  /*3200*/  UMOV UR18, 0x0 ;  /* 0x0000000000127882 */ /* 0x000fe40000000000 */
[----:B------:R-:W-:Y:S01]  /*3210*/  UIADD3.X UR17, UPT, UPT, URZ, UR57, URZ, UP0, !UPT ;  /* 0x00000039ff117290 */ /* 0x000fe200087fe4ff */
[----:B------:R-:W-:Y:S01]  /*3220*/  UMOV UR19, 0x10000000 ;  /* 0x1000000000137882 */ /* 0x000fe20000000000 */
[----:B------:R-:W-:Y:S01]  /*3230*/  UMOV UR22, UR68 ;  /* 0x0000004400167c82 */ /* 0x000fe20008000000 */
[----:B------:R-:W-:Y:S01]  /*3240*/  UMOV UR21, UR69 ;  /* 0x0000004500157c82 */ /* 0x000fe20008000000 */
[----:B------:R-:W-:Y:S01]  /*3250*/  UMOV UR12, UR22 ;  /* 0x00000016000c7c82 */ /* 0x000fe20008000000 */
[----:B------:R-:W-:Y:S01]  /*3260*/  UMOV UR13, UR21 ;  /* 0x00000015000d7c82 */ /* 0x000fe20008000000 */
[----:B------:R-:W-:Y:S03]  /*3270*/  UMOV UR20, UR70 ;  /* 0x0000004600147c82 */ /* 0x000fe60008000000 */
[----:B------:R1:W-:Y:S01]  /*3280*/  UTMALDG.5D.MULTICAST [UR64], [UR16], UR7, desc[UR18] ;  /* 0x00001240100073b4 */ /* 0x0003e20008021807 */
[----:B------:R-:W-:Y:S02]  /*3290*/  UMOV UR14, UR20 ;  /* 0x00000014000e7c82 */ /* 0x000fe40008000000 */
[----:B------:R3:W-:Y:S01]  /*32a0*/  UTMALDG.5D.MULTICAST [UR8], [UR16], UR7, desc[UR18] ;  /* 0x00001208100073b4 */ /* 0x0007e20008021807 */
[----:B-1----:R-:W1:Y:S01]  /*32b0*/  LDCU UR65, c[0x0][0x38c] ;  /* 0x00007180ff4177ac */ /* 0x002e620008000800 */
[----:B------:R-:W-:Y:S02]  /*32c0*/  R2UR.FILL UR66, R4 ;  /* 0x00000000044272ca */ /* 0x000fe400004e0000 */
[----:B------:R-:W-:Y:S02]  /*32d0*/  R2UR.FILL UR70, R31 ;  /* 0x000000001f4672ca */ /* 0x000fe400004e0000 */
[----:B------:R-:W-:Y:S02]  /*32e0*/  R2UR.FILL UR69, R30 ;  /* 0x000000001e4572ca */ /* 0x000fe400004e0000 */
[----:B------:R-:W-:Y:S01]  /*32f0*/  R2UR.FILL UR68, R29 ;  /* 0x000000001d4472ca */ /* 0x000fe200004e0000 */
[----:B---3--:R-:W-:Y:S01]  /*3300*/  UIADD3 UR9, UPT, UPT, UR22, 0x1, URZ ;  /* 0x0000000116097890 */ /* 0x008fe2000fffe0ff */
[----:B------:R-:W-:Y:S01]  /*3310*/  R2UR.FILL UR67, R28 ;  /* 0x000000001c4372ca */ /* 0x000fe200004e0000 */
[----:B------:R-:W-:Y:S02]  /*3320*/  UIADD3 UR8, UPT, UPT, UR21, 0x1, URZ ;  /* 0x0000000115087890 */ /* 0x000fe4000fffe0ff */
[----:B------:R-:W-:Y:S02]  /*3330*/  UIADD3 UR7, UPT, UPT, UR20, 0x1, URZ ;  /* 0x0000000114077890 */ /* 0x000fe4000fffe0ff */
[----:B------:R-:W-:Y:S01]  /*3340*/  UIADD3 UR12, UPT, UPT, UR23, 0x1, URZ ;  /* 0x00000001170c7890 */ /* 0x000fe2000fffe0ff */
[----:B------:R-:W-:Y:S01]  /*3350*/  UMOV UR11, UR55 ;  /* 0x00000037000b7c82 */ /* 0x000fe20008000000 */
[----:B-1----:R-:W-:Y:S04]  /*3360*/  UISETP.NE.AND UP2, UPT, UR9, UR65, UPT ;  /* 0x000000410900728c */ /* 0x002fe8000bf45270 */
[----:B------:R-:W-:Y:S06]  /*3370*/  USEL UR9, UR9, URZ, UP2 ;  /* 0x000000ff09097287 */ /* 0x000fec0009000000 */
[----:B------:R-:W-:Y:S01]  /*3380*/  IMAD.U32 R0, RZ, RZ, UR9 ;  /* 0x00000009ff007e24 */ /* 0x000fe2000f8e00ff */
[----:B------:R-:W-:Y:S04]  /*3390*/  @UP2 UIADD3 UR8, UPT, UPT, UR21, URZ, URZ ;  /* 0x000000ff15082290 */ /* 0x000fe8000fffe0ff */
[----:B------:R-:W-:Y:S04]  /*33a0*/  UISETP.NE.AND UP1, UPT, UR8, UR74, UPT ;  /* 0x0000004a0800728c */ /* 0x000fe8000bf25270 */
[----:B------:R-:W-:Y:S06]  /*33b0*/  USEL UR8, UR8, URZ, UP1 ;  /* 0x000000ff08087287 */ /* 0x000fec0008800000 */
[----:B------:R-:W-:Y:S01]  /*33c0*/  IMAD.U32 R2, RZ, RZ, UR8 ;  /* 0x00000008ff027e24 */ /* 0x000fe2000f8e00ff */
[----:B------:R-:W-:Y:S04]  /*33d0*/  @UP1 UIADD3 UR7, UPT, UPT, UR20, URZ, URZ ;  /* 0x000000ff14071290 */ /* 0x000fe8000fffe0ff */
[----:B------:R-:W-:Y:S04]  /*33e0*/  UISETP.NE.AND UP0, UPT, UR7, UR75, UPT ;  /* 0x0000004b0700728c */ /* 0x000fe8000bf05270 */
[----:B------:R-:W-:Y:S06]  /*33f0*/  USEL UR7, UR7, URZ, UP0 ;  /* 0x000000ff07077287 */ /* 0x000fec0008000000 */
[----:B------:R-:W-:Y:S01]  /*3400*/  IMAD.U32 R3, RZ, RZ, UR7 ;  /* 0x00000007ff037e24 */ /* 0x000fe2000f8e00ff */
[----:B------:R-:W-:Y:S02]  /*3410*/  @UP0 UIADD3 UR12, UPT, UPT, UR23, URZ, URZ ;  /* 0x000000ff170c0290 */ /* 0x000fe4000fffe0ff */
[----:B------:R-:W-:Y:S05]  /*3420*/  UISETP.NE.AND UP0, UPT, UR47, UR66, UPT ;  /* 0x000000422f00728c */ /* 0x000fea000bf05270 */
[----:B------:R-:W-:Y:S04]  /*3430*/  UMOV UR23, UR12 ;  /* 0x0000000c00177c82 */ /* 0x000fe80008000000 */
[----:B--2---:R-:W-:Y:S05]  /*3440*/  BRA.U UP0, `(.L_x_28) ;  /* 0xfffffff100447547 */ /* 0x004fea000b83ffff */
.L_x_22:
[----:B------:R-:W-:Y:S01]  /*3450*/  ULEA UR4, UR55, UR31, 0x3 ;  /* 0x0000001f37047291 */ /* 0x000fe2000f8e18ff */
[----:B------:R-:W-:Y:S01]  /*3460*/  SHF.L.U32 R4, R6, 0x1f, RZ ;  /* 0x0000001f06047819 */ /* 0x000fe200000006ff */
[----:B------:R-:W-:Y:S01]  /*3470*/  @!P1 SYNCS.ARRIVE.TRANS64.A1T0 RZ, [UR31+0x98], RZ ;  /* 0x000098ffffff99a7 */ /* 0x000fe2000810001f */
[----:B------:R-:W-:-:S06]  /*3480*/  R2UR UR5, R26 ;  /* 0x000000001a0572ca */ /* 0x000fcc00000e0000 */
[----:B--2---:R1:W2:Y:S07]  /*3490*/  SYNCS.PHASECHK.TRANS64.TRYWAIT P0, [UR4+0x30], R4 ;  /* 0x00003004ff0075a7 */ /* 0x0042ae0008001104 */
[----:B------:R-:W-:-:S09]  /*34a0*/  UISETP.GE.AND UP0, UPT, UR5, 0x1, UPT ;  /* 0x000000010500788c */ /* 0x000fd2000bf06270 */
[----:B------:R-:W-:Y:S05]  /*34b0*/  BRA.U !UP0, `(.L_x_29) ;  /* 0x0000001908cc7547 */ /* 0x000fea000b800000 */
[----:B------:R-:W3:Y:S01]  /*34c0*/  LDCU.128 UR4, c[0x0][0x480] ;  /* 0x00009000ff0477ac */ /* 0x000ee20008000c00 */
[----:B------:R-:W-:Y:S02]  /*34d0*/  R2UR UR65, R25 ;  /* 0x00000000194172ca */ /* 0x000fe400000e0000 */
[----:B------:R-:W-:Y:S01]  /*34e0*/  R2UR UR64, R26 ;  /* 0x000000001a4072ca */ /* 0x000fe200000e0000 */
[----:B------:R-:W-:Y:S01]  /*34f0*/  UIADD3 UR46, UPT, UPT, UR63, 0x8, URZ ;  /* 0x000000083f2e7890 */ /* 0x000fe2000fffe0ff */
[----:B------:R-:W-:Y:S01]  /*3500*/  R2UR UR61, R19 ;  /* 0x00000000133d72ca */ /* 0x000fe200000e0000 */
[----:B------:R-:W-:Y:S02]  /*3510*/  UIADD3 UR45, UPT, UPT, UR63, 0x10, URZ ;  /* 0x000000103f2d7890 */ /* 0x000fe4000fffe0ff */
[----:B------:R-:W-:Y:S02]  /*3520*/  UIADD3 UR44, UPT, UPT, UR63, 0x18, URZ ;  /* 0x000000183f2c7890 */ /* 0x000fe4000fffe0ff */
[----:B------:R-:W-:-:S02]  /*3530*/  UIADD3 UR43, UPT, UPT, UR63, 0x20, URZ ;  /* 0x000000203f2b7890 */ /* 0x000fc4000fffe0ff */
[----:B------:R-:W-:Y:S02]  /*3540*/  UIADD3 UR42, UPT, UPT, UR63, 0x28, URZ ;  /* 0x000000283f2a7890 */ /* 0x000fe4000fffe0ff */
[----:B------:R-:W-:Y:S02]  /*3550*/  UIADD3 UR38, UPT, UPT, UR63, 0x30, URZ ;  /* 0x000000303f267890 */ /* 0x000fe4000fffe0ff */
[----:B------:R-:W-:Y:S02]  /*3560*/  UIADD3 UR30, UPT, UPT, UR63, 0x38, URZ ;  /* 0x000000383f1e7890 */ /* 0x000fe4000fffe0ff */
[----:B---3--:R-:W-:Y:S02]  /*3570*/  UIMAD.WIDE.U32 UR12, UR46, UR5, URZ ;  /* 0x000000052e0c72a5 */ /* 0x008fe4000f8e00ff */
[----:B------:R-:W-:Y:S02]  /*3580*/  UIMAD.WIDE.U32 UR14, UR45, UR5, URZ ;  /* 0x000000052d0e72a5 */ /* 0x000fe4000f8e00ff */
[----:B------:R-:W-:-:S02]  /*3590*/  UIMAD.WIDE.U32 UR26, UR63, UR5, URZ ;  /* 0x000000053f1a72a5 */ /* 0x000fc4000f8e00ff */
[----:B------:R-:W-:Y:S02]  /*35a0*/  UIMAD.WIDE.U32 UR16, UR44, UR5, URZ ;  /* 0x000000052c1072a5 */ /* 0x000fe4000f8e00ff */
[----:B------:R-:W-:Y:S02]  /*35b0*/  UIMAD.WIDE.U32 UR18, UR43, UR5, URZ ;  /* 0x000000052b1272a5 */ /* 0x000fe4000f8e00ff */
[----:B------:R-:W-:Y:S02]  /*35c0*/  UIMAD.WIDE.U32 UR20, UR42, UR5, URZ ;  /* 0x000000052a1472a5 */ /* 0x000fe4000f8e00ff */
[----:B------:R-:W-:Y:S02]  /*35d0*/  UIMAD.WIDE.U32 UR24, UR38, UR5, URZ ;  /* 0x00000005261872a5 */ /* 0x000fe4000f8e00ff */
[----:B------:R-:W-:Y:S01]  /*35e0*/  UIMAD.WIDE.U32 UR28, UR30, UR5, URZ ;  /* 0x000000051e1c72a5 */ /* 0x000fe2000f8e00ff */
[----:B------:R-:W3:Y:S02]  /*35f0*/  LDCU.128 UR8, c[0x0][0x490] ;  /* 0x00009200ff0877ac */ /* 0x000ee40008000c00 */
[----:B------:R-:W-:Y:S01]  /*3600*/  UMOV UR5, UR13 ;  /* 0x0000000d00057c82 */ /* 0x000fe20008000000 */
[----:B------:R-:W-:-:S02]  /*3610*/  UISETP.NE.AND UP0, UPT, UR4, 0x1, UPT ;  /* 0x000000010400788c */ /* 0x000fc4000bf05270 */
[----:B------:R-:W-:Y:S02]  /*3620*/  USHF.R.U32.HI UR22, URZ, UR6, UR5 ;  /* 0x00000006ff167299 */ /* 0x000fe40008011605 */
[----:B------:R-:W-:Y:S01]  /*3630*/  UISETP.NE.AND UP1, UPT, UR7, 0x1, UPT ;  /* 0x000000010700788c */ /* 0x000fe2000bf25270 */
[----:B------:R-:W-:Y:S01]  /*3640*/  UMOV UR5, UR15 ;  /* 0x0000000f00057c82 */ /* 0x000fe20008000000 */
[----:B------:R-:W-:Y:S02]  /*3650*/  USEL UR16, UR46, UR22, !UP0 ;  /* 0x000000162e107287 */ /* 0x000fe4000c000000 */
[----:B------:R-:W-:Y:S02]  /*3660*/  USHF.R.U32.HI UR15, URZ, UR6, UR5 ;  /* 0x00000006ff0f7299 */ /* 0x000fe40008011605 */
[----:B------:R-:W-:Y:S01]  /*3670*/  UIADD3 UR28, UPT, UPT, -UR16, URZ, URZ ;  /* 0x000000ff101c7290 */ /* 0x000fe2000fffe1ff */
[----:B------:R-:W-:Y:S01]  /*3680*/  UMOV UR5, UR17 ;  /* 0x0000001100057c82 */ /* 0x000fe20008000000 */
[----:B------:R-:W-:-:S02]  /*3690*/  USEL UR15, UR45, UR15, !UP0 ;  /* 0x0000000f2d0f7287 */ /* 0x000fc4000c000000 */
[----:B------:R-:W-:Y:S02]  /*36a0*/  USHF.R.U32.HI UR14, URZ, UR6, UR5 ;  /* 0x00000006ff0e7299 */ /* 0x000fe40008011605 */
[----:B---3--:R-:W-:Y:S01]  /*36b0*/  UIMAD.WIDE.U32 UR32, UR15, UR8, URZ ;  /* 0x000000080f2072a5 */ /* 0x008fe2000f8e00ff */
        /* <DEDUP_REMOVED lines=22> */
[----:B------:R-:W-:Y:S02]  /*3820*/  UIMAD.WIDE.U32 UR48, UR6, UR8, URZ ;  /* 0x00000008063072a5 */ /* 0x000fe4000f8e00ff */
[----:B------:R-:W-:Y:S02]  /*3830*/  UIMAD.WIDE.U32 UR50, UR5, UR8, URZ ;  /* 0x00000008053272a5 */ /* 0x000fe4000f8e00ff */
[----:B------:R-:W-:Y:S02]  /*3840*/  UIADD3 UR24, UPT, UPT, -UR12, URZ, URZ ;  /* 0x000000ff0c187290 */ /* 0x000fe4000fffe1ff */
[----:B------:R-:W-:Y:S02]  /*3850*/  UIADD3 UR27, UPT, UPT, -UR15, URZ, URZ ;  /* 0x000000ff0f1b7290 */ /* 0x000fe4000fffe1ff */
[----:B------:R-:W-:-:S02]  /*3860*/  UIADD3 UR26, UPT, UPT, -UR14, URZ, URZ ;  /* 0x000000ff0e1a7290 */ /* 0x000fc4000fffe1ff */
[----:B------:R-:W-:Y:S02]  /*3870*/  UIADD3 UR22, UPT, UPT, -UR6, URZ, URZ ;  /* 0x000000ff06167290 */ /* 0x000fe4000fffe1ff */
[----:B------:R-:W-:Y:S02]  /*3880*/  UIADD3 UR29, UPT, UPT, -UR17, URZ, URZ ;  /* 0x000000ff111d7290 */ /* 0x000fe4000fffe1ff */
[----:B------:R-:W-:Y:S02]  /*3890*/  UIADD3 UR8, UPT, UPT, -UR5, URZ, URZ ;  /* 0x000000ff05087290 */ /* 0x000fe4000fffe1ff */
[----:B------:R-:W-:Y:S02]  /*38a0*/  UIMAD UR59, UR4, UR25, UR43 ;  /* 0x00000019043b72a4 */ /* 0x000fe4000f8e022b */
[----:B------:R-:W-:Y:S02]  /*38b0*/  UIMAD UR56, UR4, UR24, UR42 ;  /* 0x00000018043872a4 */ /* 0x000fe4000f8e022a */
[----:B------:R-:W-:-:S02]  /*38c0*/  UIMAD UR58, UR4, UR28, UR46 ;  /* 0x0000001c043a72a4 */ /* 0x000fc4000f8e022e */
[----:B------:R-:W-:Y:S02]  /*38d0*/  UIMAD UR57, UR4, UR27, UR45 ;  /* 0x0000001b043972a4 */ /* 0x000fe4000f8e022d */
[----:B------:R-:W-:Y:S02]  /*38e0*/  UIMAD UR67, UR4, UR26, UR44 ;  /* 0x0000001a044372a4 */ /* 0x000fe4000f8e022c */
[----:B------:R-:W-:Y:S02]  /*38f0*/  UIMAD UR43, UR4, UR22, UR38 ;  /* 0x00000016042b72a4 */ /* 0x000fe4000f8e0226 */
[----:B------:R-:W-:Y:S02]  /*3900*/  UIMAD UR42, UR4, UR29, UR63 ;  /* 0x0000001d042a72a4 */ /* 0x000fe4000f8e023f */
[----:B------:R-:W-:Y:S01]  /*3910*/  UIMAD UR47, UR4, UR8, UR30 ;  /* 0x00000008042f72a4 */ /* 0x000fe2000f8e021e */
[----:B------:R-:W3:Y:S02]  /*3920*/  LDCU UR53, c[0x0][0x4a0] ;  /* 0x00009400ff3577ac */ /* 0x000ee40008000800 */
[----:B------:R-:W-:Y:S01]  /*3930*/  UMOV UR4, UR19 ;  /* 0x0000001300047c82 */ /* 0x000fe20008000000 */
[----:B------:R-:W-:-:S02]  /*3940*/  UISETP.NE.AND UP0, UPT, UR10, 0x1, UPT ;  /* 0x000000010a00788c */ /* 0x000fc4000bf05270 */
[----:B------:R-:W-:Y:S02]  /*3950*/  USHF.R.U32.HI UR25, URZ, UR9, UR4 ;  /* 0x00000009ff197299 */ /* 0x000fe40008011604 */
[----:B------:R-:W-:Y:S01]  /*3960*/  UIADD3 UR65, UPT, UPT, UR64, UR65, URZ ;  /* 0x0000004140417290 */ /* 0x000fe2000fffe0ff */
[----:B------:R-:W-:Y:S01]  /*3970*/  UMOV UR4, UR21 ;  /* 0x0000001500047c82 */ /* 0x000fe20008000000 */
[----:B------:R-:W-:Y:S02]  /*3980*/  USEL UR25, UR17, UR25, !UP1 ;  /* 0x0000001911197287 */ /* 0x000fe4000c800000 */
[----:B------:R-:W-:Y:S02]  /*3990*/  USHF.R.U32.HI UR24, URZ, UR9, UR4 ;  /* 0x00000009ff187299 */ /* 0x000fe40008011604 */
[----:B------:R-:W-:Y:S01]  /*39a0*/  IMAD.U32 R25, RZ, RZ, UR65 ;  /* 0x00000041ff197e24 */ /* 0x000fe2000f8e00ff */
        /* <DEDUP_REMOVED lines=26> */
[----:B------:R-:W-:Y:S02]  /*3b50*/  UIMAD UR40, UR7, UR32, UR17 ;  /* 0x00000020072872a4 */ /* 0x000fe4000f8e0211 */
[----:B------:R-:W-:Y:S02]  /*3b60*/  UIADD3 UR8, UPT, UPT, -UR4, URZ, URZ ;  /* 0x000000ff04087290 */ /* 0x000fe4000fffe1ff */
[----:B------:R-:W-:Y:S02]  /*3b70*/  UIMAD UR38, UR7, UR30, UR16 ;  /* 0x0000001e072672a4 */ /* 0x000fe4000f8e0210 */
[----:B------:R-:W-:Y:S02]  /*3b80*/  UIMAD UR37, UR7, UR29, UR15 ;  /* 0x0000001d072572a4 */ /* 0x000fe4000f8e020f */
[----:B------:R-:W-:Y:S02]  /*3b90*/  UIMAD UR68, UR7, UR28, UR14 ;  /* 0x0000001c074472a4 */ /* 0x000fe4000f8e020e */
[----:B------:R-:W-:-:S02]  /*3ba0*/  UIMAD UR60, UR7, UR27, UR13 ;  /* 0x0000001b073c72a4 */ /* 0x000fc4000f8e020d */
[----:B------:R-:W-:Y:S02]  /*3bb0*/  UIMAD UR52, UR7, UR26, UR12 ;  /* 0x0000001a073472a4 */ /* 0x000fe4000f8e020c */
[----:B------:R-:W-:Y:S02]  /*3bc0*/  UIMAD UR44, UR7, UR9, UR6 ;  /* 0x00000009072c72a4 */ /* 0x000fe4000f8e0206 */
[----:B------:R-:W-:Y:S02]  /*3bd0*/  UIMAD UR36, UR7, UR8, UR5 ;  /* 0x00000008072472a4 */ /* 0x000fe4000f8e0205 */
[----:B------:R-:W-:Y:S02]  /*3be0*/  UIMAD.WIDE.U32 UR6, UR25, UR11, URZ ;  /* 0x0000000b190672a5 */ /* 0x000fe4000f8e00ff */
[----:B------:R-:W-:Y:S02]  /*3bf0*/  UIMAD.WIDE.U32 UR12, UR24, UR11, URZ ;  /* 0x0000000b180c72a5 */ /* 0x000fe4000f8e00ff */
[----:B------:R-:W-:-:S02]  /*3c00*/  UIMAD.WIDE.U32 UR14, UR22, UR11, URZ ;  /* 0x0000000b160e72a5 */ /* 0x000fc4000f8e00ff */
[----:B------:R-:W-:Y:S01]  /*3c10*/  UIMAD.WIDE.U32 UR16, UR21, UR11, URZ ;  /* 0x0000000b151072a5 */ /* 0x000fe2000f8e00ff */
[----:B------:R-:W-:Y:S01]  /*3c20*/  UMOV UR5, UR7 ;  /* 0x0000000700057c82 */ /* 0x000fe20008000000 */
[----:B------:R-:W-:Y:S02]  /*3c30*/  UIMAD.WIDE.U32 UR26, UR20, UR11, URZ ;  /* 0x0000000b141a72a5 */ /* 0x000fe4000f8e00ff */
[----:B------:R-:W-:Y:S02]  /*3c40*/  UIMAD.WIDE.U32 UR28, UR19, UR11, URZ ;  /* 0x0000000b131c72a5 */ /* 0x000fe4000f8e00ff */
[----:B------:R-:W-:Y:S02]  /*3c50*/  UIMAD.WIDE.U32 UR32, UR18, UR11, URZ ;  /* 0x0000000b122072a5 */ /* 0x000fe4000f8e00ff */
[----:B------:R-:W-:Y:S02]  /*3c60*/  UIMAD.WIDE.U32 UR34, UR4, UR11, URZ ;  /* 0x0000000b042272a5 */ /* 0x000fe4000f8e00ff */
[----:B---3--:R-:W-:Y:S01]  /*3c70*/  USHF.R.U32.HI UR11, URZ, UR53, UR5 ;  /* 0x00000035ff0b7299 */ /* 0x008fe20008011605 */
[----:B------:R-:W3:Y:S02]  /*3c80*/  LDCU UR41, c[0x0][0x4ec] ;  /* 0x00009d80ff2977ac */ /* 0x000ee40008000800 */
[----:B------:R-:W-:Y:S01]  /*3c90*/  UMOV UR5, UR13 ;  /* 0x0000000d00057c82 */ /* 0x000fe20008000000 */
[----:B------:R-:W3:Y:S01]  /*3ca0*/  LDCU.64 UR8, c[0x0][0x4c0] ;  /* 0x00009800ff0877ac */ /* 0x000ee20008000a00 */
[----:B------:R-:W-:Y:S01]  /*3cb0*/  USHF.R.U32.HI UR7, URZ, UR53, UR5 ;  /* 0x00000035ff077299 */ /* 0x000fe20008011605 */
[----:B------:R-:W4:Y:S02]  /*3cc0*/  LDCU UR16, c[0x0][0x4c8] ;  /* 0x00009900ff1077ac */ /* 0x000f240008000800 */
[----:B------:R-:W-:Y:S01]  /*3cd0*/  UMOV UR5, UR15 ;  /* 0x0000000f00057c82 */ /* 0x000fe20008000000 */
[----:B------:R-:W-:-:S02]  /*3ce0*/  USEL UR69, UR24, UR7, !UP0 ;  /* 0x0000000718457287 */ /* 0x000fc4000c000000 */
[----:B------:R-:W-:Y:S02]  /*3cf0*/  USHF.R.U32.HI UR6, URZ, UR53, UR5 ;  /* 0x00000035ff067299 */ /* 0x000fe40008011605 */
[----:B------:R-:W-:Y:S01]  /*3d00*/  USEL UR72, UR25, UR11, !UP0 ;  /* 0x0000000b19487287 */ /* 0x000fe2000c000000 */
[----:B------:R-:W-:Y:S01]  /*3d10*/  UMOV UR5, UR17 ;  /* 0x0000001100057c82 */ /* 0x000fe20008000000 */
[----:B------:R-:W-:Y:S01]  /*3d20*/  USEL UR66, UR22, UR6, !UP0 ;  /* 0x0000000616427287 */ /* 0x000fe2000c000000 */
[----:B------:R-:W-:Y:S01]  /*3d30*/  IMAD.U32 R11, RZ, RZ, UR69 ;  /* 0x00000045ff0b7e24 */ /* 0x000fe2000f8e00ff */
[----:B------:R-:W-:Y:S02]  /*3d40*/  USHF.R.U32.HI UR70, URZ, UR53, UR5 ;  /* 0x00000035ff467299 */ /* 0x000fe40008011605 */
[----:B------:R-:W-:Y:S01]  /*3d50*/  IMAD.U32 R14, RZ, RZ, UR72 ;  /* 0x00000048ff0e7e24 */ /* 0x000fe2000f8e00ff */
[----:B---3--:R-:W-:Y:S01]  /*3d60*/  UIMAD UR17, UR57, UR8, UR41 ;  /* 0x00000008391172a4 */ /* 0x008fe2000f8e0229 */
[----:B------:R-:W-:Y:S01]  /*3d70*/  UMOV UR5, UR27 ;  /* 0x0000001b00057c82 */ /* 0x000fe20008000000 */
[----:B------:R-:W-:Y:S01]  /*3d80*/  UIADD3 UR15, UPT, UPT, -UR72, URZ, URZ ;  /* 0x000000ff480f7290 */ /* 0x000fe2000fffe1ff */
[----:B------:R-:W-:Y:S01]  /*3d90*/  MOV R8, UR66 ;  /* 0x0000004200087c02 */ /* 0x000fe20008000f00 */
[----:B------:R-:W-:-:S02]  /*3da0*/  USHF.R.U32.HI UR62, URZ, UR53, UR5 ;  /* 0x00000035ff3e7299 */ /* 0x000fc40008011605 */
[----:B------:R-:W-:Y:S01]  /*3db0*/  MOV R7, UR17 ;  /* 0x0000001100077c02 */ /* 0x000fe20008000f00 */
[----:B------:R-:W-:Y:S01]  /*3dc0*/  UIADD3 UR14, UPT, UPT, -UR69, URZ, URZ ;  /* 0x000000ff450e7290 */ /* 0x000fe2000fffe1ff */
[----:B------:R-:W-:Y:S01]  /*3dd0*/  UMOV UR5, UR29 ;  /* 0x0000001d00057c82 */ /* 0x000fe20008000000 */
[----:B------:R-:W3:Y:S01]  /*3de0*/  LDCU.64 UR28, c[0x0][0x4f0] ;  /* 0x00009e00ff1c77ac */ /* 0x000ee20008000a00 */
[----:B------:R-:W-:Y:S02]  /*3df0*/  USHF.R.U32.HI UR54, URZ, UR53, UR5 ;  /* 0x00000035ff367299 */ /* 0x000fe40008011605 */
[----:B------:R-:W-:Y:S01]  /*3e00*/  UIADD3 UR13, UPT, UPT, -UR66, URZ, URZ ;  /* 0x000000ff420d7290 */ /* 0x000fe2000fffe1ff */
[----:B------:R-:W-:Y:S01]  /*3e10*/  UMOV UR5, UR33 ;  /* 0x0000002100057c82 */ /* 0x000fe20008000000 */
[----:B------:R-:W-:Y:S02]  /*3e20*/  USEL UR54, UR19, UR54, !UP0 ;  /* 0x0000003613367287 */ /* 0x000fe4000c000000 */
[----:B------:R-:W-:-:S02]  /*3e30*/  USHF.R.U32.HI UR46, URZ, UR53, UR5 ;  /* 0x00000035ff2e7299 */ /* 0x000fc40008011605 */
[----:B------:R-:W-:Y:S02]  /*3e40*/  UIADD3 UR7, UPT, UPT, -UR54, URZ, URZ ;  /* 0x000000ff36077290 */ /* 0x000fe4000fffe1ff */
[----:B------:R-:W-:Y:S01]  /*3e50*/  USEL UR46, UR18, UR46, !UP0 ;  /* 0x0000002e122e7287 */ /* 0x000fe2000c000000 */
[----:B------:R-:W-:Y:S01]  /*3e60*/  UMOV UR5, UR35 ;  /* 0x0000002300057c82 */ /* 0x000fe20008000000 */
[----:B------:R-:W-:Y:S02]  /*3e70*/  UIMAD UR67, UR67, UR8, UR41 ;  /* 0x00000008434372a4 */ /* 0x000fe4000f8e0229 */
[----:B------:R-:W-:Y:S02]  /*3e80*/  UIADD3 UR6, UPT, UPT, -UR46, URZ, URZ ;  /* 0x000000ff2e067290 */ /* 0x000fe4000fffe1ff */
[----:B------:R-:W-:Y:S02]  /*3e90*/  USHF.R.U32.HI UR5, URZ, UR53, UR5 ;  /* 0x00000035ff057299 */ /* 0x000fe40008011605 */
[----:B------:R-:W-:-:S02]  /*3ea0*/  UIMAD UR45, UR10, UR6, UR18 ;  /* 0x000000060a2d72a4 */ /* 0x000fc4000f8e0212 */
[----:B------:R-:W-:Y:S02]  /*3eb0*/  UIMAD UR53, UR10, UR7, UR19 ;  /* 0x000000070a3572a4 */ /* 0x000fe4000f8e0213 */
[----:B------:R-:W-:Y:S02]  /*3ec0*/  UIMAD UR18, UR58, UR8, UR41 ;  /* 0x000000083a1272a4 */ /* 0x000fe4000f8e0229 */
[----:B------:R-:W-:Y:S02]  /*3ed0*/  UIMAD UR19, UR42, UR8, UR41 ;  /* 0x000000082a1372a4 */ /* 0x000fe4000f8e0229 */
[----:B------:R-:W-:Y:S02]  /*3ee0*/  UIMAD UR59, UR59, UR8, UR41 ;  /* 0x000000083b3b72a4 */ /* 0x000fe4000f8e0229 */
[----:B------:R-:W-:Y:S01]  /*3ef0*/  UIMAD UR51, UR56, UR8, UR41 ;  /* 0x00000008383372a4 */ /* 0x000fe2000f8e0229 */
[----:B------:R-:W-:Y:S01]  /*3f00*/  IMAD.U32 R10, RZ, RZ, UR18 ;  /* 0x00000012ff0a7e24 */ /* 0x000fe2000f8e00ff */
[----:B------:R-:W-:Y:S01]  /*3f10*/  UIMAD UR43, UR43, UR8, UR41 ;  /* 0x000000082b2b72a4 */ /* 0x000fe2000f8e0229 */
[----:B------:R-:W-:Y:S01]  /*3f20*/  MOV R13, UR19 ;  /* 0x00000013000d7c02 */ /* 0x000fe20008000f00 */
[----:B------:R-:W-:-:S02]  /*3f30*/  UIMAD UR27, UR47, UR8, UR41 ;  /* 0x000000082f1b72a4 */ /* 0x000fc4000f8e0229 */
[----:B---3--:R-:W-:Y:S02]  /*3f40*/  UIMAD UR17, UR38, UR9, UR28 ;  /* 0x00000009261172a4 */ /* 0x008fe4000f8e021c */
[----:B------:R-:W-:Y:S02]  /*3f50*/  UIMAD UR8, UR37, UR9, UR28 ;  /* 0x00000009250872a4 */ /* 0x000fe4000f8e021c */
[----:B------:R-:W-:Y:S02]  /*3f60*/  USEL UR62, UR20, UR62, !UP0 ;  /* 0x0000003e143e7287 */ /* 0x000fe4000c000000 */
[----:B------:R-:W-:Y:S01]  /*3f70*/  USEL UR30, UR4, UR5, !UP0 ;  /* 0x00000005041e7287 */ /* 0x000fe2000c000000 */
[----:B------:R-:W-:Y:S01]  /*3f80*/  MOV R9, UR17 ;  /* 0x0000001100097c02 */ /* 0x000fe20008000f00 */
[----:B------:R-:W-:Y:S01]  /*3f90*/  USEL UR70, UR21, UR70, !UP0 ;  /* 0x0000004615467287 */ /* 0x000fe2000c000000 */
[----:B-1----:R-:W-:Y:S01]  /*3fa0*/  IMAD.U32 R4, RZ, RZ, UR8 ;  /* 0x00000008ff047e24 */ /* 0x002fe2000f8e00ff */
[----:B------:R-:W-:-:S02]  /*3fb0*/  UIMAD UR25, UR10, UR15, UR25 ;  /* 0x0000000f0a1972a4 */ /* 0x000fc4000f8e0219 */
[----:B------:R-:W-:Y:S02]  /*3fc0*/  UIMAD UR14, UR10, UR14, UR24 ;  /* 0x0000000e0a0e72a4 */ /* 0x000fe4000f8e0218 */
[----:B------:R-:W-:Y:S02]  /*3fd0*/  UIMAD UR13, UR10, UR13, UR22 ;  /* 0x0000000d0a0d72a4 */ /* 0x000fe4000f8e0216 */
[----:B------:R-:W-:Y:S02]  /*3fe0*/  UIADD3 UR11, UPT, UPT, -UR62, URZ, URZ ;  /* 0x000000ff3e0b7290 */ /* 0x000fe4000fffe1ff */
[----:B------:R-:W-:Y:S02]  /*3ff0*/  UIADD3 UR5, UPT, UPT, -UR30, URZ, URZ ;  /* 0x000000ff1e057290 */ /* 0x000fe4000fffe1ff */
[----:B------:R-:W-:Y:S02]  /*4000*/  UIMAD UR18, UR40, UR9, UR28 ;  /* 0x00000009281272a4 */ /* 0x000fe4000f8e021c */
[----:B------:R-:W-:-:S02]  /*4010*/  UIMAD UR68, UR68, UR9, UR28 ;  /* 0x00000009444472a4 */ /* 0x000fc4000f8e021c */
[----:B------:R-:W-:Y:S02]  /*4020*/  UIMAD UR60, UR60, UR9, UR28 ;  /* 0x000000093c3c72a4 */ /* 0x000fe4000f8e021c */
[----:B------:R-:W-:Y:S01]  /*4030*/  UIMAD UR52, UR52, UR9, UR28 ;  /* 0x00000009343472a4 */ /* 0x000fe2000f8e021c */
[----:B------:R-:W-:Y:S01]  /*4040*/  IMAD.U32 R12, RZ, RZ, UR18 ;  /* 0x00000012ff0c7e24 */ /* 0x000fe2000f8e00ff */
[----:B------:R-:W-:Y:S02]  /*4050*/  UIMAD UR44, UR44, UR9, UR28 ;  /* 0x000000092c2c72a4 */ /* 0x000fe4000f8e021c */
[----:B------:R-:W-:Y:S02]  /*4060*/  UIMAD UR28, UR36, UR9, UR28 ;  /* 0x00000009241c72a4 */ /* 0x000fe4000f8e021c */
[----:B------:R-:W-:Y:S02]  /*4070*/  UIADD3 UR12, UPT, UPT, -UR70, URZ, URZ ;  /* 0x000000ff460c7290 */ /* 0x000fe4000fffe1ff */
[----:B----4-:R-:W-:-:S02]  /*4080*/  UIMAD UR17, UR25, UR16, UR29 ;  /* 0x00000010191172a4 */ /* 0x010fc4000f8e021d */
[----:B------:R-:W-:Y:S02]  /*4090*/  UIMAD UR9, UR14, UR16, UR29 ;  /* 0x000000100e0972a4 */ /* 0x000fe4000f8e021d */
[----:B------:R-:W-:Y:S02]  /*40a0*/  UIMAD UR8, UR13, UR16, UR29 ;  /* 0x000000100d0872a4 */ /* 0x000fe4000f8e021d */
[----:B------:R-:W-:Y:S01]  /*40b0*/  UIMAD UR11, UR10, UR11, UR20 ;  /* 0x0000000b0a0b72a4 */ /* 0x000fe2000f8e0214 */
[----:B------:R-:W-:Y:S01]  /*40c0*/  MOV R17, UR17 ;  /* 0x0000001100117c02 */ /* 0x000fe20008000f00 */
[----:B------:R-:W-:Y:S01]  /*40d0*/  UIMAD UR12, UR10, UR12, UR21 ;  /* 0x0000000c0a0c72a4 */ /* 0x000fe2000f8e0215 */
[----:B------:R-:W-:Y:S01]  /*40e0*/  IMAD.U32 R16, RZ, RZ, UR9 ;  /* 0x00000009ff107e24 */ /* 0x000fe2000f8e00ff */
[----:B------:R-:W-:Y:S01]  /*40f0*/  UIMAD UR7, UR10, UR5, UR4 ;  /* 0x000000050a0772a4 */ /* 0x000fe2000f8e0204 */
[----:B------:R-:W-:Y:S01]  /*4100*/  MOV R15, UR8 ;  /* 0x00000008000f7c02 */ /* 0x000fe20008000f00 */
[----:B------:R-:W-:-:S02]  /*4110*/  UIADD3 UR10, UPT, UPT, UR61, 0x20, URZ ;  /* 0x000000203d0a7890 */ /* 0x000fc4000fffe0ff */
[----:B------:R-:W-:Y:S02]  /*4120*/  UIMAD UR69, UR12, UR16, UR29 ;  /* 0x000000100c4572a4 */ /* 0x000fe4000f8e021d */
[----:B------:R-:W-:Y:S02]  /*4130*/  UIMAD UR61, UR11, UR16, UR29 ;  /* 0x000000100b3d72a4 */ /* 0x000fe4000f8e021d */
[----:B------:R-:W-:Y:S02]  /*4140*/  UIMAD UR53, UR53, UR16, UR29 ;  /* 0x00000010353572a4 */ /* 0x000fe4000f8e021d */
[----:B------:R-:W-:Y:S01]  /*4150*/  UIMAD UR45, UR45, UR16, UR29 ;  /* 0x000000102d2d72a4 */ /* 0x000fe2000f8e021d */
[----:B------:R-:W1:Y:S01]  /*4160*/  LDCU UR63, c[0x0][0x38c] ;  /* 0x00007180ff3f77ac */ /* 0x000e620008000800 */
[----:B------:R-:W3:Y:S01]  /*4170*/  LDCU UR15, c[0x0][0x4cc] ;  /* 0x00009980ff0f77ac */ /* 0x000ee20008000800 */
[----:B------:R-:W4:Y:S01]  /*4180*/  LDCU UR6, c[0x0][0x500] ;  /* 0x0000a000ff0677ac */ /* 0x000f220008000800 */
[----:B------:R-:W1:Y:S01]  /*4190*/  LDCU.64 UR74, c[0x0][0x390] ;  /* 0x00007200ff4a77ac */ /* 0x000e620008000a00 */
[----:B------:R-:W1:Y:S01]  /*41a0*/  LDCU.64 UR4, c[0x0][0x4f8] ;  /* 0x00009f00ff0477ac */ /* 0x000e620008000a00 */
[----:B------:R-:W1:Y:S01]  /*41b0*/  LDCU.64 UR72, c[0x0][0x4d0] ;  /* 0x00009a00ff4877ac */ /* 0x000e620008000a00 */
[----:B------:R-:W-:Y:S01]  /*41c0*/  UIMAD UR29, UR7, UR16, UR29 ;  /* 0x00000010071d72a4 */ /* 0x000fe2000f8e021d */
[----:B------:R-:W-:Y:S01]  /*41d0*/  UMOV UR11, UR55 ;  /* 0x00000037000b7c82 */ /* 0x000fe20008000000 */
[----:B------:R-:W-:-:S10]  /*41e0*/  UMOV UR47, UR64 ;  /* 0x00000040002f7c82 */ /* 0x000fd40008000000 */
.L_x_35:
        /* <DEDUP_REMOVED lines=8> */
.L_x_30:
[----:B------:R-:W-:Y:S11]  /*4270*/  R2UR UR7, R18 ;  /* 0x00000000120772ca */ /* 0x000ff600000e0000 */
[----:B------:R-:W-:Y:S02]  /*4280*/  @!UPT UIADD3 URZ, UPT, UPT, URZ, URZ, URZ ;  /* 0x000000fffffff290 */ /* 0x000fe4000fffe0ff */
[----:B------:R1:W-:Y:S01]  /*4290*/  @!P3 SYNCS.ARRIVE.TRANS64 RZ, [UR7], R29 ;  /* 0x0000001dffffb9a7 */ /* 0x0003e20008000007 */
[----:B------:R-:W-:Y:S04]  /*42a0*/  ULOP3.LUT UR7, UR71, 0x2, URZ, 0xfc, !UPT ;  /* 0x0000000247077892 */ /* 0x000fe8000f8efcff */
[----:B------:R-:W-:Y:S09]  /*42b0*/  UISETP.NE.AND UP0, UPT, UR7, 0x2, UPT ;  /* 0x000000020700788c */ /* 0x000ff2000bf05270 */
[----:B------:R-:W-:Y:S05]  /*42c0*/  BRA.U UP0, `(.L_x_32) ;  /* 0x0000000100047547 */ /* 0x000fea000b800000 */
[----:B-1-34-:R-:W-:Y:S05]  /*42d0*/  BPT.TRAP 0x1 ;  /* 0x000000040000795c */ /* 0x01afea0000300000 */
.L_x_32:
[----:B------:R-:W-:Y:S04]  /*42e0*/  BSSY.RECONVERGENT B0, `(.L_x_33) ;  /* 0x0000003000007945 */ /* 0x000fe80003800200 */
[----:B------:R-:W-:Y:S05]  /*42f0*/  @P2 BRA `(.L_x_34) ;  /* 0x0000000000042947 */ /* 0x000fea0003800000 */
[----:B-1-34-:R-:W-:Y:S05]  /*4300*/  BPT.TRAP 0x1 ;  /* 0x000000040000795c */ /* 0x01afea0000300000 */
.L_x_34:
[----:B-1-34-:R-:W-:Y:S05]  /*4310*/  BSYNC.RECONVERGENT B0 ;  /* 0x0000000000007941 */ /* 0x01afea0003800200 */
.L_x_33:
[----:B------:R-:W1:Y:S01]  /*4320*/  LDCU.64 UR16, c[0x0][0x348] ;  /* 0x00006900ff1077ac */ /* 0x000e620008000a00 */
[----:B------:R-:W-:Y:S02]  /*4330*/  R2UR UR26, R0 ;  /* 0x00000000001a72ca */ /* 0x000fe400000e0000 */
[----:B------:R-:W-:Y:S01]  /*4340*/  R2UR UR25, R2 ;  /* 0x00000000021972ca */ /* 0x000fe200000e0000 */
[----:B------:R-:W-:Y:S01]  /*4350*/  UIADD3 UR13, UPT, UPT, UR11, 0x1, URZ ;  /* 0x000000010b0d7890 */ /* 0x000fe2000fffe0ff */
[----:B------:R-:W-:Y:S01]  /*4360*/  R2UR UR24, R3 ;  /* 0x00000000031872ca */ /* 0x000fe200000e0000 */
[----:B------:R-:W-:Y:S01]  /*4370*/  ULEA UR9, UR11, UR31, 0xe ;  /* 0x0000001f0b097291 */ /* 0x000fe2000f8e70ff */
[----:B------:R-:W-:Y:S01]  /*4380*/  R2UR UR65, R18 ;  /* 0x00000000124172ca */ /* 0x000fe200000e0000 */
[----:B------:R-:W-:Y:S01]  /*4390*/  UISETP.NE.AND UP0, UPT, UR13, 0x6, UPT ;  /* 0x000000060d00788c */ /* 0x000fe2000bf05270 */
[----:B------:R-:W-:Y:S01]  /*43a0*/  MOV.SPILL R40, UR70 ;  /* 0x0000004600287c02 */ /* 0x000fe20009000f00 */
[----:B------:R-:W-:Y:S01]  /*43b0*/  USHF.L.U32 UR66, UR23, 0x6, URZ ;  /* 0x0000000617427899 */ /* 0x000fe200080006ff */
[----:B------:R-:W-:Y:S01]  /*43c0*/  R2UR UR70, R14 ;  /* 0x000000000e4672ca */ /* 0x000fe200000e0000 */
[----:B------:R-:W-:Y:S01]  /*43d0*/  USEL UR14, URZ, 0x1, UP0 ;  /* 0x00000001ff0e7887 */ /* 0x000fe20008000000 */
[----:B------:R-:W-:Y:S01]  /*43e0*/  MOV.SPILL R39, UR69 ;  /* 0x0000004500277c02 */ /* 0x000fe20009000f00 */
[----:B------:R-:W-:Y:S01]  /*43f0*/  UIMAD UR8, UR26, UR15, UR4 ;  /* 0x0000000f1a0872a4 */ /* 0x000fe2000f8e0204 */
[----:B------:R-:W-:Y:S01]  /*4400*/  R2UR UR69, R17 ;  /* 0x00000000114572ca */ /* 0x000fe200000e0000 */
[----:B------:R-:W-:Y:S01]  /*4410*/  UIMAD UR7, UR25, UR72, UR5 ;  /* 0x00000048190772a4 */ /* 0x000fe2000f8e0205 */
[----:B------:R-:W-:Y:S01]  /*4420*/  MOV.SPILL R38, UR68 ;  /* 0x0000004400267c02 */ /* 0x000fe20009000f00 */
[----:B-1----:R-:W-:Y:S01]  /*4430*/  UIADD3 UR12, UP1, UPT, UR16, 0x80, URZ ;  /* 0x00000080100c7890 */ /* 0x002fe2000ff3e0ff */
[----:B------:R-:W-:Y:S01]  /*4440*/  R2UR UR68, R12 ;  /* 0x000000000c4472ca */ /* 0x000fe200000e0000 */
[----:B------:R-:W-:Y:S01]  /*4450*/  ULEA UR8, UR7, UR8, 0x5 ;  /* 0x0000000807087291 */ /* 0x000fe2000f8e28ff */
[----:B------:R-:W-:Y:S01]  /*4460*/  MOV.SPILL R37, UR67 ;  /* 0x0000004300257c02 */ /* 0x000fe20009000f00 */
[----:B------:R-:W-:Y:S01]  /*4470*/  UIMAD UR7, UR24, UR73, UR6 ;  /* 0x00000049180772a4 */ /* 0x000fe2000f8e0206 */
[----:B------:R-:W-:Y:S01]  /*4480*/  R2UR UR67, R13 ;  /* 0x000000000d4372ca */ /* 0x000fe200000e0000 */
[----:B------:R-:W-:Y:S01]  /*4490*/  USEL UR55, UR13, URZ, UP0 ;  /* 0x000000ff0d377287 */ /* 0x000fe20008000000 */
[----:B------:R-:W-:Y:S01]  /*44a0*/  LOP3.LUT R6, R6, UR14, RZ, 0x3c, !PT ;  /* 0x0000000e06067c12 */ /* 0x000fe2000f8e3cff */
[----:B------:R-:W-:Y:S01]  /*44b0*/  ULEA UR7, UR7, UR8, 0xa ;  /* 0x0000000807077291 */ /* 0x000fe2000f8e50ff */
[----:B------:R-:W-:Y:S01]  /*44c0*/  MOV.SPILL R35, UR62 ;  /* 0x0000003e00237c02 */ /* 0x000fe20009000f00 */
[----:B------:R-:W-:Y:S01]  /*44d0*/  UIADD3.X UR13, UPT, UPT, URZ, UR17, URZ, UP1, !UPT ;  /* 0x00000011ff0d7290 */ /* 0x000fe20008ffe4ff */
[----:B------:R-:W-:Y:S01]  /*44e0*/  SHF.L.U32 R42, R6, 0x1f, RZ ;  /* 0x0000001f062a7819 */ /* 0x000fe200000006ff */
[----:B------:R-:W-:Y:S01]  /*44f0*/  ULEA UR16, UR55, UR31, 0x3 ;  /* 0x0000001f37107291 */ /* 0x000fe2000f8e18ff */
[----:B------:R-:W-:Y:S01]  /*4500*/  R2UR UR62, R11 ;  /* 0x000000000b3e72ca */ /* 0x000fe200000e0000 */
[----:B------:R-:W-:Y:S01]  /*4510*/  UIADD3 UR64, UPT, UPT, UR9, 0x6800, URZ ;  /* 0x0000680009407890 */ /* 0x000fe2000fffe0ff */
[----:B------:R-:W-:Y:S01]  /*4520*/  MOV.SPILL R34, UR61 ;  /* 0x0000003d00227c02 */ /* 0x000fe20009000f00 */
[----:B------:R-:W-:Y:S01]  /*4530*/  UPRMT UR7, UR7, 0x5410, URZ ;  /* 0x0000541007077896 */ /* 0x000fe200080000ff */
[----:B------:R-:W-:Y:S01]  /*4540*/  R2UR UR61, R16 ;  /* 0x00000000103d72ca */ /* 0x000fe200000e0000 */
[----:B------:R-:W-:Y:S01]  /*4550*/  UIADD3 UR34, UPT, UPT, UR66, 0x20, URZ ;  /* 0x0000002042227890 */ /* 0x000fe2000fffe0ff */
[----:B------:R-:W-:Y:S01]  /*4560*/  MOV.SPILL R33, UR60 ;  /* 0x0000003c00217c02 */ /* 0x000fe20009000f00 */
[----:B------:R-:W-:Y:S01]  /*4570*/  UIADD3 UR32, UPT, UPT, UR9, 0x6c00, URZ ;  /* 0x00006c0009207890 */ /* 0x000fe2000fffe0ff */
[----:B------:R1:W3:Y:S01]  /*4580*/  SYNCS.PHASECHK.TRANS64.TRYWAIT P0, [UR16+0x30], R42 ;  /* 0x0000302aff0075a7 */ /* 0x0002e20008001110 */
[----:B------:R-:W-:Y:S01]  /*4590*/  UIADD3 UR56, UPT, UPT, UR9, 0x7000, URZ ;  /* 0x0000700009387890 */ /* 0x000fe2000fffe0ff */
[----:B------:R-:W-:Y:S01]  /*45a0*/  MOV.SPILL R32, UR59 ;  /* 0x0000003b00207c02 */ /* 0x000fe20009000f00 */
[----:B------:R-:W-:Y:S01]  /*45b0*/  UIADD3 UR40, UPT, UPT, UR9, 0x7800, URZ ;  /* 0x0000780009287890 */ /* 0x000fe2000fffe0ff */
[----:B------:R4:W-:Y:S01]  /*45c0*/  UTMALDG.5D.IM2COL [UR64], [UR12], UR7 ;  /* 0x000000400c0073b4 */ /* 0x0009e20008060007 */
[----:B------:R-:W-:Y:S01]  /*45d0*/  UIADD3 UR48, UPT, UPT, UR9, 0x9000, URZ ;  /* 0x0000900009307890 */ /* 0x000fe2000fffe0ff */
        /* <DEDUP_REMOVED lines=13> */
[----:B------:R-:W-:Y:S01]  /*46b0*/  MOV.SPILL R30, UR46 ;  /* 0x0000002e001e7c02 */ /* 0x000fe20009000f00 */
[----:B------:R-:W-:Y:S01]  /*46c0*/  UMOV UR33, UR14 ;  /* 0x0000000e00217c82 */ /* 0x000fe20008000000 */
[----:B------:R-:W-:Y:S01]  /*46d0*/  UMOV UR57, UR14 ;  /* 0x0000000e00397c82 */ /* 0x000fe20008000000 */
[----:B------:R5:W-:Y:S01]  /*46e0*/  UTMALDG.5D.IM2COL [UR32], [UR12], UR7 ;  /* 0x000000200c0073b4 */ /* 0x000be20008060007 */
[----:B------:R-:W-:Y:S01]  /*46f0*/  UMOV UR19, UR59 ;  /* 0x0000003b00137c82 */ /* 0x000fe20008000000 */
[----:B------:R-:W-:Y:S01]  /*4700*/  UMOV UR20, UR60 ;  /* 0x0000003c00147c82 */ /* 0x000fe20008000000 */
        /* <DEDUP_REMOVED lines=8> */
[----:B------:R1:W-:Y:S01]  /*4790*/  UTMALDG.5D.IM2COL [UR56], [UR12], UR7 ;  /* 0x000000380c0073b4 */ /* 0x0003e20008060007 */
[----:B------:R-:W-:Y:S01]  /*47a0*/  UMOV UR18, UR34 ;  /* 0x0000002200127c82 */ /* 0x000fe20008000000 */
[----:B------:R-:W-:Y:S01]  /*47b0*/  MOV.SPILL R29, UR45 ;  /* 0x0000002d001d7c02 */ /* 0x000fe20009000f00 */
[----:B------:R-:W-:Y:S01]  /*47c0*/  UMOV UR42, UR8 ;  /* 0x00000008002a7c82 */ /* 0x000fe20008000000 */
[----:B--2---:R-:W-:Y:S02]  /*47d0*/  MOV.SPILL R28, UR44 ;  /* 0x0000002c001c7c02 */ /* 0x004fe40009000f00 */
[----:B------:R-:W-:Y:S01]  /*47e0*/  MOV.SPILL R18, UR43 ;  /* 0x0000002b00127c02 */ /* 0x000fe20009000f00 */
[----:B------:R2:W-:Y:S01]  /*47f0*/  UTMALDG.5D.IM2COL [UR16], [UR12], UR7 ;  /* 0x000000100c0073b4 */ /* 0x0005e20008060007 */
[----:B------:R-:W-:Y:S02]  /*4800*/  R2UR UR43, R7 ;  /* 0x00000000072b72ca */ /* 0x000fe400000e0000 */
[----:B------:R-:W-:Y:S01]  /*4810*/  R2UR UR44, R4 ;  /* 0x00000000042c72ca */ /* 0x000fe200000e0000 */
[----:B----4-:R-:W-:Y:S01]  /*4820*/  UIADD3 UR64, UPT, UPT, UR9, 0x8000, URZ ;  /* 0x0000800009407890 */ /* 0x010fe2000fffe0ff */
[----:B------:R-:W-:Y:S01]  /*4830*/  R2UR UR45, R15 ;  /* 0x000000000f2d72ca */ /* 0x000fe200000e0000 */
[----:B------:R-:W-:Y:S01]  /*4840*/  UMOV UR65, UR14 ;  /* 0x0000000e00417c82 */ /* 0x000fe20008000000 */
[----:B------:R-:W-:Y:S01]  /*4850*/  R2UR.FILL UR70, R40 ;  /* 0x00000000284672ca */ /* 0x000fe200004e0000 */
[----:B------:R-:W-:Y:S01]  /*4860*/  UMOV UR66, UR8 ;  /* 0x0000000800427c82 */ /* 0x000fe20008000000 */
[----:B------:R-:W-:Y:S01]  /*4870*/  ULEA UR8, UR11, UR77, 0xc ;  /* 0x0000004d0b087291 */ /* 0x000fe2000f8e60ff */
[----:B------:R-:W-:Y:S02]  /*4880*/  R2UR.FILL UR69, R39 ;  /* 0x00000000274572ca */ /* 0x000fe400004e0000 */
[----:B------:R-:W-:Y:S01]  /*4890*/  R2UR.FILL UR68, R38 ;  /* 0x00000000264472ca */ /* 0x000fe200004e0000 */
[----:B------:R-:W-:Y:S01]  /*48a0*/  ULEA UR8, UR8, UR31, 0x2 ;  /* 0x0000001f08087291 */ /* 0x000fe2000f8e10ff */
[----:B------:R-:W-:Y:S02]  /*48b0*/  R2UR.FILL UR67, R37 ;  /* 0x00000000254372ca */ /* 0x000fe400004e0000 */
[----:B------:R-:W-:Y:S02]  /*48c0*/  MOV.SPILL R36, UR63 ;  /* 0x0000003f00247c02 */ /* 0x000fe40009000f00 */
[----:B------:R4:W-:Y:S01]  /*48d0*/  UTMALDG.5D.IM2COL [UR40], [UR12], UR7 ;  /* 0x000000280c0073b4 */ /* 0x0009e20008060007 */
[----:B------:R-:W-:Y:S02]  /*48e0*/  MOV.SPILL R31, UR47 ;  /* 0x0000002f001f7c02 */ /* 0x000fe40009000f00 */
[----:B------:R-:W-:Y:S01]  /*48f0*/  R2UR.FILL UR63, R36 ;  /* 0x00000000243f72ca */ /* 0x000fe200004e0000 */
[----:B-----5:R-:W-:Y:S01]  /*4900*/  UIADD3 UR32, UPT, UPT, UR9, 0x7c00, URZ ;  /* 0x00007c0009207890 */ /* 0x020fe2000fffe0ff */
[----:B------:R-:W-:Y:S02]  /*4910*/  R2UR.FILL UR47, R31 ;  /* 0x000000001f2f72ca */ /* 0x000fe400004e0000 */
[----:B------:R-:W-:Y:S04]  /*4920*/  MOV.SPILL R41, UR71 ;  /* 0x0000004700297c02 */ /* 0x000fe80009000f00 */
[----:B------:R-:W-:Y:S01]  /*4930*/  R2UR.FILL UR71, R41 ;  /* 0x00000000294772ca */ /* 0x000fe200004e0000 */
[----:B-1----:R-:W-:Y:S01]  /*4940*/  UIADD3 UR56, UPT, UPT, UR9, 0x8800, URZ ;  /* 0x0000880009387890 */ /* 0x002fe2000fffe0ff */
[----:B------:R-:W-:Y:S02]  /*4950*/  R2UR.FILL UR62, R35 ;  /* 0x00000000233e72ca */ /* 0x000fe400004e0000 */
[----:B------:R-:W-:Y:S02]  /*4960*/  R2UR.FILL UR61, R34 ;  /* 0x00000000223d72ca */ /* 0x000fe400004e0000 */
[----:B------:R-:W-:Y:S02]  /*4970*/  R2UR.FILL UR60, R33 ;  /* 0x00000000213c72ca */ /* 0x000fe400004e0000 */
[----:B------:R-:W-:Y:S01]  /*4980*/  R2UR.FILL UR59, R32 ;  /* 0x00000000203b72ca */ /* 0x000fe200004e0000 */
[----:B--2---:R-:W-:Y:S01]  /*4990*/  UMOV UR20, UR68 ;  /* 0x0000004400147c82 */ /* 0x004fe20008000000 */
        /* <DEDUP_REMOVED lines=15> */
[----:B----4-:R-:W-:Y:S01]  /*4a90*/  R2UR.FILL UR46, R30 ;  /* 0x000000001e2e72ca */ /* 0x010fe200004e0000 */
[----:B------:R-:W-:Y:S01]  /*4aa0*/  UIADD3 UR40, UPT, UPT, UR9, 0x9800, URZ ;  /* 0x0000980009287890 */ /* 0x000fe2000fffe0ff */
[----:B------:R-:W-:Y:S01]  /*4ab0*/  R2UR.FILL UR45, R29 ;  /* 0x000000001d2d72ca */ /* 0x000fe200004e0000 */
[----:B------:R2:W-:Y:S01]  /*4ac0*/  UTMALDG.5D.IM2COL [UR64], [UR12], UR7 ;  /* 0x000000400c0073b4 */ /* 0x0005e20008060007 */
[----:B------:R-:W-:Y:S02]  /*4ad0*/  R2UR.FILL UR44, R28 ;  /* 0x000000001c2c72ca */ /* 0x000fe400004e0000 */
[----:B------:R-:W-:Y:S01]  /*4ae0*/  R2UR.FILL UR43, R18 ;  /* 0x00000000122b72ca */ /* 0x000fe200004e0000 */
[----:B------:R4:W-:Y:S01]  /*4af0*/  UTMALDG.5D.IM2COL [UR16], [UR12], UR7 ;  /* 0x000000100c0073b4 */ /* 0x0009e20008060007 */
[----:B------:R5:W-:Y:S01]  /*4b00*/  UTMALDG.5D.IM2COL [UR56], [UR12], UR7 ;  /* 0x000000380c0073b4 */ /* 0x000be20008060007 */
[----:B-1----:R-:W-:Y:S01]  /*4b10*/  UIADD3 UR32, UPT, UPT, UR9, 0x8c00, URZ ;  /* 0x00008c0009207890 */ /* 0x002fe2000fffe0ff */
[----:B------:R-:W-:Y:S01]  /*4b20*/  UMOV UR35, UR59 ;  /* 0x0000003b00237c82 */ /* 0x000fe20008000000 */
[----:B------:R-:W-:Y:S01]  /*4b30*/  UMOV UR36, UR60 ;  /* 0x0000003c00247c82 */ /* 0x000fe20008000000 */
[----:B------:R-:W-:Y:S01]  /*4b40*/  UMOV UR37, UR61 ;  /* 0x0000003d00257c82 */ /* 0x000fe20008000000 */
[----:B------:R-:W-:Y:S01]  /*4b50*/  UMOV UR38, UR62 ;  /* 0x0000003e00267c82 */ /* 0x000fe20008000000 */
[----:B--2---:R-:W-:Y:S01]  /*4b60*/  UMOV UR66, UR24 ;  /* 0x0000001800427c82 */ /* 0x004fe20008000000 */
[----:B------:R-:W-:Y:S03]  /*4b70*/  UIADD3 UR24, UPT, UPT, UR9, 0xa000, URZ ;  /* 0x0000a00009187890 */ /* 0x000fe6000fffe0ff */
[----:B------:R1:W-:Y:S01]  /*4b80*/  UTMALDG.5D.IM2COL [UR32], [UR12], UR7 ;  /* 0x000000200c0073b4 */ /* 0x0003e20008060007 */
[----:B------:R-:W-:Y:S01]  /*4b90*/  UMOV UR64, UR26 ;  /* 0x0000001a00407c82 */ /* 0x000fe20008000000 */
[----:B------:R-:W-:Y:S01]  /*4ba0*/  UMOV UR65, UR25 ;  /* 0x0000001900417c82 */ /* 0x000fe20008000000 */
[----:B------:R-:W-:Y:S01]  /*4bb0*/  UMOV UR25, UR14 ;  /* 0x0000000e00197c82 */ /* 0x000fe20008000000 */
[----:B----4-:R-:W-:Y:S01]  /*4bc0*/  UIADD3 UR16, UPT, UPT, UR9, 0x9400, URZ ;  /* 0x0000940009107890 */ /* 0x010fe2000fffe0ff */
[----:B------:R-:W-:Y:S01]  /*4bd0*/  UMOV UR19, UR51 ;  /* 0x0000003300137c82 */ /* 0x000fe20008000000 */
[----:B------:R-:W-:Y:S01]  /*4be0*/  UMOV UR20, UR52 ;  /* 0x0000003400147c82 */ /* 0x000fe20008000000 */
[----:B------:R-:W-:Y:S01]  /*4bf0*/  UMOV UR21, UR53 ;  /* 0x0000003500157c82 */ /* 0x000fe20008000000 */
[----:B------:R-:W-:Y:S01]  /*4c00*/  UMOV UR22, UR54 ;  /* 0x0000003600167c82 */ /* 0x000fe20008000000 */
[----:B-----5:R-:W-:Y:S01]  /*4c10*/  USHF.L.U32 UR58, UR23, 0x6, URZ ;  /* 0x00000006173a7899 */ /* 0x020fe200080006ff */
[----:B------:R-:W2:Y:S06]  /*4c20*/  LDCU.64 UR56, c[0x0][0x348] ;  /* 0x00006900ff3877ac */ /* 0x000eac0008000a00 */
[----:B------:R-:W-:Y:S01]  /*4c30*/  UMOV UR50, UR58 ;  /* 0x0000003a00327c82 */ /* 0x000fe20008000000 */
[----:B------:R-:W-:Y:S01]  /*4c40*/  UMOV UR42, UR58 ;  /* 0x0000003a002a7c82 */ /* 0x000fe20008000000 */
[----:B------:R-:W-:Y:S01]  /*4c50*/  UTMALDG.5D.IM2COL [UR48], [UR12], UR7 ;  /* 0x000000300c0073b4 */ /* 0x000fe20008060007 */
[----:B------:R-:W-:Y:S01]  /*4c60*/  UMOV UR26, UR58 ;  /* 0x0000003a001a7c82 */ /* 0x000fe20008000000 */
[----:B------:R4:W-:Y:S01]  /*4c70*/  UTMALDG.5D.IM2COL [UR16], [UR12], UR7 ;  /* 0x000000100c0073b4 */ /* 0x0009e20008060007 */
[----:B------:R-:W-:Y:S01]  /*4c80*/  UTMALDG.5D.IM2COL [UR40], [UR12], UR7 ;  /* 0x000000280c0073b4 */ /* 0x000fe20008060007 */
[----:B-1----:R-:W-:Y:S01]  /*4c90*/  UIADD3 UR32, UPT, UPT, UR9, 0x9c00, URZ ;  /* 0x00009c0009207890 */ /* 0x002fe2000fffe0ff */
[----:B------:R-:W-:Y:S01]  /*4ca0*/  UMOV UR35, UR43 ;  /* 0x0000002b00237c82 */ /* 0x000fe20008000000 */
[----:B------:R-:W-:Y:S01]  /*4cb0*/  UMOV UR36, UR44 ;  /* 0x0000002c00247c82 */ /* 0x000fe20008000000 */
[----:B------:R-:W-:Y:S01]  /*4cc0*/  UMOV UR37, UR45 ;  /* 0x0000002d00257c82 */ /* 0x000fe20008000000 */
[----:B------:R-:W-:Y:S05]  /*4cd0*/  UMOV UR38, UR46 ;  /* 0x0000002e00267c82 */ /* 0x000fea0008000000 */
[----:B------:R1:W-:Y:S01]  /*4ce0*/  UTMALDG.5D.IM2COL [UR32], [UR12], UR7 ;  /* 0x000000200c0073b4 */ /* 0x0003e20008060007 */
[----:B------:R2:W-:Y:S01]  /*4cf0*/  UTMALDG.5D.IM2COL [UR24], [UR12], UR7 ;  /* 0x000000180c0073b4 */ /* 0x0005e20008060007 */
[----:B----4-:R-:W-:Y:S01]  /*4d00*/  UIADD3 UR16, UPT, UPT, UR9, 0xa400, URZ ;  /* 0x0000a40009107890 */ /* 0x010fe2000fffe0ff */
[----:B------:R-:W-:Y:S01]  /*4d10*/  UMOV UR19, UR27 ;  /* 0x0000001b00137c82 */ /* 0x000fe20008000000 */
[----:B------:R-:W-:Y:S01]  /*4d20*/  UMOV UR20, UR28 ;  /* 0x0000001c00147c82 */ /* 0x000fe20008000000 */
[----:B------:R-:W-:Y:S01]  /*4d30*/  UMOV UR21, UR29 ;  /* 0x0000001d00157c82 */ /* 0x000fe20008000000 */
[----:B------:R-:W-:Y:S01]  /*4d40*/  UMOV UR22, UR30 ;  /* 0x0000001e00167c82 */ /* 0x000fe20008000000 */
[----:B------:R-:W-:Y:S01]  /*4d50*/  UMOV UR9, UR14 ;  /* 0x0000000e00097c82 */ /* 0x000fe20008000000 */
[----:B------:R-:W-:Y:S03]  /*4d60*/  UMOV UR14, UR66 ;  /* 0x00000042000e7c82 */ /* 0x000fe60008000000 */
[----:B------:R4:W-:Y:S01]  /*4d70*/  UTMALDG.5D.IM2COL [UR16], [UR12], UR7 ;  /* 0x000000100c0073b4 */ /* 0x0009e20008060007 */
[----:B-1----:R-:W-:Y:S01]  /*4d80*/  UMOV UR32, 0x0 ;  /* 0x0000000000207882 */ /* 0x002fe20000000000 */
[----:B------:R-:W-:Y:S01]  /*4d90*/  UMOV UR33, 0x10000000 ;  /* 0x1000000000217882 */ /* 0x000fe20000000000 */
[----:B--2---:R-:W-:Y:S04]  /*4da0*/  UIADD3 UR24, UP0, UPT, UR56, 0x200, URZ ;  /* 0x0000020038187890 */ /* 0x004fe8000ff1e0ff */
[----:B------:R-:W-:Y:S02]  /*4db0*/  UIADD3.X UR25, UPT, UPT, URZ, UR57, URZ, UP0, !UPT ;  /* 0x00000039ff197290 */ /* 0x000fe400087fe4ff */
[----:B----4-:R-:W-:Y:S01]  /*4dc0*/  ULOP3.LUT UR19, UR76, UR58, URZ, 0xfc, !UPT ;  /* 0x0000003a4c137292 */ /* 0x010fe2000f8efcff */
[----:B------:R-:W-:Y:S01]  /*4dd0*/  R2UR UR18, R19 ;  /* 0x00000000131272ca */ /* 0x000fe200000e0000 */
[----:B------:R-:W-:Y:S02]  /*4de0*/  UIADD3 UR16, UPT, UPT, UR8, 0x1e800, URZ ;  /* 0x0001e80008107890 */ /* 0x000fe4000fffe0ff */
[----:B------:R-:W-:Y:S01]  /*4df0*/  UIADD3 UR8, UPT, UPT, UR8, 0x20800, URZ ;  /* 0x0002080008087890 */ /* 0x000fe2000fffe0ff */
[----:B------:R-:W-:Y:S01]  /*4e00*/  UMOV UR7, 0x30000 ;  /* 0x0003000000077882 */ /* 0x000fe20000000000 */
[----:B------:R-:W-:Y:S01]  /*4e10*/  UMOV UR20, UR64 ;  /* 0x0000004000147c82 */ /* 0x000fe20008000000 */
[----:B------:R-:W-:Y:S01]  /*4e20*/  UMOV UR21, UR65 ;  /* 0x0000004100157c82 */ /* 0x000fe20008000000 */
[----:B------:R-:W-:Y:S01]  /*4e30*/  UMOV UR22, UR66 ;  /* 0x0000004200167c82 */ /* 0x000fe20008000000 */
[----:B------:R-:W-:Y:S01]  /*4e40*/  UMOV UR12, UR64 ;  /* 0x00000040000c7c82 */ /* 0x000fe20008000000 */
[----:B------:R-:W-:Y:S01]  /*4e50*/  UMOV UR13, UR65 ;  /* 0x00000041000d7c82 */ /* 0x000fe20008000000 */
[----:B------:R-:W-:Y:S03]  /*4e60*/  UMOV UR11, UR19 ;  /* 0x00000013000b7c82 */ /* 0x000fe60008000000 */
[----:B------:R-:W-:Y:S01]  /*4e70*/  UTMALDG.5D.MULTICAST [UR16], [UR24], UR7, desc[UR32] ;  /* 0x00002010180073b4 */ /* 0x000fe20008021807 */
[----:B------:R1:W-:Y:S02]  /*4e80*/  UTMALDG.5D.MULTICAST [UR8], [UR24], UR7, desc[UR32] ;  /* 0x00002008180073b4 */ /* 0x0003e40008021807 */
[----:B-1----:R-:W-:Y:S02]  /*4e90*/  UIADD3 UR9, UPT, UPT, UR64, 0x1, URZ ;  /* 0x0000000140097890 */ /* 0x002fe4000fffe0ff */
[----:B------:R-:W-:Y:S02]  /*4ea0*/  UIADD3 UR8, UPT, UPT, UR65, 0x1, URZ ;  /* 0x0000000141087890 */ /* 0x000fe4000fffe0ff */
[----:B------:R-:W-:Y:S02]  /*4eb0*/  UISETP.NE.AND UP2, UPT, UR9, UR63, UPT ;  /* 0x0000003f0900728c */ /* 0x000fe4000bf45270 */
[----:B------:R-:W-:Y:S02]  /*4ec0*/  UIADD3 UR7, UPT, UPT, UR66, 0x1, URZ ;  /* 0x0000000142077890 */ /* 0x000fe4000fffe0ff */
[----:B------:R-:W-:Y:S02]  /*4ed0*/  UIADD3 UR12, UPT, UPT, UR23, 0x1, URZ ;  /* 0x00000001170c7890 */ /* 0x000fe4000fffe0ff */
[----:B------:R-:W-:Y:S02]  /*4ee0*/  USEL UR9, UR9, URZ, UP2 ;  /* 0x000000ff09097287 */ /* 0x000fe40009000000 */
[----:B------:R-:W-:Y:S03]  /*4ef0*/  UIADD3 UR11, UPT, UPT, UR47, -0x1, URZ ;  /* 0xffffffff2f0b7890 */ /* 0x000fe6000fffe0ff */
[----:B------:R-:W-:Y:S01]  /*4f00*/  @UP2 UIADD3 UR8, UPT, UPT, UR65, URZ, URZ ;  /* 0x000000ff41082290 */ /* 0x000fe2000fffe0ff */
[----:B------:R-:W-:Y:S03]  /*4f10*/  IMAD.U32 R0, RZ, RZ, UR9 ;  /* 0x00000009ff007e24 */ /* 0x000fe6000f8e00ff */
        /* <DEDUP_REMOVED lines=8> */
[----:B------:R-:W-:Y:S03]  /*4fa0*/  UISETP.GT.U32.AND UP0, UPT, UR47, 0x1, UPT ;  /* 0x000000012f00788c */ /* 0x000fe6000bf04070 */
[----:B------:R-:W-:Y:S01]  /*4fb0*/  UMOV UR47, UR11 ;  /* 0x0000000b002f7c82 */ /* 0x000fe20008000000 */
[----:B------:R-:W-:Y:S01]  /*4fc0*/  UMOV UR11, UR55 ;  /* 0x00000037000b7c82 */ /* 0x000fe20008000000 */
[----:B------:R-:W-:Y:S04]  /*4fd0*/  UMOV UR23, UR12 ;  /* 0x0000000c00177c82 */ /* 0x000fe80008000000 */
[----:B---3--:R-:W-:Y:S05]  /*4fe0*/  BRA.U UP0, `(.L_x_35) ;  /* 0xfffffff100807547 */ /* 0x008fea000b83ffff */
.L_x_29:
[----:B------:R-:W-:Y:S01]  /*4ff0*/  SHF.L.U32 R3, R5, 0x1f, RZ ;  /* 0x0000001f05037819 */ /* 0x000fe200000006ff */
[----:B------:R-:W-:-:S03]  /*5000*/  NOP ;  /* 0x0000000000007918 */ /* 0x000fc60000000000 */
[----:B--2---:R-:W2:Y:S02]  /*5010*/  SYNCS.PHASECHK.TRANS64.TRYWAIT P0, [UR31+0xa0], R3 ;  /* 0x0000a003ff0075a7 */ /* 0x004ea4000800111f */
[----:B--2---:R-:W-:Y:S05]  /*5020*/  @!P0 BRA `(.L_x_36) ;  /* 0x0000005c005c8947 */ /* 0x004fea0003800000 */
.L_x_119:
[----:B------:R-:W3:Y:S01]  /*5030*/  LDS.128 R8, [UR31+0xe0] ;  /* 0x0000e01fff087984 */ /* 0x000ee20008000c00 */
[----:B------:R-:W-:Y:S01]  /*5040*/  UIADD3 UR4, UPT, UPT, UR31, 0xa8, URZ ;  /* 0x000000a81f047890 */ /* 0x000fe2000fffe0ff */
[----:B------:R-:W-:Y:S01]  /*5050*/  R2UR UR8, R24 ;  /* 0x00000000180872ca */ /* 0x000fe200000e0000 */
[----:B------:R-:W-:Y:S01]  /*5060*/  UISETP.GE.AND UP0, UPT, UR39, 0x1, UPT ;  /* 0x000000012700788c */ /* 0x000fe2000bf06270 */
[----:B------:R-:W-:Y:S01]  /*5070*/  @!PT LDS RZ, [RZ] ;  /* 0x00000000fffff984 */ /* 0x000fe20000000800 */
[----:B------:R-:W-:Y:S01]  /*5080*/  @!PT LDS RZ, [RZ] ;  /* 0x00000000fffff984 */ /* 0x000fe20000000800 */
[----:B------:R-:W-:Y:S01]  /*5090*/  @!PT LDS RZ, [RZ] ;  /* 0x00000000fffff984 */ /* 0x000fe20000000800 */
[----:B------:R-:W-:Y:S01]  /*50a0*/  @!PT LDS RZ, [RZ] ;  /* 0x00000000fffff984 */ /* 0x000fe20000000800 */
[----:B------:R4:W-:Y:S06]  /*50b0*/  MEMBAR.ALL.CTA ;  /* 0x0000000000007992 */ /* 0x0009ec0000008000 */
[----:B----4-:R-:W4:Y:S01]  /*50c0*/  FENCE.VIEW.ASYNC.S ;  /* 0x00000000000073c6 */ /* 0x010f220000000000 */
[----:B------:R-:W-:Y:S01]  /*50d0*/  UPRMT UR4, URZ, 0x654, UR4 ;  /* 0x00000654ff047896 */ /* 0x000fe20008000004 */
[----:B------:R-:W-:-:S08]  /*50e0*/  R2UR UR7, R23 ;  /* 0x00000000170772ca */ /* 0x000fd000000e0000 */
[----:B----4-:R-:W-:Y:S01]  /*50f0*/  SYNCS.ARRIVE.TRANS64.RED.A1T0 RZ, [UR4], RZ ;  /* 0x000000ffffff79a7 */ /* 0x010fe20008100404 */
[----:B---3--:R-:W-:-:S13]  /*5100*/  LOP3.LUT P0, RZ, R10, 0x1, RZ, 0xc0, !PT ;  /* 0x000000010aff7812 */ /* 0x008fda000780c0ff */
[----:B------:R-:W-:Y:S01]  /*5110*/  VOTEU.ANY UP1, P0 ;  /* 0x0000000000ff7886 */ /* 0x000fe20000020100 */
[----:B------:R-:W-:-:S13]  /*5120*/  PLOP3.LUT P0, PT, PT, PT, UP1, 0x80, 0x8 ;  /* 0x000000000008781c */ /* 0x000fda0003f0f018 */
[----:B--2---:R-:W-:Y:S02]  /*5130*/  @P0 MOV R0, R8 ;  /* 0x0000000800000202 */ /* 0x004fe40000000f00 */
[----:B------:R-:W-:Y:S02]  /*5140*/  @P0 LOP3.LUT R8, R9, 0xffff, RZ, 0xc0, !PT ;  /* 0x0000ffff09080812 */ /* 0x000fe400078ec0ff */
[----:B------:R-:W-:Y:S02]  /*5150*/  @P0 R2UR UR6, R0 ;  /* 0x00000000000602ca */ /* 0x000fe400000e0000 */
[----:B------:R-:W-:-:S11]  /*5160*/  @P0 R2UR UR5, R8 ;  /* 0x00000000080502ca */ /* 0x000fd600000e0000 */
[----:B------:R-:W-:Y:S02]  /*5170*/  @UP1 UMOV UR8, UR6 ;  /* 0x0000000600081c82 */ /* 0x000fe40008000000 */
[----:B------:R-:W-:Y:S01]  /*5180*/  @UP1 UMOV UR7, UR5 ;  /* 0x0000000500071c82 */ /* 0x000fe20008000000 */
[----:B------:R-:W-:Y:S02]  /*5190*/  IMAD.U32 R24, RZ, RZ, UR8 ;  /* 0x00000008ff187e24 */ /* 0x000fe4000f8e00ff */
[----:B------:R-:W-:Y:S01]  /*51a0*/  IMAD.U32 R23, RZ, RZ, UR7 ;  /* 0x00000007ff177e24 */ /* 0x000fe2000f8e00ff */
[----:B------:R-:W-:Y:S06]  /*51b0*/  BRA.U !UP0, `(.L_x_37) ;  /* 0x0000000108ec7547 */ /* 0x000fec000b800000 */
[----:B------:R-:W2:Y:S01]  /*51c0*/  LDCU.128 UR12, c[0x0][0xc10] ;  /* 0x00018200ff0c77ac */ /* 0x000ea20008000c00 */
[----:B------:R-:W-:Y:S02]  /*51d0*/  R2UR UR8, R21 ;  /* 0x00000000150872ca */ /* 0x000fe400000e0000 */
[----:B------:R-:W-:Y:S01]  /*51e0*/  R2UR UR9, R22 ;  /* 0x00000000160972ca */ /* 0x000fe200000e0000 */
[----:B------:R-:W3:Y:S01]  /*51f0*/  LDCU UR19, c[0x0][0xc20] ;  /* 0x00018400ff1377ac */ /* 0x000ee20008000800 */
[----:B------:R-:W-:Y:S02]  /*5200*/  R2UR UR21, R23 ;  /* 0x00000000171572ca */ /* 0x000fe400000e0000 */
[----:B------:R-:W-:Y:S01]  /*5210*/  R2UR UR20, R24 ;  /* 0x00000000181472ca */ /* 0x000fe200000e0000 */
[----:B------:R-:W4:Y:S01]  /*5220*/  LDCU UR18, c[0x0][0xc0c] ;  /* 0x00018180ff1277ac */ /* 0x000f220008000800 */
[----:B------:R-:W5:Y:S01]  /*5230*/  LDCU.64 UR16, c[0x0][0xc28] ;  /* 0x00018500ff1077ac */ /* 0x000f620008000a00 */
[----:B------:R-:W-:-:S04]  /*5240*/  UISETP.NE.AND UP3, UPT, UR39, 0x1, UPT ;  /* 0x000000012700788c */ /* 0x000fc8000bf65270 */
[----:B--2---:R-:W-:Y:S02]  /*5250*/  UIMAD.WIDE.U32 UR4, UR8, UR15, URZ ;  /* 0x0000000f080472a5 */ /* 0x004fe4000f8e00ff */
[----:B------:R-:W-:Y:S02]  /*5260*/  UIMAD.WIDE.U32 UR6, UR9, UR12, URZ ;  /* 0x0000000c090672a5 */ /* 0x000fe4000f8e00ff */
[----:B------:R-:W-:Y:S02]  /*5270*/  UISETP.NE.AND UP0, UPT, UR14, 0x1, UPT ;  /* 0x000000010e00788c */ /* 0x000fe4000bf05270 */
[----:B------:R-:W-:Y:S01]  /*5280*/  UIMAD.WIDE.U32 UR10, UR21, UR15, URZ ;  /* 0x0000000f150a72a5 */ /* 0x000fe2000f8e00ff */
[----:B------:R-:W-:Y:S01]  /*5290*/  UMOV UR4, UR5 ;  /* 0x0000000500047c82 */ /* 0x000fe20008000000 */
[----:B----4-:R-:W-:Y:S02]  /*52a0*/  UISETP.NE.AND UP2, UPT, UR18, 0x1, UPT ;  /* 0x000000011200788c */ /* 0x010fe4000bf45270 */
[----:B---3--:R-:W-:-:S03]  /*52b0*/  USHF.R.U32.HI UR5, URZ, UR19, UR4 ;  /* 0x00000013ff057299 */ /* 0x008fc60008011604 */
[----:B------:R-:W-:Y:S01]  /*52c0*/  UMOV UR4, UR7 ;  /* 0x0000000700047c82 */ /* 0x000fe20008000000 */
[----:B------:R-:W-:Y:S02]  /*52d0*/  USEL UR8, UR8, UR5, !UP0 ;  /* 0x0000000508087287 */ /* 0x000fe4000c000000 */
[----:B------:R-:W-:Y:S02]  /*52e0*/  USHF.R.U32.HI UR4, URZ, UR13, UR4 ;  /* 0x0000000dff047299 */ /* 0x000fe40008011604 */
[----:B------:R-:W-:Y:S02]  /*52f0*/  UIMAD.WIDE.U32 UR6, UR20, UR12, URZ ;  /* 0x0000000c140672a5 */ /* 0x000fe4000f8e00ff */
[----:B------:R-:W-:Y:S02]  /*5300*/  USEL UR12, UR9, UR4, !UP2 ;  /* 0x00000004090c7287 */ /* 0x000fe4000d000000 */
[----:B-----5:R-:W-:Y:S01]  /*5310*/  UIMAD.WIDE.U32 UR4, UR8, UR16, URZ ;  /* 0x00000010080472a5 */ /* 0x020fe2000f8e00ff */
[----:B------:R-:W-:Y:S01]  /*5320*/  UMOV UR9, UR11 ;  /* 0x0000000b00097c82 */ /* 0x000fe20008000000 */
[----:B------:R-:W-:-:S02]  /*5330*/  UIMAD.WIDE.U32 UR10, UR12, UR16, URZ ;  /* 0x000000100c0a72a5 */ /* 0x000fc4000f8e00ff */
[----:B------:R-:W-:-:S03]  /*5340*/  USHF.R.U32.HI UR9, URZ, UR19, UR9 ;  /* 0x00000013ff097299 */ /* 0x000fc60008011609 */
[----:B------:R-:W-:Y:S01]  /*5350*/  UMOV UR4, UR5 ;  /* 0x0000000500047c82 */ /* 0x000fe20008000000 */
[----:B------:R-:W-:Y:S01]  /*5360*/  UMOV UR6, UR7 ;  /* 0x0000000700067c82 */ /* 0x000fe20008000000 */
[----:B------:R-:W-:Y:S01]  /*5370*/  @UP3 USHF.R.U32.HI UR8, URZ, UR17, UR4 ;  /* 0x00000011ff083299 */ /* 0x000fe20008011604 */
[----:B------:R-:W-:Y:S01]  /*5380*/  UMOV UR5, UR11 ;  /* 0x0000000b00057c82 */ /* 0x000fe20008000000 */
[----:B------:R-:W-:Y:S02]  /*5390*/  USHF.R.U32.HI UR13, URZ, UR13, UR6 ;  /* 0x0000000dff0d7299 */ /* 0x000fe40008011606 */
[----:B------:R-:W-:Y:S02]  /*53a0*/  USEL UR4, UR21, UR9, !UP0 ;  /* 0x0000000915047287 */ /* 0x000fe4000c000000 */
[----:B------:R-:W-:Y:S02]  /*53b0*/  @UP3 USHF.R.U32.HI UR12, URZ, UR17, UR5 ;  /* 0x00000011ff0c3299 */ /* 0x000fe40008011605 */
[----:B------:R-:W-:-:S02]  /*53c0*/  UIMAD UR6, UR39, UR8, URZ ;  /* 0x00000008270672a4 */ /* 0x000fc4000f8e02ff */
[----:B------:R-:W-:Y:S02]  /*53d0*/  USEL UR5, UR20, UR13, !UP2 ;  /* 0x0000000d14057287 */ /* 0x000fe4000d000000 */
[----:B------:R-:W-:Y:S02]  /*53e0*/  UIMAD UR8, UR39, UR12, URZ ;  /* 0x0000000c270872a4 */ /* 0x000fe4000f8e02ff */
[----:B------:R-:W-:Y:S02]  /*53f0*/  UISETP.GE.AND UP0, UPT, UR4, UR6, UPT ;  /* 0x000000060400728c */ /* 0x000fe4000bf06270 */
[----:B------:R-:W-:Y:S02]  /*5400*/  UIMAD.WIDE.U32 UR6, UR4, UR16, URZ ;  /* 0x00000010040672a5 */ /* 0x000fe4000f8e00ff */
[----:B------:R-:W-:Y:S02]  /*5410*/  UISETP.GE.OR UP0, UPT, UR5, UR8, UP0 ;  /* 0x000000080500728c */ /* 0x000fe40008706670 */
[----:B------:R-:W-:-:S02]  /*5420*/  UIMAD.WIDE.U32 UR8, UR5, UR16, URZ ;  /* 0x00000010050872a5 */ /* 0x000fc4000f8e00ff */
[----:B------:R-:W-:Y:S01]  /*5430*/  UIADD3 UR10, UPT, UPT, -UR4, URZ, URZ ;  /* 0x000000ff040a7290 */ /* 0x000fe2000fffe1ff */
[----:B------:R-:W-:Y:S02]  /*5440*/  UMOV UR6, UR7 ;  /* 0x0000000700067c82 */ /* 0x000fe40008000000 */
[----:B------:R-:W-:Y:S02]  /*5450*/  USHF.R.U32.HI UR6, URZ, UR17, UR6 ;  /* 0x00000011ff067299 */ /* 0x000fe40008011606 */
[----:B------:R-:W-:Y:S02]  /*5460*/  UIMAD UR10, UR14, UR10, UR21 ;  /* 0x0000000a0e0a72a4 */ /* 0x000fe4000f8e0215 */
[----:B------:R-:W-:Y:S01]  /*5470*/  USEL UR6, UR4, UR6, !UP3 ;  /* 0x0000000604067287 */ /* 0x000fe2000d800000 */
[----:B------:R-:W-:Y:S01]  /*5480*/  @!UP0 UMOV UR7, UR9 ;  /* 0x0000000900078c82 */ /* 0x000fe20008000000 */
[----:B------:R-:W-:Y:S02]  /*5490*/  UIADD3 UR9, UPT, UPT, -UR5, URZ, URZ ;  /* 0x000000ff05097290 */ /* 0x000fe4000fffe1ff */
[----:B------:R-:W-:-:S02]  /*54a0*/  @!UP0 USHF.R.U32.HI UR7, URZ, UR17, UR7 ;  /* 0x00000011ff078299 */ /* 0x000fc40008011607 */
[----:B------:R-:W-:Y:S02]  /*54b0*/  UIADD3 UR8, UPT, UPT, -UR6, URZ, URZ ;  /* 0x000000ff06087290 */ /* 0x000fe4000fffe1ff */
[----:B------:R-:W-:Y:S02]  /*54c0*/  @!UP0 USEL UR7, UR5, UR7, !UP3 ;  /* 0x0000000705078287 */ /* 0x000fe4000d800000 */
[----:B------:R-:W-:Y:S02]  /*54d0*/  UIMAD UR8, UR39, UR8, UR4 ;  /* 0x00000008270872a4 */ /* 0x000fe4000f8e0204 */
[----:B------:R-:W-:Y:S02]  /*54e0*/  @!UP0 UIADD3 UR6, UPT, UPT, UR6, -UR7, URZ ;  /* 0x8000000706068290 */ /* 0x000fe4000fffe0ff */
[----:B------:R-:W-:Y:S02]  /*54f0*/  @!UP0 UIMAD UR7, UR8, UR12, UR7 ;  /* 0x0000000c080782a4 */ /* 0x000fe4000f8e0207 */
[----:B------:R-:W-:-:S02]  /*5500*/  @!UP0 UIMAD UR4, UR39, UR6, UR5 ;  /* 0x00000006270482a4 */ /* 0x000fc4000f8e0205 */
[----:B------:R-:W-:Y:S02]  /*5510*/  UIMAD UR6, UR18, UR9, UR20 ;  /* 0x00000009120672a4 */ /* 0x000fe4000f8e0214 */
[----:B------:R-:W-:Y:S01]  /*5520*/  UIMAD UR8, UR4, UR14, UR10 ;  /* 0x0000000e040872a4 */ /* 0x000fe2000f8e020a */
[----:B------:R-:W-:Y:S02]  /*5530*/  @!UP0 UMOV UR5, UR7 ;  /* 0x0000000700058c82 */ /* 0x000fe40008000000 */
[----:B------:R-:W-:-:S03]  /*5540*/  UIMAD UR4, UR5, UR18, UR6 ;  /* 0x00000012050472a4 */ /* 0x000fc6000f8e0206 */
[----:B------:R-:W-:-:S03]  /*5550*/  IMAD.U32 R23, RZ, RZ, UR8 ;  /* 0x00000008ff177e24 */ /* 0x000fc6000f8e00ff */
[----:B------:R-:W-:-:S07]  /*5560*/  IMAD.U32 R24, RZ, RZ, UR4 ;  /* 0x00000004ff187e24 */ /* 0x000fce000f8e00ff */
.L_x_37:
[----:B------:R-:W2:Y:S02]  /*5570*/  LDCU UR4, c[0x0][0xc30] ;  /* 0x00018600ff0477ac */ /* 0x000ea40008000800 */
[----:B--2---:R-:W-:-:S09]  /*5580*/  UISETP.NE.AND UP0, UPT, UR4, 0x1, UPT ;  /* 0x000000010400788c */ /* 0x004fd2000bf05270 */
[----:B------:R-:W-:Y:S05]  /*5590*/  BRA.U UP0, `(.L_x_38) ;  /* 0x0000000100547547 */ /* 0x000fea000b800000 */
[----:B------:R-:W2:Y:S01]  /*55a0*/  LDCU.128 UR8, c[0x0][0xc10] ;  /* 0x00018200ff0877ac */ /* 0x000ea20008000c00 */
[----:B------:R-:W-:Y:S02]  /*55b0*/  R2UR UR15, R23 ;  /* 0x00000000170f72ca */ /* 0x000fe400000e0000 */
[----:B------:R-:W-:Y:S01]  /*55c0*/  R2UR UR14, R24 ;  /* 0x00000000180e72ca */ /* 0x000fe200000e0000 */
[----:B------:R-:W3:Y:S01]  /*55d0*/  LDCU UR12, c[0x0][0xc0c] ;  /* 0x00018180ff0c77ac */ /* 0x000ee20008000800 */
[----:B------:R-:W4:Y:S11]  /*55e0*/  LDCU UR13, c[0x0][0xc20] ;  /* 0x00018400ff0d77ac */ /* 0x000f360008000800 */
[----:B--2---:R-:W-:-:S02]  /*55f0*/  UIMAD.WIDE.U32 UR6, UR14, UR8, URZ ;  /* 0x000000080e0672a5 */ /* 0x004fc4000f8e00ff */
[----:B------:R-:W-:Y:S02]  /*5600*/  UIMAD.WIDE.U32 UR4, UR15, UR11, URZ ;  /* 0x0000000b0f0472a5 */ /* 0x000fe4000f8e00ff */
[----:B---3--:R-:W-:Y:S02]  /*5610*/  UISETP.NE.AND UP2, UPT, UR12, 0x1, UPT ;  /* 0x000000010c00788c */ /* 0x008fe4000bf45270 */
[----:B------:R-:W-:Y:S01]  /*5620*/  UISETP.NE.AND UP0, UPT, UR10, 0x1, UPT ;  /* 0x000000010a00788c */ /* 0x000fe2000bf05270 */
[----:B------:R-:W-:Y:S02]  /*5630*/  UMOV UR6, UR7 ;  /* 0x0000000700067c82 */ /* 0x000fe40008000000 */
[----:B------:R-:W-:Y:S01]  /*5640*/  UMOV UR4, UR5 ;  /* 0x0000000500047c82 */ /* 0x000fe20008000000 */
[----:B------:R-:W-:Y:S02]  /*5650*/  USHF.R.U32.HI UR6, URZ, UR9, UR6 ;  /* 0x00000009ff067299 */ /* 0x000fe40008011606 */
[----:B----4-:R-:W-:-:S02]  /*5660*/  USHF.R.U32.HI UR4, URZ, UR13, UR4 ;  /* 0x0000000dff047299 */ /* 0x010fc40008011604 */
[----:B------:R-:W-:Y:S02]  /*5670*/  USEL UR5, UR14, UR6, !UP2 ;  /* 0x000000060e057287 */ /* 0x000fe4000d000000 */
[----:B------:R-:W-:-:S04]  /*5680*/  USEL UR4, UR15, UR4, !UP0 ;  /* 0x000000040f047287 */ /* 0x000fc8000c000000 */
[----:B------:R-:W-:Y:S02]  /*5690*/  UIADD3 UR6, UPT, UPT, UR5, -UR4, URZ ;  /* 0x8000000405067290 */ /* 0x000fe4000fffe0ff */
[----:B------:R-:W-:Y:S02]  /*56a0*/  UIADD3 UR4, UPT, UPT, -UR5, UR4, URZ ;  /* 0x0000000405047290 */ /* 0x000fe4000fffe1ff */
[----:B------:R-:W-:Y:S02]  /*56b0*/  UIMAD UR15, UR6, UR10, UR15 ;  /* 0x0000000a060f72a4 */ /* 0x000fe4000f8e020f */
[----:B------:R-:W-:-:S04]  /*56c0*/  UIMAD UR14, UR4, UR12, UR14 ;  /* 0x0000000c040e72a4 */ /* 0x000fc8000f8e020e */
[----:B------:R-:W-:Y:S02]  /*56d0*/  IMAD.U32 R23, RZ, RZ, UR15 ;  /* 0x0000000fff177e24 */ /* 0x000fe4000f8e00ff */
[----:B------:R-:W-:-:S07]  /*56e0*/  IMAD.U32 R24, RZ, RZ, UR14 ;  /* 0x0000000eff187e24 */ /* 0x000fce000f8e00ff */
.L_x_38:
[----:B------:R-:W-:Y:S02]  /*56f0*/  R2UR UR7, R24 ;  /* 0x00000000180772ca */ /* 0x000fe400000e0000 */
[----:B------:R-:W-:Y:S02]  /*5700*/  R2UR UR6, R23 ;  /* 0x00000000170672ca */ /* 0x000fe400000e0000 */
[----:B------:R-:W-:Y:S02]  /*5710*/  R2UR UR5, R57 ;  /* 0x00000000390572ca */ /* 0x000fe400000e0000 */
[----:B------:R-:W-:Y:S02]  /*5720*/  R2UR UR4, R56 ;  /* 0x00000000380472ca */ /* 0x000fe400000e0000 */
[----:B------:R-:W-:Y:S02]  /*5730*/  R2UR UR47, R25 ;  /* 0x00000000192f72ca */ /* 0x000fe400000e0000 */
[----:B------:R-:W-:-:S02]  /*5740*/  PLOP3.LUT P1, PT, PT, PT, PT, 0x80, 0x8 ;  /* 0x000000000008781c */ /* 0x000fc40003f2f070 */
[----:B------:R-:W-:-:S05]  /*5750*/  LOP3.LUT R5, R5, 0x1, RZ, 0x3c, !PT ;  /* 0x0000000105057812 */ /* 0x000fca00078e3cff */
[----:B------:R-:W-:Y:S02]  /*5760*/  UIADD3 UR51, UPT, UPT, UR7, UR5, URZ ;  /* 0x0000000507337290 */ /* 0x000fe4000fffe0ff */
[----:B------:R-:W-:Y:S01]  /*5770*/  UIADD3 UR23, UPT, UPT, UR6, UR4, URZ ;  /* 0x0000000406177290 */ /* 0x000fe2000fffe0ff */
[----:B------:R-:W-:Y:S11]  /*5780*/  BRA.U UP1, `(.L_x_39) ;  /* 0xffffffbd01cc7547 */ /* 0x000ff6000b83ffff */
[----:B------:R-:W-:Y:S01]  /*5790*/  UIADD3 UR31, UPT, UPT, UR31, 0x30, URZ ;  /* 0x000000301f1f7890 */ /* 0x000fe2000fffe0ff */
[----:B------:R-:W-:-:S03]  /*57a0*/  SHF.L.U32 R3, R6, 0x1f, RZ ;  /* 0x0000001f06037819 */ /* 0x000fc600000006ff */
[----:B------:R-:W-:-:S09]  /*57b0*/  ULEA UR4, UR55, UR31, 0x3 ;  /* 0x0000001f37047291 */ /* 0x000fd2000f8e18ff */
[----:B------:R-:W2:Y:S02]  /*57c0*/  SYNCS.PHASECHK.TRANS64.TRYWAIT P0, [UR4], R3 ;  /* 0x00000003ff0075a7 */ /* 0x000ea40008001104 */
[----:B--2---:R-:W-:Y:S05]  /*57d0*/  @!P0 BRA `(.L_x_40) ;  /* 0x0000005400888947 */ /* 0x004fea0003800000 */
.L_x_121:
[----:B------:R-:W-:-:S04]  /*57e0*/  UIADD3 UR4, UPT, UPT, UR55, 0x1, URZ ;  /* 0x0000000137047890 */ /* 0x000fc8000fffe0ff */
[----:B------:R-:W-:-:S04]  /*57f0*/  UISETP.NE.AND UP0, UPT, UR4, 0x6, UPT ;  /* 0x000000060400788c */ /* 0x000fc8000bf05270 */
[----:B------:R-:W-:Y:S02]  /*5800*/  USEL UR6, URZ, 0x1, UP0 ;  /* 0x00000001ff067887 */ /* 0x000fe40008000000 */
[----:B------:R-:W-:-:S04]  /*5810*/  USEL UR4, UR4, URZ, UP0 ;  /* 0x000000ff04047287 */ /* 0x000fc80008000000 */
[----:B------:R-:W-:Y:S01]  /*5820*/  ULEA UR5, UR4, UR31, 0x3 ;  /* 0x0000001f04057291 */ /* 0x000fe2000f8e18ff */
[----:B------:R-:W-:-:S04]  /*5830*/  LOP3.LUT R2, R6, UR6, RZ, 0x3c, !PT ;  /* 0x0000000606027c12 */ /* 0x000fc8000f8e3cff */
[----:B--2---:R-:W-:-:S04]  /*5840*/  SHF.L.U32 R3, R2, 0x1f, RZ ;  /* 0x0000001f02037819 */ /* 0x004fc800000006ff */
[----:B------:R-:W2:Y:S02]  /*5850*/  SYNCS.PHASECHK.TRANS64.TRYWAIT P0, [UR5], R3 ;  /* 0x00000003ff0075a7 */ /* 0x000ea40008001105 */
[----:B--2---:R-:W-:Y:S05]  /*5860*/  @!P0 BRA `(.L_x_41) ;  /* 0x00000054007c8947 */ /* 0x004fea0003800000 */
.L_x_123:
        /* <DEDUP_REMOVED lines=9> */
.L_x_125:
        /* <DEDUP_REMOVED lines=9> */
.L_x_127:
        /* <DEDUP_REMOVED lines=9> */
.L_x_129:
[----:B------:R-:W-:-:S04]  /*5a20*/  UIADD3 UR4, UPT, UPT, UR4, 0x1, URZ ;  /* 0x0000000104047890 */ /* 0x000fc8000fffe0ff */
[----:B------:R-:W-:-:S04]  /*5a30*/  UISETP.NE.AND UP0, UPT, UR4, 0x6, UPT ;  /* 0x000000060400788c */ /* 0x000fc8000bf05270 */
[----:B------:R-:W-:Y:S02]  /*5a40*/  USEL UR5, URZ, 0x1, UP0 ;  /* 0x00000001ff057887 */ /* 0x000fe40008000000 */
[----:B------:R-:W-:-:S04]  /*5a50*/  USEL UR4, UR4, URZ, UP0 ;  /* 0x000000ff04047287 */ /* 0x000fc80008000000 */
[----:B------:R-:W-:Y:S01]  /*5a60*/  ULEA UR4, UR4, UR31, 0x3 ;  /* 0x0000001f04047291 */ /* 0x000fe2000f8e18ff */
[----:B--2---:R-:W-:-:S04]  /*5a70*/  LOP3.LUT R3, R2, UR5, RZ, 0x3c, !PT ;  /* 0x0000000502037c12 */ /* 0x004fc8000f8e3cff */
[----:B------:R-:W-:Y:S01]  /*5a80*/  SHF.L.U32 R3, R3, 0x1f, RZ ;  /* 0x0000001f03037819 */ /* 0x000fe200000006ff */
[----:B------:R-:W-:-:S07]  /*5a90*/  IMAD.U32 R0, RZ, RZ, UR4 ;  /* 0x00000004ff007e24 */ /* 0x000fce000f8e00ff */
.L_x_45:
[----:B--2---:R2:W3:Y:S02]  /*5aa0*/  SYNCS.PHASECHK.TRANS64.TRYWAIT P0, [R0+URZ], R3 ;  /* 0x00000003000075a7 */ /* 0x0044e400080011ff */
[----:B---3--:R-:W-:Y:S05]  /*5ab0*/  @!P0 NANOSLEEP.SYNCS 0x989680 ;  /* 0x009896800000895d */ /* 0x008fea0003900000 */
[----:B------:R-:W3:Y:S02]  /*5ac0*/  @!P0 SYNCS.PHASECHK.TRANS64 P0, [R0+URZ], R3 ;  /* 0x00000003000085a7 */ /* 0x000ee400080010ff */
[----:B---3--:R-:W-:Y:S05]  /*5ad0*/  @P0 EXIT ;  /* 0x000000000000094d */ /* 0x008fea0003800000 */
[----:B------:R-:W-:Y:S05]  /*5ae0*/  BRA `(.L_x_45) ;  /* 0xfffffffc00ec7947 */ /* 0x000fea000383ffff */
.L_x_21:
[----:B------:R-:W1:Y:S02]  /*5af0*/  S2UR UR4, SR_CgaCtaId ;  /* 0x00000000000479c3 */ /* 0x000e640000008800 */
[----:B-1----:R-:W-:-:S04]  /*5b00*/  UISETP.NE.AND UP0, UPT, UR4, URZ, UPT ;  /* 0x000000ff0400728c */ /* 0x002fc8000bf05270 */
[----:B------:R-:W-:-:S09]  /*5b10*/  UISETP.NE.OR UP0, UPT, UR18, 0x1, UP0 ;  /* 0x000000011200788c */ /* 0x000fd20008705670 */
[----:B------:R-:W-:Y:S05]  /*5b20*/  BRA.U UP0, `(.L_x_46) ;  /* 0x0000000100b47547 */ /* 0x000fea000b800000 */
[----:B------:R-:W1:Y:S01]  /*5b30*/  S2UR UR5, SR_CgaCtaId ;  /* 0x00000000000579c3 */ /* 0x000e620000008800 */
[----:B------:R-:W-:Y:S01]  /*5b40*/  UMOV UR4, 0x400 ;  /* 0x0000040000047882 */ /* 0x000fe20000000000 */
[----:B------:R-:W-:Y:S01]  /*5b50*/  HFMA2 R3, -RZ, RZ, 0, 5.9604644775390625e-08 ;  /* 0x00000001ff037431 */ /* 0x000fe200000001ff */
[----:B------:R-:W-:Y:S01]  /*5b60*/  ISETP.GE.U32.AND P0, PT, R0, 0x2, PT ;  /* 0x000000020000780c */ /* 0x000fe20003f06070 */
[----:B------:R-:W-:Y:S01]  /*5b70*/  IMAD.MOV.U32 R8, RZ, RZ, RZ ;  /* 0x000000ffff087224 */ /* 0x000fe200078e00ff */
[----:B-1----:R-:W-:-:S04]  /*5b80*/  ULEA UR4, UR5, UR4, 0x18 ;  /* 0x0000000405047291 */ /* 0x002fc8000f8ec0ff */
[----:B------:R-:W-:Y:S02]  /*5b90*/  UIADD3 UR5, UPT, UPT, UR4, 0xa8, URZ ;  /* 0x000000a804057890 */ /* 0x000fe4000fffe0ff */
[----:B------:R-:W-:Y:S02]  /*5ba0*/  UIADD3 UR8, UPT, UPT, UR4, 0xa0, URZ ;  /* 0x000000a004087890 */ /* 0x000fe4000fffe0ff */
[----:B------:R-:W-:-:S12]  /*5bb0*/  UPRMT UR5, URZ, 0x654, UR5 ;  /* 0x00000654ff057896 */ /* 0x000fd80008000005 */
.L_x_49:
[----:B------:R-:W-:Y:S01]  /*5bc0*/  SHF.L.U32 R7, R3, 0x1f, RZ ;  /* 0x0000001f03077819 */ /* 0x000fe200000006ff */
[----:B------:R-:W-:Y:S02]  /*5bd0*/  IMAD.U32 R9, RZ, RZ, UR8 ;  /* 0x00000008ff097e24 */ /* 0x000fe4000f8e00ff */
[----:B------:R-:W-:Y:S01]  /*5be0*/  @!P0 IMAD.MOV.U32 R5, RZ, RZ, 0x10 ;  /* 0x00000010ff058424 */ /* 0x000fe200078e00ff */
[----:B------:R-:W1:Y:S02]  /*5bf0*/  SYNCS.PHASECHK.TRANS64.TRYWAIT P1, [UR4+0xa8], R7 ;  /* 0x0000a807ff0075a7 */ /* 0x000e640008021104 */
[----:B------:R-:W-:-:S04]  /*5c00*/  PRMT R9, R0, 0x654, R9 ;  /* 0x0000065400097816 */ /* 0x000fc80000000009 */
[----:B------:R-:W-:Y:S01]  /*5c10*/  SEL R2, R9, R2, !P0 ;  /* 0x0000000209027207 */ /* 0x000fe20004000000 */
[----:B-1----:R-:W-:Y:S06]  /*5c20*/  @!P1 BRA `(.L_x_47) ;  /* 0x0000005000ec9947 */ /* 0x002fec0003800000 */
.L_x_131:
[----:B------:R-:W-:Y:S01]  /*5c30*/  UIADD3 UR6, UPT, UPT, UR4, 0xe0, URZ ;  /* 0x000000e004067890 */ /* 0x000fe2000fffe0ff */
[----:B------:R2:W-:Y:S01]  /*5c40*/  @!P0 SYNCS.ARRIVE.TRANS64.RED RZ, [R2+URZ], R5 ;  /* 0x0000000502ff89a7 */ /* 0x0005e200080004ff */
[----:B------:R-:W-:Y:S01]  /*5c50*/  UIADD3 UR7, UPT, UPT, UR4, 0xa0, URZ ;  /* 0x000000a004077890 */ /* 0x000fe2000fffe0ff */
[----:B------:R-:W-:-:S08]  /*5c60*/  LOP3.LUT R3, R3, 0x1, RZ, 0x3c, !PT ;  /* 0x0000000103037812 */ /* 0x000fd000078e3cff */
[----:B------:R-:W-:Y:S06]  /*5c70*/  UGETNEXTWORKID.BROADCAST [UR6], [UR7] ;  /* 0x00000000060073ca */ /* 0x000fec0008000100 */
[----:B--2---:R-:W-:-:S04]  /*5c80*/  SHF.L.U32 R5, R8, 0x1f, RZ ;  /* 0x0000001f08057819 */ /* 0x004fc800000006ff */
[----:B------:R-:W2:Y:S02]  /*5c90*/  SYNCS.PHASECHK.TRANS64.TRYWAIT P1, [UR4+0xa0], R5 ;  /* 0x0000a005ff0075a7 */ /* 0x000ea40008021104 */
[----:B--2---:R-:W-:Y:S05]  /*5ca0*/  @!P1 BRA `(.L_x_48) ;  /* 0x0000005000e49947 */ /* 0x004fea0003800000 */
.L_x_133:
[----:B-1----:R-:W1:Y:S01]  /*5cb0*/  LDS.128 R4, [UR4+0xe0] ;  /* 0x0000e004ff047984 */ /* 0x002e620008000c00 */
[----:B------:R-:W-:Y:S01]  /*5cc0*/  LOP3.LUT R8, R8, 0x1, RZ, 0x3c, !PT ;  /* 0x0000000108087812 */ /* 0x000fe200078e3cff */
[----:B------:R-:W-:Y:S01]  /*5cd0*/  @!PT LDS RZ, [RZ] ;  /* 0x00000000fffff984 */ /* 0x000fe20000000800 */
[----:B------:R-:W-:Y:S01]  /*5ce0*/  @!PT LDS RZ, [RZ] ;  /* 0x00000000fffff984 */ /* 0x000fe20000000800 */
[----:B------:R-:W-:Y:S01]  /*5cf0*/  @!PT LDS RZ, [RZ] ;  /* 0x00000000fffff984 */ /* 0x000fe20000000800 */
[----:B------:R-:W-:Y:S01]  /*5d00*/  @!PT LDS RZ, [RZ] ;  /* 0x00000000fffff984 */ /* 0x000fe20000000800 */
[----:B------:R2:W-:Y:S06]  /*5d10*/  MEMBAR.ALL.CTA ;  /* 0x0000000000007992 */ /* 0x0005ec0000008000 */
[----:B--2---:R-:W2:Y:S02]  /*5d20*/  FENCE.VIEW.ASYNC.S ;  /* 0x00000000000073c6 */ /* 0x004ea40000000000 */
[----:B--2---:R-:W-:Y:S01]  /*5d30*/  SYNCS.ARRIVE.TRANS64.RED.A1T0 RZ, [UR5], RZ ;  /* 0x000000ffffff79a7 */ /* 0x004fe20008100405 */
[----:B-1----:R-:W-:-:S13]  /*5d40*/  LOP3.LUT P1, RZ, R6, 0x1, RZ, 0xc0, !PT ;  /* 0x0000000106ff7812 */ /* 0x002fda000782c0ff */
[----:B------:R-:W-:Y:S05]  /*5d50*/  @P1 BRA `(.L_x_49) ;  /* 0xfffffffc00981947 */ /* 0x000fea000383ffff */
[----:B------:R-:W-:-:S04]  /*5d60*/  SHF.L.U32 R0, R3, 0x1f, RZ ;  /* 0x0000001f03007819 */ /* 0x000fc800000006ff */
[----:B------:R-:W1:Y:S02]  /*5d70*/  SYNCS.PHASECHK.TRANS64 P0, [UR4+0xa8], R0 ;  /* 0x0000a800ff0075a7 */ /* 0x000e640008001004 */
[----:B-1----:R-:W-:Y:S05]  /*5d80*/  @P0 EXIT ;  /* 0x000000000000094d */ /* 0x002fea0003800000 */
[----:B------:R-:W-:-:S07]  /*5d90*/  MOV R0, UR4 ;  /* 0x0000000400007c02 */ /* 0x000fce0008000f00 */
.L_x_50:
[----:B-1----:R-:W-:-:S04]  /*5da0*/  SHF.L.U32 R5, R3, 0x1f, RZ ;  /* 0x0000001f03057819 */ /* 0x002fc800000006ff */
[----:B------:R1:W2:Y:S03]  /*5db0*/  SYNCS.PHASECHK.TRANS64.TRYWAIT P0, [R0+URZ+0xa8], R5 ;  /* 0x0000a805000075a7 */ /* 0x0002a600080011ff */
[----:B--2---:R-:W-:Y:S05]  /*5dc0*/  @!P0 NANOSLEEP.SYNCS 0x989680 ;  /* 0x009896800000895d */ /* 0x004fea0003900000 */
[----:B------:R-:W2:Y:S02]  /*5dd0*/  @!P0 SYNCS.PHASECHK.TRANS64 P0, [R0+URZ+0xa8], R5 ;  /* 0x0000a805000085a7 */ /* 0x000ea400080010ff */
[----:B--2---:R-:W-:Y:S05]  /*5de0*/  @P0 EXIT ;  /* 0x000000000000094d */ /* 0x004fea0003800000 */
[----:B------:R-:W-:Y:S05]  /*5df0*/  BRA `(.L_x_50) ;  /* 0xfffffffc00e87947 */ /* 0x000fea000383ffff */
.L_x_46:
[----:B------:R-:W-:Y:S05]  /*5e00*/  BRA.U UP4, `(.L_x_51) ;  /* 0x0000001104147547 */ /* 0x000fea000b800000 */
[----:B------:R-:W1:Y:S01]  /*5e10*/  S2UR UR7, SR_CgaCtaId ;  /* 0x00000000000779c3 */ /* 0x000e620000008800 */
[----:B------:R-:W-:Y:S01]  /*5e20*/  UMOV UR4, 0x40 ;  /* 0x0000004000047882 */ /* 0x000fe20000000000 */
[----:B------:R-:W-:Y:S01]  /*5e30*/  NOP ;  /* 0x0000000000007918 */ /* 0x000fe20000000000 */
[----:B------:R-:W-:Y:S01]  /*5e40*/  UMOV UR6, 0x400 ;  /* 0x0000040000067882 */ /* 0x000fe20000000000 */
[----:B-1----:R-:W-:Y:S02]  /*5e50*/  ULEA UR5, UR7, UR4, 0x18 ;  /* 0x0000000407057291 */ /* 0x002fe4000f8ec0ff */
[----:B------:R-:W-:-:S07]  /*5e60*/  ULEA UR6, UR7, UR6, 0x18 ;  /* 0x0000000607067291 */ /* 0x000fce000f8ec0ff */
[----:B------:R-:W1:Y:S02]  /*5e70*/  LDS.U8 R0, [UR5+0x1c] ;  /* 0x00001c05ff007984 */ /* 0x000e640008000000 */
[----:B-1----:R-:W-:-:S13]  /*5e80*/  ISETP.NE.AND P0, PT, R0, RZ, PT ;  /* 0x000000ff0000720c */ /* 0x002fda0003f05270 */
[----:B------:R-:W-:Y:S05]  /*5e90*/  @P0 BRA `(.L_x_52) ;  /* 0x0000000000580947 */ /* 0x000fea0003800000 */
[----:B------:R-:W-:-:S13]  /*5ea0*/  ELECT P0, URZ, PT ;  /* 0x0000000000ff782f */ /* 0x000fda0003800000 */
[----:B------:R-:W-:Y:S05]  /*5eb0*/  @!P0 BRA `(.L_x_53) ;  /* 0x0000000000608947 */ /* 0x000fea0003800000 */
[----:B------:R-:W-:Y:S01]  /*5ec0*/  UMOV UR4, 0x10 ;  /* 0x0000001000047882 */ /* 0x000fe20000000000 */
[----:B------:R-:W-:Y:S01]  /*5ed0*/  HFMA2 R0, -RZ, RZ, 0, 5.9604644775390625e-08 ;  /* 0x00000001ff007431 */ /* 0x000fe200000001ff */
[----:B------:R-:W-:-:S03]  /*5ee0*/  MOV R3, 0xffff ;  /* 0x0000ffff00037802 */ /* 0x000fc60000000f00 */
[----:B------:R-:W-:Y:S04]  /*5ef0*/  DEPBAR.LE SB1, 0x36 ;  /* 0x00009d800000791a */ /* 0x000fe80000000000 */
[----:B------:R-:W1:Y:S02]  /*5f00*/  UTCATOMSWS.FIND_AND_SET.ALIGN UP0, UR4, UR4 ;  /* 0x00000004000475e3 */ /* 0x000e640008000800 */
[----:B-1----:R-:W-:Y:S01]  /*5f10*/  MOV R4, UR4 ;  /* 0x0000000400047c02 */ /* 0x002fe20008000f00 */
[----:B------:R-:W-:Y:S06]  /*5f20*/  BRA.U UP0, `(.L_x_54) ;  /* 0x0000000100187547 */ /* 0x000fec000b800000 */
.L_x_55:
[----:B------:R-:W-:Y:S05]  /*5f30*/  NANOSLEEP 0x64 ;  /* 0x000000640000795d */ /* 0x000fea0003800000 */
[----:B------:R-:W-:-:S05]  /*5f40*/  UMOV UR4, 0x10 ;  /* 0x0000001000047882 */ /* 0x000fca0000000000 */
[----:B------:R-:W-:Y:S04]  /*5f50*/  DEPBAR.LE SB1, 0x36 ;  /* 0x00009d800000791a */ /* 0x000fe80000000000 */
[----:B------:R-:W1:Y:S02]  /*5f60*/  UTCATOMSWS.FIND_AND_SET.ALIGN UP0, UR4, UR4 ;  /* 0x00000004000475e3 */ /* 0x000e640008000800 */
[----:B-1----:R-:W-:Y:S01]  /*5f70*/  MOV R4, UR4 ;  /* 0x0000000400047c02 */ /* 0x002fe20008000f00 */
[----:B------:R-:W-:Y:S05]  /*5f80*/  BRA.U !UP0, `(.L_x_55) ;  /* 0xfffffffd08e87547 */ /* 0x000fea000b83ffff */
.L_x_54:
[-C--:B------:R-:W-:Y:S02]  /*5f90*/  SHF.L.U32 R3, R3, R4.reuse, RZ ;  /* 0x0000000403037219 */ /* 0x080fe400000006ff */
[----:B------:R-:W-:Y:S01]  /*5fa0*/  SHF.L.U32 R0, R0, R4, RZ ;  /* 0x0000000400007219 */ /* 0x000fe200000006ff */
[----:B------:R-:W-:Y:S02]  /*5fb0*/  IMAD.SHL.U32 R4, R4, 0x20, RZ ;  /* 0x0000002004047824 */ /* 0x000fe400078e00ff */
[----:B------:R1:W-:Y:S04]  /*5fc0*/  ATOMS.OR RZ, [UR5+0x14], R3 ;  /* 0x00001403ffff798c */ /* 0x0003e8000b000005 */
[----:B------:R1:W-:Y:S04]  /*5fd0*/  ATOMS.OR RZ, [UR5+0x18], R0 ;  /* 0x00001800ffff798c */ /* 0x0003e8000b000005 */
[----:B------:R1:W-:Y:S01]  /*5fe0*/  STS [UR6+0xf0], R4 ;  /* 0x0000f004ff007988 */ /* 0x0003e20008000806 */
[----:B------:R-:W-:Y:S05]  /*5ff0*/  BRA `(.L_x_53) ;  /* 0x0000000000107947 */ /* 0x000fea0003800000 */
.L_x_52:
[----:B------:R-:W-:Y:S02]  /*6000*/  MOV R0, 0xffffffff ;  /* 0xffffffff00007802 */ /* 0x000fe40000000f00 */
[----:B------:R-:W-:-:S03]  /*6010*/  MOV R4, 0x6040 ;  /* 0x0000604000047802 */ /* 0x000fc60000000f00 */
[----:B------:R1:W-:Y:S04]  /*6020*/  STS [UR6+0xf0], R0 ;  /* 0x0000f000ff007988 */ /* 0x0003e80008000806 */
[----:B-1---5:R-:W-:Y:S05]  /*6030*/  CALL.REL.NOINC `($__internal_1_$__cuda_sm10x_tcgen05_guardrail_trap_phase_invalid_during_alloc) ;  /* 0x0000005400807944 */ /* 0x022fea0003c00000 */
.L_x_53:
[----:B------:R-:W-:Y:S05]  /*6040*/  WARPSYNC.ALL ;  /* 0x0000000000007948 */ /* 0x000fea0003800000 */
[----:B------:R-:W2:Y:S01]  /*6050*/  S2UR UR4, SR_CgaCtaId ;  /* 0x00000000000479c3 */ /* 0x000ea20000008800 */
[----:B------:R-:W-:Y:S01]  /*6060*/  UMOV UR23, 0x400 ;  /* 0x0000040000177882 */ /* 0x000fe20000000000 */
[----:B------:R-:W-:-:S06]  /*6070*/  NOP ;  /* 0x0000000000007918 */ /* 0x000fcc0000000000 */
[----:B------:R-:W-:Y:S06]  /*6080*/  BAR.ARV 0x6, 0xa0 ;  /* 0x0182800000007b1d */ /* 0x000fec0000002000 */
[----:B------:R-:W3:Y:S01]  /*6090*/  LDCU.64 UR6, c[0x0][0x388] ;  /* 0x00007100ff0677ac */ /* 0x000ee20008000a00 */
[----:B------:R-:W-:Y:S01]  /*60a0*/  LOP3.LUT R2, R2, 0xffff, RZ, 0xc0, !PT ;  /* 0x0000ffff02027812 */ /* 0x000fe200078ec0ff */
[----:B------:R-:W-:Y:S01]  /*60b0*/  IMAD.MOV.U32 R9, RZ, RZ, 0x1 ;  /* 0x00000001ff097424 */ /* 0x000fe200078e00ff */
[----:B------:R-:W4:Y:S02]  /*60c0*/  LDCU.64 UR8, c[0x0][0x390] ;  /* 0x00007200ff0877ac */ /* 0x000f240008000a00 */
[----:B------:R-:W-:Y:S01]  /*60d0*/  R2UR UR24, R2 ;  /* 0x00000000021872ca */ /* 0x000fe200000e0000 */
[----:B------:R-:W-:-:S02]  /*60e0*/  IMAD.MOV.U32 R8, RZ, RZ, RZ ;  /* 0x000000ffff087224 */ /* 0x000fc400078e00ff */
[----:B-1----:R-:W-:Y:S01]  /*60f0*/  IMAD.MOV.U32 R3, RZ, RZ, RZ ;  /* 0x000000ffff037224 */ /* 0x002fe200078e00ff */
[----:B------:R-:W-:Y:S01]  /*6100*/  UMOV UR27, URZ ;  /* 0x000000ff001b7c82 */ /* 0x000fe20008000000 */
[----:B--2---:R-:W-:Y:S01]  /*6110*/  ULEA UR23, UR4, UR23, 0x18 ;  /* 0x0000001704177291 */ /* 0x004fe2000f8ec0ff */
[----:B------:R-:W-:Y:S01]  /*6120*/  UMOV UR22, URZ ;  /* 0x000000ff00167c82 */ /* 0x000fe20008000000 */
[----:B------:R-:W-:Y:S02]  /*6130*/  UMOV UR44, 0x0 ;  /* 0x00000000002c7882 */ /* 0x000fe40000000000 */
[----:B------:R-:W-:Y:S01]  /*6140*/  UIADD3 UR29, UPT, UPT, UR23, 0xa8, URZ ;  /* 0x000000a8171d7890 */ /* 0x000fe2000fffe0ff */
[----:B------:R-:W-:Y:S01]  /*6150*/  UMOV UR45, 0x4110910 ;  /* 0x04110910002d7882 */ /* 0x000fe20000000000 */
[----:B------:R-:W-:Y:S01]  /*6160*/  UMOV UR42, 0x0 ;  /* 0x00000000002a7882 */ /* 0x000fe20000000000 */
[----:B---3--:R-:W-:Y:S02]  /*6170*/  UIADD3 UR4, UPT, UPT, UR6, 0x3f, URZ ;  /* 0x0000003f06047890 */ /* 0x008fe4000fffe0ff */
[----:B------:R-:W1:Y:S01]  /*6180*/  LDS R0, [UR23+0xf0] ;  /* 0x0000f017ff007984 */ /* 0x000e620008000800 */
[----:B------:R-:W-:-:S02]  /*6190*/  UIADD3 UR6, UPT, UPT, UR23, 0x6800, URZ ;  /* 0x0000680017067890 */ /* 0x000fc4000fffe0ff */
[----:B------:R-:W-:Y:S02]  /*61a0*/  USHF.R.S32.HI UR5, URZ, 0x1f, UR4 ;  /* 0x0000001fff057899 */ /* 0x000fe40008011404 */
[----:B------:R-:W-:Y:S02]  /*61b0*/  USHF.R.U32.HI UR6, URZ, 0x4, UR6 ;  /* 0x00000004ff067899 */ /* 0x000fe40008011606 */
[----:B------:R-:W-:Y:S02]  /*61c0*/  ULEA.HI UR4, UR5, UR4, URZ, 0x6 ;  /* 0x0000000405047291 */ /* 0x000fe4000f8f30ff */
[----:B------:R-:W-:Y:S02]  /*61d0*/  UIADD3 UR5, UPT, UPT, UR23, 0x1e800, URZ ;  /* 0x0001e80017057890 */ /* 0x000fe4000fffe0ff */
[----:B------:R-:W-:Y:S02]  /*61e0*/  USHF.R.S32.HI UR4, URZ, 0x6, UR4 ;  /* 0x00000006ff047899 */ /* 0x000fe40008011404 */
[----:B------:R-:W-:-:S02]  /*61f0*/  USHF.R.U32.HI UR5, URZ, 0x4, UR5 ;  /* 0x00000004ff057899 */ /* 0x000fc40008011605 */
[----:B------:R-:W-:Y:S02]  /*6200*/  UIMAD UR4, UR4, UR7, URZ ;  /* 0x00000007040472a4 */ /* 0x000fe4000f8e02ff */
[----:B------:R-:W-:Y:S02]  /*6210*/  ULOP3.LUT UR6, UR6, 0x3fff, URZ, 0xc0, !UPT ;  /* 0x00003fff06067892 */ /* 0x000fe4000f8ec0ff */
[----:B----4-:R-:W-:Y:S02]  /*6220*/  UIMAD UR4, UR4, UR8, URZ ;  /* 0x00000008040472a4 */ /* 0x010fe4000f8e02ff */
[----:B------:R-:W-:Y:S02]  /*6230*/  ULOP3.LUT UR5, UR5, 0x3fff, URZ, 0xc0, !UPT ;  /* 0x00003fff05057892 */ /* 0x000fe4000f8ec0ff */
[----:B------:R-:W-:Y:S01]  /*6240*/  UIMAD UR4, UR4, UR9, URZ ;  /* 0x00000009040472a4 */ /* 0x000fe2000f8e02ff */
[----:B------:R-:W-:Y:S01]  /*6250*/  UMOV UR43, 0x4110910 ;  /* 0x04110910002b7882 */ /* 0x000fe20000000000 */
[----:B------:R-:W-:Y:S01]  /*6260*/  UMOV UR40, 0x0 ;  /* 0x0000000000287882 */ /* 0x000fe20000000000 */
[----:B------:R-:W-:Y:S01]  /*6270*/  UMOV UR41, 0x4110910 ;  /* 0x0411091000297882 */ /* 0x000fe20000000000 */
[----:B------:R-:W-:Y:S01]  /*6280*/  UMOV UR38, 0x0 ;  /* 0x0000000000267882 */ /* 0x000fe20000000000 */
[----:B------:R-:W-:Y:S01]  /*6290*/  UMOV UR39, 0x4110910 ;  /* 0x0411091000277882 */ /* 0x000fe20000000000 */
[----:B------:R-:W-:Y:S01]  /*62a0*/  UMOV UR36, 0x0 ;  /* 0x0000000000247882 */ /* 0x000fe20000000000 */
[----:B------:R-:W-:Y:S01]  /*62b0*/  UMOV UR37, 0x4110910 ;  /* 0x0411091000257882 */ /* 0x000fe20000000000 */
[----:B------:R-:W-:-:S02]  /*62c0*/  UPRMT UR29, URZ, 0x654, UR29 ;  /* 0x00000654ff1d7896 */ /* 0x000fc4000800001d */
[----:B------:R-:W-:Y:S02]  /*62d0*/  ULOP3.LUT UR25, UR6, 0x10000, URZ, 0xfc, !UPT ;  /* 0x0001000006197892 */ /* 0x000fe4000f8efcff */
[----:B------:R-:W-:Y:S02]  /*62e0*/  ULOP3.LUT UR26, UR5, 0x2000000, URZ, 0xfc, !UPT ;  /* 0x02000000051a7892 */ /* 0x000fe4000f8efcff */
[----:B------:R-:W-:Y:S01]  /*62f0*/  UIADD3 UR46, UPT, UPT, UR4, -0x1, URZ ;  /* 0xffffffff042e7890 */ /* 0x000fe2000fffe0ff */
[C---:B-1----:R-:W-:Y:S01]  /*6300*/  VIADD R5, R0.reuse, 0x40 ;  /* 0x0000004000057836 */ /* 0x042fe20000000000 */
[----:B------:R-:W-:Y:S01]  /*6310*/  LOP3.LUT R4, R0, 0xffff, RZ, 0xc0, !PT ;  /* 0x0000ffff00047812 */ /* 0x000fe200078ec0ff */
[----:B------:R-:W-:Y:S01]  /*6320*/  UISETP.GE.AND UP3, UPT, UR4, 0x1, UPT ;  /* 0x000000010400788c */ /* 0x000fe2000bf66270 */
[----:B------:R-:W-:Y:S02]  /*6330*/  UMOV UR34, 0x0 ;  /* 0x0000000000227882 */ /* 0x000fe40000000000 */
[----:B------:R-:W-:Y:S01]  /*6340*/  LOP3.LUT R5, R5, 0xffff, RZ, 0xc0, !PT ;  /* 0x0000ffff05057812 */ /* 0x000fe200078ec0ff */
[----:B------:R-:W-:Y:S01]  /*6350*/  UMOV UR35, 0x4110910 ;  /* 0x0411091000237882 */ /* 0x000fe20000000000 */
[----:B------:R-:W-:Y:S01]  /*6360*/  UMOV UR32, 0x0 ;  /* 0x0000000000207882 */ /* 0x000fe20000000000 */
[----:B------:R-:W-:Y:S01]  /*6370*/  UMOV UR33, 0x4110910 ;  /* 0x0411091000217882 */ /* 0x000fe20000000000 */
[----:B------:R-:W-:Y:S01]  /*6380*/  UMOV UR30, 0x0 ;  /* 0x00000000001e7882 */ /* 0x000fe20000000000 */
[----:B------:R1:W-:Y:S01]  /*6390*/  STL.64 [R1], R4 ;  /* 0x0000000401007387 */ /* 0x0003e20000100a00 */
[----:B------:R-:W-:-:S05]  /*63a0*/  UMOV UR31, 0x4110910 ;  /* 0x04110910001f7882 */ /* 0x000fca0000000000 */
.L_x_62:
[----:B-1----:R-:W-:-:S04]  /*63b0*/  SHF.L.U32 R5, R8, 0x1f, RZ ;  /* 0x0000001f08057819 */ /* 0x002fc800000006ff */
[----:B------:R-:W1:Y:S02]  /*63c0*/  SYNCS.PHASECHK.TRANS64.TRYWAIT P0, [UR23+0xa0], R5 ;  /* 0x0000a005ff0075a7 */ /* 0x000e640008001117 */
[----:B-12---:R-:W-:Y:S05]  /*63d0*/  @!P0 BRA `(.L_x_56) ;  /* 0x0000004c00308947 */ /* 0x006fea0003800000 */
.L_x_135:
[----:B-1----:R-:W1:Y:S01]  /*63e0*/  LDS.128 R4, [UR23+0xe0] ;  /* 0x0000e017ff047984 */ /* 0x002e620008000c00 */
[----:B------:R-:W-:Y:S01]  /*63f0*/  ULEA UR28, UR27, UR23, 0x3 ;  /* 0x000000171b1c7291 */ /* 0x000fe2000f8e18ff */
[----:B------:R-:W-:Y:S01]  /*6400*/  SHF.L.U32 R2, R9, 0x1f, RZ ;  /* 0x0000001f09027819 */ /* 0x000fe200000006ff */
[----:B------:R-:W-:Y:S01]  /*6410*/  @!PT LDS RZ, [RZ] ;  /* 0x00000000fffff984 */ /* 0x000fe20000000800 */
[----:B------:R-:W-:Y:S01]  /*6420*/  @!PT LDS RZ, [RZ] ;  /* 0x00000000fffff984 */ /* 0x000fe20000000800 */
[----:B------:R-:W-:Y:S01]  /*6430*/  @!PT LDS RZ, [RZ] ;  /* 0x00000000fffff984 */ /* 0x000fe20000000800 */
[----:B------:R-:W-:Y:S01]  /*6440*/  @!PT LDS RZ, [RZ] ;  /* 0x00000000fffff984 */ /* 0x000fe20000000800 */
[----:B------:R2:W-:Y:S06]  /*6450*/  MEMBAR.ALL.CTA ;  /* 0x0000000000007992 */ /* 0x0005ec0000008000 */
[----:B--2---:R-:W2:Y:S02]  /*6460*/  FENCE.VIEW.ASYNC.S ;  /* 0x00000000000073c6 */ /* 0x004ea40000000000 */
[----:B--2---:R-:W-:Y:S01]  /*6470*/  SYNCS.ARRIVE.TRANS64.RED.A1T0 RZ, [UR29], RZ ;  /* 0x000000ffffff79a7 */ /* 0x004fe2000810041d */
[----:B------:R-:W2:Y:S01]  /*6480*/  SYNCS.PHASECHK.TRANS64.TRYWAIT P0, [UR28+0xc0], R2 ;  /* 0x0000c002ff0075a7 */ /* 0x000ea2000800111c */
[----:B-1----:R-:W-:Y:S01]  /*6490*/  LOP3.LUT P3, RZ, R6, 0x1, RZ, 0xc0, !PT ;  /* 0x0000000106ff7812 */ /* 0x002fe2000786c0ff */
[----:B--2---:R-:W-:-:S12]  /*64a0*/  @!P0 BRA `(.L_x_57) ;  /* 0x0000004c00148947 */ /* 0x004fd80003800000 */
.L_x_137:
[----:B------:R-:W-:Y:S05]  /*64b0*/  BRA.U !UP3, `(.L_x_58) ;  /* 0x000000050b587547 */ /* 0x000fea000b800000 */
[----:B-1----:R-:W-:Y:S01]  /*64c0*/  IMAD.U32 R2, RZ, RZ, UR27 ;  /* 0x0000001bff027e24 */ /* 0x002fe2000f8e00ff */
[----:B------:R-:W-:-:S04]  /*64d0*/  ULEA UR4, UR22, UR23, 0x3 ;  /* 0x0000001716047291 */ /* 0x000fc8000f8e18ff */
[----:B------:R-:W-:Y:S02]  /*64e0*/  LEA R4, R2, R1, 0x2 ;  /* 0x0000000102047211 */ /* 0x000fe400078e10ff */
[----:B------:R-:W-:Y:S01]  /*64f0*/  SHF.L.U32 R2, R3, 0x1f, RZ ;  /* 0x0000001f03027819 */ /* 0x000fe200000006ff */
[----:B------:R-:W-:-:S03]  /*6500*/  UPLOP3.LUT UP2, UPT, UPT, UPT, UPT, 0x40, 0x4 ;  /* 0x000000000004789c */ /* 0x000fc60003f4e870 */
[----:B------:R-:W5:Y:S01]  /*6510*/  LDL R4, [R4] ;  /* 0x0000000004047983 */ /* 0x000f620000100800 */
[----:B------:R1:W2:Y:S01]  /*6520*/  SYNCS.PHASECHK.TRANS64.TRYWAIT P2, [UR4], R2 ;  /* 0x00000002ff0075a7 */ /* 0x0002a20008041104 */
[----:B------:R-:W-:Y:S01]  /*6530*/  UMOV UR20, UR46 ;  /* 0x0000002e00147c82 */ /* 0x000fe20008000000 */
[----:B------:R-:W-:-:S05]  /*6540*/  UMOV UR4, UR22 ;  /* 0x0000001600047c82 */ /* 0x000fca0008000000 */
.L_x_61:
[----:B------:R-:W-:Y:S01]  /*6550*/  ULEA UR21, UR4, UR23, 0x3 ;  /* 0x0000001704157291 */ /* 0x000fe2000f8e18ff */
[----:B--23--:R-:W-:Y:S11]  /*6560*/  @P2 BRA `(.L_x_59) ;  /* 0x00000000000c2947 */ /* 0x00cff60003800000 */
[----:B------:R-:W-:Y:S04]  /*6570*/  SHF.L.U32 R5, R3, 0x1f, RZ ;  /* 0x0000001f03057819 */ /* 0x000fe800000006ff */
[----:B------:R-:W2:Y:S02]  /*6580*/  SYNCS.PHASECHK.TRANS64.TRYWAIT P0, [UR21], R5 ;  /* 0x00000005ff0075a7 */ /* 0x000ea40008001115 */
[----:B--2---:R-:W-:Y:S05]  /*6590*/  @!P0 BRA `(.L_x_60) ;  /* 0x0000004800f08947 */ /* 0x004fea0003800000 */
.L_x_59:
[----:B------:R-:W-:Y:S01]  /*65a0*/  UISETP.NE.AND UP0, UPT, UR20, URZ, UPT ;  /* 0x000000ff1400728c */ /* 0x000fe2000bf05270 */
[----:B------:R-:W-:Y:S01]  /*65b0*/  PLOP3.LUT P2, PT, PT, PT, PT, 0x80, 0x8 ;  /* 0x000000000008781c */ /* 0x000fe20003f4f070 */
[----:B------:R-:W-:Y:S01]  /*65c0*/  UIADD3 UR5, UPT, UPT, UR4, 0x1, URZ ;  /* 0x0000000104057890 */ /* 0x000fe2000fffe0ff */
[----:B------:R-:W-:Y:S03]  /*65d0*/  ELECT P1, URZ, PT ;  /* 0x0000000000ff782f */ /* 0x000fe60003820000 */
[----:B------:R-:W-:Y:S01]  /*65e0*/  UISETP.NE.AND UP1, UPT, UR5, 0x6, UPT ;  /* 0x000000060500788c */ /* 0x000fe2000bf25270 */
[----:B------:R-:W-:Y:S01]  /*65f0*/  PLOP3.LUT P0, PT, PT, PT, UP0, 0x80, 0x8 ;  /* 0x000000000008781c */ /* 0x000fe20003f0f008 */
[----:B------:R-:W-:Y:S02]  /*6600*/  ULEA UR18, UR4, UR26, 0xa ;  /* 0x0000001a04127291 */ /* 0x000fe4000f8e50ff */
[----:B------:R-:W-:Y:S02]  /*6610*/  USEL UR6, URZ, 0x1, UP1 ;  /* 0x00000001ff067887 */ /* 0x000fe40008800000 */
[----:B------:R-:W-:Y:S02]  /*6620*/  USEL UR22, UR5, URZ, UP1 ;  /* 0x000000ff05167287 */ /* 0x000fe40008800000 */
[----:B------:R-:W-:Y:S02]  /*6630*/  ULEA UR16, UR4, UR25, 0xa ;  /* 0x0000001904107291 */ /* 0x000fe4000f8e50ff */
[----:B------:R-:W-:Y:S01]  /*6640*/  @UP0 ULEA UR5, UR22, UR23, 0x3 ;  /* 0x0000001716050291 */ /* 0x000fe2000f8e18ff */
[----:B------:R-:W-:Y:S01]  /*6650*/  LOP3.LUT R3, R3, UR6, RZ, 0x3c, !PT ;  /* 0x0000000603037c12 */ /* 0x000fe2000f8e3cff */
[----:B------:R-:W-:Y:S01]  /*6660*/  UIADD3 UR8, UPT, UPT, UR18, 0x40, URZ ;  /* 0x0000004012087890 */ /* 0x000fe2000fffe0ff */
[C---:B-----5:R-:W-:Y:S01]  /*6670*/  @P1 R2UR.BROADCAST UR6, R4.reuse ;  /* 0x00000000040612ca */ /* 0x060fe200008e0000 */
[----:B------:R-:W-:Y:S01]  /*6680*/  UIADD3 UR4, UPT, UPT, UR16, 0x2, URZ ;  /* 0x0000000210047890 */ /* 0x000fe2000fffe0ff */
[----:B-1----:R-:W-:Y:S01]  /*6690*/  @P0 SHF.L.U32 R2, R3, 0x1f, RZ ;  /* 0x0000001f03020819 */ /* 0x002fe200000006ff */
[----:B------:R-:W-:Y:S02]  /*66a0*/  UIADD3 UR12, UPT, UPT, UR18, 0x80, URZ ;  /* 0x00000080120c7890 */ /* 0x000fe4000fffe0ff */
[----:B------:R-:W-:Y:S01]  /*66b0*/  UIADD3 UR10, UPT, UPT, UR18, 0xc0, URZ ;  /* 0x000000c0120a7890 */ /* 0x000fe2000fffe0ff */
[----:B------:R3:W4:Y:S01]  /*66c0*/  @P0 SYNCS.PHASECHK.TRANS64.TRYWAIT P2, [UR5], R2 ;  /* 0x00000002ff0005a7 */ /* 0x0007220008041105 */
[----:B------:R-:W-:Y:S11]  /*66d0*/  ELECT P0, URZ, PT ;  /* 0x0000000000ff782f */ /* 0x000ff60003800000 */
[----:B------:R-:W-:Y:S02]  /*66e0*/  @!UPT UIADD3 URZ, UPT, UPT, URZ, URZ, URZ ;  /* 0x000000fffffff290 */ /* 0x000fe4000fffe0ff */
[C---:B------:R-:W-:Y:S02]  /*66f0*/  @P0 R2UR.BROADCAST UR15, R4.reuse ;  /* 0x00000000040f02ca */ /* 0x040fe400008e0000 */
[----:B------:R-:W-:Y:S11]  /*6700*/  ELECT P0, URZ, PT ;  /* 0x0000000000ff782f */ /* 0x000ff60003800000 */
[----:B------:R-:W-:Y:S02]  /*6710*/  @!UPT UIADD3 URZ, UPT, UPT, URZ, URZ, URZ ;  /* 0x000000fffffff290 */ /* 0x000fe4000fffe0ff */
[C---:B------:R-:W-:Y:S02]  /*6720*/  @P0 R2UR.BROADCAST UR14, R4.reuse ;  /* 0x00000000040e02ca */ /* 0x040fe400008e0000 */
[----:B------:R-:W-:Y:S01]  /*6730*/  ELECT P0, URZ, PT ;  /* 0x0000000000ff782f */ /* 0x000fe20003800000 */
[----:B------:R-:W-:Y:S01]  /*6740*/  UMOV UR19, 0x20004020 ;  /* 0x2000402000137882 */ /* 0x000fe20000000000 */
[----:B------:R-:W-:Y:S01]  /*6750*/  UMOV UR17, 0x40004080 ;  /* 0x4000408000117882 */ /* 0x000fe20000000000 */
[----:B------:R-:W-:Y:S01]  /*6760*/  UMOV UR9, 0x20004020 ;  /* 0x2000402000097882 */ /* 0x000fe20000000000 */
[----:B------:R1:W-:Y:S01]  /*6770*/  UTCHMMA gdesc[UR16], gdesc[UR18], tmem[UR6], tmem[UR44], idesc[UR45], UP2 ;  /* 0x00ff2c12100075ea */ /* 0x0003e20009000006 */
[----:B------:R-:W-:Y:S01]  /*6780*/  UPLOP3.LUT UP2, UPT, UPT, UPT, UPT, 0x80, 0x8 ;  /* 0x000000000008789c */ /* 0x000fe20003f4f070 */
[----:B------:R-:W-:Y:S01]  /*6790*/  UMOV UR5, 0x40004080 ;  /* 0x4000408000057882 */ /* 0x000fe20000000000 */
[----:B------:R-:W-:Y:S01]  /*67a0*/  UMOV UR13, 0x20004020 ;  /* 0x20004020000d7882 */ /* 0x000fe20000000000 */
[----:B------:R2:W-:Y:S01]  /*67b0*/  UTCHMMA gdesc[UR4], gdesc[UR8], tmem[UR15], tmem[UR42], idesc[UR43], UPT ;  /* 0x00ff2a08040075ea */ /* 0x0005e2000b80000f */
[----:B------:R-:W-:Y:S01]  /*67c0*/  UMOV UR7, 0x40004080 ;  /* 0x4000408000077882 */ /* 0x000fe20000000000 */
[----:B------:R-:W-:Y:S01]  /*67d0*/  UMOV UR11, 0x20004020 ;  /* 0x20004020000b7882 */ /* 0x000fe20000000000 */
[----:B-1----:R-:W-:Y:S02]  /*67e0*/  UIADD3 UR6, UPT, UPT, UR16, 0x4, URZ ;  /* 0x0000000410067890 */ /* 0x002fe4000fffe0ff */
[C---:B------:R-:W-:Y:S02]  /*67f0*/  @P0 R2UR.BROADCAST UR19, R4.reuse ;  /* 0x00000000041302ca */ /* 0x040fe400008e0000 */
[----:B------:R-:W-:Y:S11]  /*6800*/  ELECT P0, URZ, PT ;  /* 0x0000000000ff782f */ /* 0x000ff60003800000 */
[----:B------:R-:W-:Y:S02]  /*6810*/  @!UPT UIADD3 URZ, UPT, UPT, URZ, URZ, URZ ;  /* 0x000000fffffff290 */ /* 0x000fe4000fffe0ff */
[C---:B------:R-:W-:Y:S02]  /*6820*/  @P0 R2UR.BROADCAST UR17, R4.reuse ;  /* 0x00000000041102ca */ /* 0x040fe400008e0000 */
[----:B------:R-:W-:Y:S01]  /*6830*/  ELECT P0, URZ, PT ;  /* 0x0000000000ff782f */ /* 0x000fe20003800000 */
[----:B--2---:R-:W-:Y:S02]  /*6840*/  UIADD3 UR4, UPT, UPT, UR16, 0x6, URZ ;  /* 0x0000000610047890 */ /* 0x004fe4000fffe0ff */
[----:B------:R-:W-:Y:S01]  /*6850*/  UIADD3 UR8, UPT, UPT, UR18, 0x100, URZ ;  /* 0x0000010012087890 */ /* 0x000fe2000fffe0ff */
[----:B------:R1:W-:Y:S01]  /*6860*/  UTCHMMA gdesc[UR6], gdesc[UR12], tmem[UR14], tmem[UR40], idesc[UR41], UPT ;  /* 0x00ff280c060075ea */ /* 0x0003e2000b80000e */
[----:B------:R-:W-:Y:S05]  /*6870*/  UMOV UR15, 0x20004020 ;  /* 0x20004020000f7882 */ /* 0x000fea0000000000 */
[----:B------:R2:W-:Y:S01]  /*6880*/  UTCHMMA gdesc[UR4], gdesc[UR10], tmem[UR19], tmem[UR38], idesc[UR39], UPT ;  /* 0x00ff260a040075ea */ /* 0x0005e2000b800013 */
[----:B-1----:R-:W-:Y:S02]  /*6890*/  UIADD3 UR6, UPT, UPT, UR16, 0x40, URZ ;  /* 0x0000004010067890 */ /* 0x002fe4000fffe0ff */
[----:B------:R-:W-:Y:S02]  /*68a0*/  UIADD3 UR14, UPT, UPT, UR18, 0x140, URZ ;  /* 0x00000140120e7890 */ /* 0x000fe4000fffe0ff */
[----:B------:R-:W-:Y:S02]  /*68b0*/  UIADD3 UR12, UPT, UPT, UR18, 0x180, URZ ;  /* 0x00000180120c7890 */ /* 0x000fe4000fffe0ff */
[----:B--2---:R-:W-:Y:S01]  /*68c0*/  UIADD3 UR4, UPT, UPT, UR16, 0x42, URZ ;  /* 0x0000004210047890 */ /* 0x004fe2000fffe0ff */
[C---:B------:R-:W-:Y:S02]  /*68d0*/  @P0 R2UR.BROADCAST UR19, R4.reuse ;  /* 0x00000000041302ca */ /* 0x040fe400008e0000 */
[----:B------:R-:W-:Y:S01]  /*68e0*/  ELECT P0, URZ, PT ;  /* 0x0000000000ff782f */ /* 0x000fe20003800000 */
[----:B------:R1:W-:Y:S01]  /*68f0*/  UTCHMMA gdesc[UR6], gdesc[UR8], tmem[UR17], tmem[UR36], idesc[UR37], UPT ;  /* 0x00ff2408060075ea */ /* 0x0003e2000b800011 */
[----:B------:R-:W-:Y:S09]  /*6900*/  UIADD3 UR10, UPT, UPT, UR18, 0x1c0, URZ ;  /* 0x000001c0120a7890 */ /* 0x000ff2000fffe0ff */
[----:B------:R2:W-:Y:S01]  /*6910*/  UTCHMMA gdesc[UR4], gdesc[UR14], tmem[UR19], tmem[UR34], idesc[UR35], UPT ;  /* 0x00ff220e040075ea */ /* 0x0005e2000b800013 */
[----:B-1----:R-:W-:Y:S01]  /*6920*/  UIADD3 UR8, UPT, UPT, UR16, 0x44, URZ ;  /* 0x0000004410087890 */ /* 0x002fe2000fffe0ff */
[C---:B------:R-:W-:Y:S02]  /*6930*/  @P0 R2UR.BROADCAST UR17, R4.reuse ;  /* 0x00000000041102ca */ /* 0x040fe400008e0000 */
[----:B------:R-:W-:Y:S01]  /*6940*/  ELECT P0, URZ, PT ;  /* 0x0000000000ff782f */ /* 0x000fe20003800000 */
[----:B------:R-:W-:Y:S01]  /*6950*/  UIADD3 UR6, UPT, UPT, UR16, 0x46, URZ ;  /* 0x0000004610067890 */ /* 0x000fe2000fffe0ff */
[----:B------:R-:W-:Y:S01]  /*6960*/  UMOV UR9, 0x40004080 ;  /* 0x4000408000097882 */ /* 0x000fe20000000000 */
[----:B--2---:R-:W-:Y:S10]  /*6970*/  UIADD3 UR5, UPT, UPT, UR21, 0x30, URZ ;  /* 0x0000003015057890 */ /* 0x004ff4000fffe0ff */
[----:B------:R-:W-:Y:S01]  /*6980*/  @P0 R2UR.BROADCAST UR14, R4 ;  /* 0x00000000040e02ca */ /* 0x000fe200008e0000 */
[----:B------:R-:W-:Y:S01]  /*6990*/  UIADD3 UR4, UPT, UPT, UR20, 0x1, URZ ;  /* 0x0000000114047890 */ /* 0x000fe2000fffe0ff */
[----:B------:R1:W-:Y:S03]  /*69a0*/  UTCHMMA gdesc[UR8], gdesc[UR12], tmem[UR17], tmem[UR32], idesc[UR33], UPT ;  /* 0x00ff200c080075ea */ /* 0x0003e6000b800011 */
[----:B------:R-:W-:Y:S03]  /*69b0*/  UISETP.GT.U32.AND UP0, UPT, UR4, 0x1, UPT ;  /* 0x000000010400788c */ /* 0x000fe6000bf04070 */
[----:B------:R-:W-:Y:S05]  /*69c0*/  UMOV UR4, UR22 ;  /* 0x0000001600047c82 */ /* 0x000fea0008000000 */
[----:B------:R3:W-:Y:S01]  /*69d0*/  UTCHMMA gdesc[UR6], gdesc[UR10], tmem[UR14], tmem[UR30], idesc[UR31], UPT ;  /* 0x00ff1e0a060075ea */ /* 0x0007e2000b80000e */
[----:B------:R3:W-:Y:S01]  /*69e0*/  UTCBAR.MULTICAST [UR5], URZ, UR24 ;  /* 0x000000ff050073e9 */ /* 0x0007e20008000818 */
[----:B-1----:R-:W-:Y:S07]  /*69f0*/  UIADD3 UR8, UPT, UPT, UR20, -0x1, URZ ;  /* 0xffffffff14087890 */ /* 0x002fee000fffe0ff */
[----:B------:R-:W-:Y:S01]  /*6a00*/  UMOV UR20, UR8 ;  /* 0x0000000800147c82 */ /* 0x000fe20008000000 */
[----:B----4-:R-:W-:Y:S05]  /*6a10*/  BRA.U UP0, `(.L_x_61) ;  /* 0xfffffff900cc7547 */ /* 0x010fea000b83ffff */
.L_x_58:
[----:B------:R-:W-:Y:S01]  /*6a20*/  UIADD3 UR4, UPT, UPT, UR27, 0x1, URZ ;  /* 0x000000011b047890 */ /* 0x000fe2000fffe0ff */
[----:B------:R-:W-:Y:S01]  /*6a30*/  LOP3.LUT R8, R8, 0x1, RZ, 0x3c, !PT ;  /* 0x0000000108087812 */ /* 0x000fe200078e3cff */
[----:B---3--:R-:W-:Y:S02]  /*6a40*/  UIADD3 UR5, UPT, UPT, UR28, 0xb0, URZ ;  /* 0x000000b01c057890 */ /* 0x008fe4000fffe0ff */
[----:B------:R-:W-:-:S04]  /*6a50*/  UISETP.NE.AND UP0, UPT, UR4, 0x2, UPT ;  /* 0x000000020400788c */ /* 0x000fc8000bf05270 */
[----:B------:R-:W-:Y:S02]  /*6a60*/  USEL UR6, URZ, 0x1, UP0 ;  /* 0x00000001ff067887 */ /* 0x000fe40008000000 */
[----:B------:R-:W-:Y:S01]  /*6a70*/  USEL UR27, UR4, URZ, UP0 ;  /* 0x000000ff041b7287 */ /* 0x000fe20008000000 */
[----:B------:R2:W-:Y:S03]  /*6a80*/  UTCBAR [UR5], URZ ;  /* 0x000000ff050073e9 */ /* 0x0005e600080000ff */
[----:B------:R-:W-:Y:S01]  /*6a90*/  LOP3.LUT R9, R9, UR6, RZ, 0x3c, !PT ;  /* 0x0000000609097c12 */ /* 0x000fe2000f8e3cff */
[----:B------:R-:W-:Y:S07]  /*6aa0*/  @P3 BRA `(.L_x_62) ;  /* 0xfffffff800403947 */ /* 0x000fee000383ffff */
[----:B------:R-:W3:Y:S01]  /*6ab0*/  S2UR UR6, SR_CgaCtaId ;  /* 0x00000000000679c3 */ /* 0x000ee20000008800 */
[----:B------:R-:W-:Y:S01]  /*6ac0*/  ELECT P0, URZ, PT ;  /* 0x0000000000ff782f */ /* 0x000fe20003800000 */
[----:B-1----:R-:W-:Y:S01]  /*6ad0*/  IMAD.MOV.U32 R2, RZ, RZ, 0x1 ;  /* 0x00000001ff027424 */ /* 0x002fe200078e00ff */
[----:B------:R-:W-:Y:S01]  /*6ae0*/  UIADD3 UR23, UPT, UPT, UR23, 0xc0, URZ ;  /* 0x000000c017177890 */ /* 0x000fe2000fffe0ff */
[----:B------:R-:W-:Y:S01]  /*6af0*/  SHF.L.U32 R3, R9, 0x1f, RZ ;  /* 0x0000001f09037819 */ /* 0x000fe200000006ff */
[----:B------:R-:W-:-:S03]  /*6b00*/  UMOV UR4, 0x40 ;  /* 0x0000004000047882 */ /* 0x000fc60000000000 */
[----:B------:R-:W-:Y:S01]  /*6b10*/  UVIRTCOUNT.DEALLOC.SMPOOL 0x80 ;  /* 0x000000800000784c */ /* 0x000fe20000000000 */
[----:B---3--:R-:W-:Y:S02]  /*6b20*/  ULEA UR6, UR6, UR4, 0x18 ;  /* 0x0000000406067291 */ /* 0x008fe4000f8ec0ff */
[----:B------:R-:W-:-:S07]  /*6b30*/  ULEA UR4, UR27, UR23, 0x3 ;  /* 0x000000171b047291 */ /* 0x000fce000f8e18ff */
[----:B------:R1:W-:Y:S02]  /*6b40*/  @P0 STS.U8 [UR6+0x1c], R2 ;  /* 0x00001c02ff000988 */ /* 0x0003e40008000006 */
[----:B------:R-:W3:Y:S02]  /*6b50*/  SYNCS.PHASECHK.TRANS64.TRYWAIT P0, [UR4], R3 ;  /* 0x00000003ff0075a7 */ /* 0x000ee40008001104 */
[----:B-1-3--:R-:W-:Y:S05]  /*6b60*/  @!P0 BRA `(.L_x_63) ;  /* 0x0000004400948947 */ /* 0x00afea0003800000 */
.L_x_140:
[----:B------:R-:W-:-:S04]  /*6b70*/  UIADD3 UR4, UPT, UPT, UR27, 0x1, URZ ;  /* 0x000000011b047890 */ /* 0x000fc8000fffe0ff */
[----:B------:R-:W-:-:S04]  /*6b80*/  UISETP.NE.AND UP0, UPT, UR4, 0x2, UPT ;  /* 0x000000020400788c */ /* 0x000fc8000bf05270 */
[----:B--2---:R-:W-:Y:S02]  /*6b90*/  USEL UR5, URZ, 0x1, UP0 ;  /* 0x00000001ff057887 */ /* 0x004fe40008000000 */
[----:B------:R-:W-:-:S04]  /*6ba0*/  USEL UR4, UR4, URZ, UP0 ;  /* 0x000000ff04047287 */ /* 0x000fc80008000000 */
[----:B------:R-:W-:Y:S01]  /*6bb0*/  ULEA UR4, UR4, UR23, 0x3 ;  /* 0x0000001704047291 */ /* 0x000fe2000f8e18ff */
[----:B-1----:R-:W-:-:S04]  /*6bc0*/  LOP3.LUT R3, R9, UR5, RZ, 0x3c, !PT ;  /* 0x0000000509037c12 */ /* 0x002fc8000f8e3cff */
[----:B------:R-:W-:-:S04]  /*6bd0*/  SHF.L.U32 R3, R3, 0x1f, RZ ;  /* 0x0000001f03037819 */ /* 0x000fc800000006ff */
[----:B------:R-:W1:Y:S02]  /*6be0*/  SYNCS.PHASECHK.TRANS64.TRYWAIT P0, [UR4], R3 ;  /* 0x00000003ff0075a7 */ /* 0x000e640008001104 */
[----:B-1----:R-:W-:Y:S05]  /*6bf0*/  @!P0 BRA `(.L_x_64) ;  /* 0x0000004400888947 */ /* 0x002fea0003800000 */
.L_x_142:
[----:B------:R-:W-:Y:S01]  /*6c00*/  NOP ;  /* 0x0000000000007918 */ /* 0x000fe20000000000 */
[----:B-1----:R-:W1:Y:S01]  /*6c10*/  LDS R2, [UR6+0x14] ;  /* 0x00001406ff027984 */ /* 0x002e620008000800 */
[----:B------:R-:W-:Y:S01]  /*6c20*/  LOP3.LUT R0, R0, 0xffff, RZ, 0xc0, !PT ;  /* 0x0000ffff00007812 */ /* 0x000fe200078ec0ff */
[----:B------:R-:W-:Y:S02]  /*6c30*/  IMAD.MOV.U32 R3, RZ, RZ, 0xffff ;  /* 0x0000ffffff037424 */ /* 0x000fe400078e00ff */
[----:B------:R-:W-:Y:S01]  /*6c40*/  IMAD.MOV.U32 R5, RZ, RZ, 0x1 ;  /* 0x00000001ff057424 */ /* 0x000fe200078e00ff */
[----:B------:R-:W-:-:S04]  /*6c50*/  SHF.R.U32.HI R0, RZ, 0x5, R0 ;  /* 0x00000005ff007819 */ /* 0x000fc80000011600 */
[-C--:B------:R-:W-:Y:S02]  /*6c60*/  SHF.L.U32 R3, R3, R0.reuse, RZ ;  /* 0x0000000003037219 */ /* 0x080fe400000006ff */
[----:B------:R-:W-:Y:S02]  /*6c70*/  SHF.L.U32 R5, R5, R0, RZ ;  /* 0x0000000005057219 */ /* 0x000fe400000006ff */
[----:B-1----:R-:W-:-:S04]  /*6c80*/  LOP3.LUT R2, R2, R3, RZ, 0xc0, !PT ;  /* 0x0000000302027212 */ /* 0x002fc800078ec0ff */
[----:B------:R-:W-:-:S13]  /*6c90*/  ISETP.NE.AND P0, PT, R2, R3, PT ;  /* 0x000000030200720c */ /* 0x000fda0003f05270 */
[----:B------:R-:W-:Y:S05]  /*6ca0*/  @P0 BRA `(.L_x_65) ;  /* 0x00000000005c0947 */ /* 0x000fea0003800000 */
[----:B------:R-:W1:Y:S02]  /*6cb0*/  LDS R0, [UR6+0x18] ;  /* 0x00001806ff007984 */ /* 0x000e640008000800 */
[----:B-1----:R-:W-:-:S04]  /*6cc0*/  LOP3.LUT R0, R0, R5, RZ, 0xc0, !PT ;  /* 0x0000000500007212 */ /* 0x002fc800078ec0ff */
[----:B------:R-:W-:-:S13]  /*6cd0*/  ISETP.NE.AND P0, PT, R0, R5, PT ;  /* 0x000000050000720c */ /* 0x000fda0003f05270 */
[----:B------:R-:W-:Y:S05]  /*6ce0*/  @P0 BRA `(.L_x_66) ;  /* 0x0000000000400947 */ /* 0x000fea0003800000 */
[----:B------:R-:W-:Y:S01]  /*6cf0*/  R2UR UR4, R3 ;  /* 0x00000000030472ca */ /* 0x000fe200000e0000 */
[----:B------:R-:W1:Y:S01]  /*6d00*/  S2R R2, SR_LANEID ;  /* 0x0000000000027919 */ /* 0x000e620000000000 */
[----:B------:R-:W-:-:S04]  /*6d10*/  LOP3.LUT R5, RZ, R5, RZ, 0x33, !PT ;  /* 0x00000005ff057212 */ /* 0x000fc800078e33ff */
[----:B------:R-:W2:Y:S07]  /*6d20*/  REDUX UR7, R5 ;  /* 0x00000000050773c4 */ /* 0x000eae0000000000 */
[----:B------:R-:W-:-:S03]  /*6d30*/  ULOP3.LUT UR5, URZ, UR4, URZ, 0x33, !UPT ;  /* 0x00000004ff057292 */ /* 0x000fc6000f8e33ff */
[----:B------:R-:W-:Y:S02]  /*6d40*/  VOTEU.ANY UR4, UPT, PT ;  /* 0x0000000000047886 */ /* 0x000fe400038e0100 */
[----:B------:R-:W-:Y:S01]  /*6d50*/  UFLO.U32 UR4, UR4 ;  /* 0x00000004000472bd */ /* 0x000fe200080e0000 */
[----:B------:R-:W-:-:S04]  /*6d60*/  IMAD.U32 R0, RZ, RZ, UR5 ;  /* 0x00000005ff007e24 */ /* 0x000fc8000f8e00ff */
[----:B------:R-:W3:Y:S02]  /*6d70*/  REDUX UR8, R0 ;  /* 0x00000000000873c4 */ /* 0x000ee40000000000 */
[----:B------:R4:W-:Y:S01]  /*6d80*/  UTCATOMSWS.AND URZ, UR5 ;  /* 0x0000000500ff79e3 */ /* 0x0009e20008000000 */
[----:B-1----:R-:W-:Y:S01]  /*6d90*/  ISETP.EQ.U32.AND P0, PT, R2, UR4, PT ;  /* 0x0000000402007c0c */ /* 0x002fe2000bf02070 */
[----:B--2---:R-:W-:Y:S02]  /*6da0*/  IMAD.U32 R2, RZ, RZ, UR7 ;  /* 0x00000007ff027e24 */ /* 0x004fe4000f8e00ff */
[----:B---3--:R-:W-:-:S10]  /*6db0*/  IMAD.U32 R3, RZ, RZ, UR8 ;  /* 0x00000008ff037e24 */ /* 0x008fd4000f8e00ff */
[----:B------:R4:W-:Y:S04]  /*6dc0*/  @P0 ATOMS.AND RZ, [UR6+0x14], R3 ;  /* 0x00001403ffff098c */ /* 0x0009e8000a800006 */
[----:B------:R4:W-:Y:S01]  /*6dd0*/  @P0 ATOMS.AND RZ, [UR6+0x18], R2 ;  /* 0x00001802ffff098c */ /* 0x0009e2000a800006 */
[----:B------:R-:W-:Y:S05]  /*6de0*/  BRA `(.L_x_67) ;  /* 0x0000000000147947 */ /* 0x000fea0003800000 */
.L_x_66:
[----:B------:R-:W-:Y:S02]  /*6df0*/  MOV R2, 0x6e10 ;  /* 0x00006e1000027802 */ /* 0x000fe40000000f00 */
[----:B-----5:R-:W-:Y:S05]  /*6e00*/  CALL.REL.NOINC `($__internal_0_$__cuda_sm10x_tcgen05_guardrail_trap_col_being_dealloced_not_returned_by_alloc) ;  /* 0x0000004800007944 */ /* 0x020fea0003c00000 */
[----:B------:R-:W-:Y:S05]  /*6e10*/  BRA `(.L_x_67) ;  /* 0x0000000000087947 */ /* 0x000fea0003800000 */
.L_x_65:
[----:B------:R-:W-:Y:S02]  /*6e20*/  MOV R2, 0x6e40 ;  /* 0x00006e4000027802 */ /* 0x000fe40000000f00 */
[----:B-----5:R-:W-:Y:S05]  /*6e30*/  CALL.REL.NOINC `($__internal_2_$__cuda_sm10x_tcgen05_guardrail_trap_unallocated_columns_being_dealloced) ;  /* 0x00000048000c7944 */ /* 0x020fea0003c00000 */
.L_x_67:
[----:B------:R-:W-:Y:S01]  /*6e40*/  NOP ;  /* 0x0000000000007918 */ /* 0x000fe20000000000 */
[----:B----4-:R-:W-:Y:S05]  /*6e50*/  EXIT ;  /* 0x000000000000794d */ /* 0x010fea0003800000 */
.L_x_51:
[----:B------:R-:W-:-:S09]  /*6e60*/  UISETP.NE.OR UP0, UPT, UR18, 0x3, !UP3 ;  /* 0x000000031200788c */ /* 0x000fd2000df05670 */
[----:B------:R-:W-:Y:S05]  /*6e70*/  BRA.U UP0, `(.L_x_68) ;  /* 0x0000001100847547 */ /* 0x000fea000b800000 */
[----:B------:R-:W1:Y:S01]  /*6e80*/  LDCU.64 UR4, c[0x0][0x988] ;  /* 0x00013100ff0477ac */ /* 0x000e620008000a00 */
[----:B------:R-:W2:Y:S01]  /*6e90*/  S2UR UR6, SR_CgaCtaId ;  /* 0x00000000000679c3 */ /* 0x000ea20000008800 */
[----:B------:R-:W-:Y:S01]  /*6ea0*/  R2UR UR36, R56 ;  /* 0x00000000382472ca */ /* 0x000fe200000e0000 */
[----:B------:R-:W-:Y:S01]  /*6eb0*/  HFMA2 R8, -RZ, RZ, 0, 0 ;  /* 0x00000000ff087431 */ /* 0x000fe200000001ff */
[----:B------:R-:W3:Y:S01]  /*6ec0*/  LDCU UR30, c[0x0][0x370] ;  /* 0x00006e00ff1e77ac */ /* 0x000ee20008000800 */
[----:B------:R-:W-:Y:S01]  /*6ed0*/  R2UR UR31, R57 ;  /* 0x00000000391f72ca */ /* 0x000fe200000e0000 */
[----:B------:R-:W-:Y:S01]  /*6ee0*/  IMAD.MOV.U32 R10, RZ, RZ, 0x1 ;  /* 0x00000001ff0a7424 */ /* 0x000fe200078e00ff */
[----:B------:R-:W4:Y:S02]  /*6ef0*/  LDCU.128 UR32, c[0x0][0xc10] ;  /* 0x00018200ff2077ac */ /* 0x000f240008000c00 */
[----:B------:R-:W3:Y:S01]  /*6f00*/  LDC.64 R12, c[0x0][0x348] ;  /* 0x0000d200ff0c7b82 */ /* 0x000ee20000000a00 */
[----:B------:R-:W-:Y:S01]  /*6f10*/  IMAD.MOV.U32 R3, RZ, RZ, 0x2000 ;  /* 0x00002000ff037424 */ /* 0x000fe200078e00ff */
[----:B------:R-:W4:Y:S01]  /*6f20*/  LDCU UR27, c[0x0][0x374] ;  /* 0x00006e80ff1b77ac */ /* 0x000f220008000800 */
[----:B------:R-:W3:Y:S01]  /*6f30*/  LDCU.64 UR28, c[0x0][0x990] ;  /* 0x00013200ff1c77ac */ /* 0x000ee20008000a00 */
[----:B------:R-:W3:Y:S01]  /*6f40*/  LDCU UR17, c[0x0][0xc0c] ;  /* 0x00018180ff1177ac */ /* 0x000ee20008000800 */
[----:B-1----:R-:W-:Y:S01]  /*6f50*/  UISETP.NE.U32.AND UP0, UPT, UR4, URZ, UPT ;  /* 0x000000ff0400728c */ /* 0x002fe2000bf05070 */
[----:B------:R-:W1:Y:S01]  /*6f60*/  LDCU.128 UR40, c[0x0][0xa80] ;  /* 0x00015000ff2877ac */ /* 0x000e620008000c00 */
[----:B------:R-:W1:Y:S01]  /*6f70*/  LDCU UR50, c[0x0][0xc20] ;  /* 0x00018400ff3277ac */ /* 0x000e620008000800 */
[----:B------:R-:W1:Y:S01]  /*6f80*/  LDCU UR4, c[0x0][0xc30] ;  /* 0x00018600ff0477ac */ /* 0x000e620008000800 */
[----:B------:R-:W1:Y:S01]  /*6f90*/  LDCU.128 UR44, c[0x0][0xa90] ;  /* 0x00015200ff2c77ac */ /* 0x000e620008000c00 */
[----:B------:R-:W-:Y:S01]  /*6fa0*/  UMOV UR24, 0x400 ;  /* 0x0000040000187882 */ /* 0x000fe20000000000 */
[----:B----4-:R-:W-:-:S02]  /*6fb0*/  UIMAD.WIDE.U32 UR8, UR27, UR35, URZ ;  /* 0x000000231b0872a5 */ /* 0x010fc4000f8e00ff */
[----:B--2---:R-:W-:Y:S02]  /*6fc0*/  ULEA UR24, UR6, UR24, 0x18 ;  /* 0x0000001806187291 */ /* 0x004fe4000f8ec0ff */
[----:B---3--:R-:W-:Y:S02]  /*6fd0*/  UIMAD.WIDE.U32 UR6, UR30, UR32, URZ ;  /* 0x000000201e0672a5 */ /* 0x008fe4000f8e00ff */
[----:B------:R-:W-:Y:S02]  /*6fe0*/  USEL UR49, URZ, 0x1, UP5 ;  /* 0x00000001ff317887 */ /* 0x000fe4000a800000 */
[----:B------:R-:W-:Y:S02]  /*6ff0*/  UISETP.NE.AND.EX UP5, UPT, UR5, URZ, UPT, UP0 ;  /* 0x000000ff0500728c */ /* 0x000fe4000bfa5300 */
[----:B------:R-:W-:Y:S02]  /*7000*/  UISETP.NE.U32.AND UP6, UPT, UR28, URZ, UPT ;  /* 0x000000ff1c00728c */ /* 0x000fe4000bfc5070 */
[----:B------:R-:W-:-:S02]  /*7010*/  UIADD3 UR37, UPT, UPT, UR24, 0xa8, URZ ;  /* 0x000000a818257890 */ /* 0x000fc4000fffe0ff */
[----:B------:R-:W-:Y:S02]  /*7020*/  UISETP.NE.AND UP0, UPT, UR39, 0x1, UPT ;  /* 0x000000012700788c */ /* 0x000fe4000bf05270 */
[----:B------:R-:W-:Y:S02]  /*7030*/  UISETP.GE.AND UP2, UPT, UR39, 0x1, UPT ;  /* 0x000000012700788c */ /* 0x000fe4000bf46270 */
[----:B------:R-:W-:Y:S01]  /*7040*/  UISETP.NE.AND UP0, UPT, UR17, 0x1, UPT ;  /* 0x000000011100788c */ /* 0x000fe2000bf05270 */
[----:B------:R-:W-:Y:S01]  /*7050*/  UMOV UR6, UR7 ;  /* 0x0000000700067c82 */ /* 0x000fe20008000000 */
[----:B------:R-:W-:Y:S01]  /*7060*/  UMOV UR38, UR9 ;  /* 0x0000000900267c82 */ /* 0x000fe20008000000 */
[----:B------:R-:W-:Y:S02]  /*7070*/  UISETP.NE.AND UP2, UPT, UR34, 0x1, UPT ;  /* 0x000000012200788c */ /* 0x000fe4000bf45270 */
[----:B-1----:R-:W-:Y:S01]  /*7080*/  UISETP.NE.AND UP0, UPT, UR40, 0x1, UPT ;  /* 0x000000012800788c */ /* 0x002fe2000bf05270 */
[----:B------:R-:W-:Y:S01]  /*7090*/  UMOV UR26, URZ ;  /* 0x000000ff001a7c82 */ /* 0x000fe20008000000 */
[----:B------:R-:W1:Y:S01]  /*70a0*/  LDCU UR52, c[0x0][0xaa0] ;  /* 0x00015400ff3477ac */ /* 0x000e620008000800 */
[----:B------:R-:W-:Y:S01]  /*70b0*/  UPLOP3.LUT UP4, UPT, UPT, UPT, UPT, 0x40, 0x4 ;  /* 0x000000000004789c */ /* 0x000fe20003f8e870 */
[----:B------:R-:W2:Y:S01]  /*70c0*/  LDCU.64 UR18, c[0x0][0xc28] ;  /* 0x00018500ff1277ac */ /* 0x000ea20008000a00 */
[----:B------:R-:W-:-:S02]  /*70d0*/  UISETP.NE.AND.EX UP6, UPT, UR29, URZ, UPT, UP6 ;  /* 0x000000ff1d00728c */ /* 0x000fc4000bfc5360 */
[----:B------:R-:W-:Y:S02]  /*70e0*/  UPRMT UR37, URZ, 0x654, UR37 ;  /* 0x00000654ff257896 */ /* 0x000fe40008000025 */
[----:B------:R-:W-:Y:S02]  /*70f0*/  USHF.R.U32.HI UR48, URZ, UR33, UR6 ;  /* 0x00000021ff307299 */ /* 0x000fe40008011606 */
[----:B------:R-:W-:Y:S02]  /*7100*/  USHF.R.U32.HI UR38, URZ, UR50, UR38 ;  /* 0x00000032ff267299 */ /* 0x000fe40008011626 */
[----:B------:R-:W-:Y:S02]  /*7110*/  UISETP.NE.AND UP3, UPT, UR4, 0x1, UPT ;  /* 0x000000010400788c */ /* 0x000fe4000bf65270 */
[----:B------:R-:W-:Y:S02]  /*7120*/  UISETP.NE.AND UP2, UPT, UR43, 0x1, UPT ;  /* 0x000000012b00788c */ /* 0x000fe4000bf45270 */
[----:B------:R-:W-:-:S11]  /*7130*/  UISETP.NE.AND UP0, UPT, UR46, 0x1, UPT ;  /* 0x000000012e00788c */ /* 0x000fd6000bf05270 */
.L_x_77:
[----:B------:R-:W-:Y:S04]  /*7140*/  SHF.L.U32 R5, R8, 0x1f, RZ ;  /* 0x0000001f08057819 */ /* 0x000fe800000006ff */
[----:B---3--:R-:W3:Y:S02]  /*7150*/  SYNCS.PHASECHK.TRANS64.TRYWAIT P0, [UR24+0xa0], R5 ;  /* 0x0000a005ff0075a7 */ /* 0x008ee40008001118 */
[----:B---3--:R-:W-:Y:S05]  /*7160*/  @!P0 BRA `(.L_x_69) ;  /* 0x0000004000448947 */ /* 0x008fea0003800000 */
.L_x_144:
[----:B---3--:R-:W3:Y:S01]  /*7170*/  LDS.128 R4, [UR24+0xe0] ;  /* 0x0000e018ff047984 */ /* 0x008ee20008000c00 */
[----:B------:R-:W-:Y:S01]  /*7180*/  UISETP.GE.AND UP0, UPT, UR39, 0x1, UPT ;  /* 0x000000012700788c */ /* 0x000fe2000bf06270 */
[----:B------:R-:W-:Y:S01]  /*7190*/  @!PT LDS RZ, [RZ] ;  /* 0x00000000fffff984 */ /* 0x000fe20000000800 */
[----:B------:R-:W-:Y:S01]  /*71a0*/  @!PT LDS RZ, [RZ] ;  /* 0x00000000fffff984 */ /* 0x000fe20000000800 */
[----:B------:R-:W-:Y:S01]  /*71b0*/  @!PT LDS RZ, [RZ] ;  /* 0x00000000fffff984 */ /* 0x000fe20000000800 */
[----:B------:R-:W-:Y:S01]  /*71c0*/  @!PT LDS RZ, [RZ] ;  /* 0x00000000fffff984 */ /* 0x000fe20000000800 */
[----:B------:R4:W-:Y:S06]  /*71d0*/  MEMBAR.ALL.CTA ;  /* 0x0000000000007992 */ /* 0x0009ec0000008000 */
[----:B----4-:R-:W4:Y:S02]  /*71e0*/  FENCE.VIEW.ASYNC.S ;  /* 0x00000000000073c6 */ /* 0x010f240000000000 */
[----:B----4-:R-:W-:Y:S01]  /*71f0*/  SYNCS.ARRIVE.TRANS64.RED.A1T0 RZ, [UR37], RZ ;  /* 0x000000ffffff79a7 */ /* 0x010fe20008100425 */
[----:B---3--:R-:W-:Y:S11]  /*7200*/  LOP3.LUT P0, RZ, R6, 0x1, RZ, 0xc0, !PT ;  /* 0x0000000106ff7812 */ /* 0x008ff6000780c0ff */
[----:B------:R-:W-:Y:S02]  /*7210*/  @!UPT UIADD3 URZ, UPT, UPT, URZ, URZ, URZ ;  /* 0x000000fffffff290 */ /* 0x000fe4000fffe0ff */
[----:B------:R-:W-:Y:S01]  /*7220*/  VOTEU.ANY UP2, P0 ;  /* 0x0000000000ff7886 */ /* 0x000fe20000040100 */
[----:B------:R-:W-:Y:S11]  /*7230*/  PLOP3.LUT P0, PT, PT, PT, UP2, 0x80, 0x8 ;  /* 0x000000000008781c */ /* 0x000ff60003f0f028 */
[----:B------:R-:W-:Y:S02]  /*7240*/  @!UPT UIADD3 URZ, UPT, UPT, URZ, URZ, URZ ;  /* 0x000000fffffff290 */ /* 0x000fe4000fffe0ff */
[----:B------:R-:W-:Y:S02]  /*7250*/  @P0 MOV R2, R4 ;  /* 0x0000000400020202 */ /* 0x000fe40000000f00 */
[----:B------:R-:W-:Y:S02]  /*7260*/  @P0 LOP3.LUT R0, R5, 0xffff, RZ, 0xc0, !PT ;  /* 0x0000ffff05000812 */ /* 0x000fe400078ec0ff */
[----:B------:R-:W-:Y:S02]  /*7270*/  @P0 R2UR UR5, R2 ;  /* 0x00000000020502ca */ /* 0x000fe400000e0000 */
[----:B------:R-:W-:Y:S11]  /*7280*/  @P0 R2UR UR4, R0 ;  /* 0x00000000000402ca */ /* 0x000ff600000e0000 */
[----:B------:R-:W-:Y:S02]  /*7290*/  @UP2 UMOV UR16, UR5 ;  /* 0x0000000500102c82 */ /* 0x000fe40008000000 */
[----:B------:R-:W-:Y:S01]  /*72a0*/  @UP2 UMOV UR15, UR4 ;  /* 0x00000004000f2c82 */ /* 0x000fe20008000000 */
[----:B------:R-:W-:Y:S05]  /*72b0*/  BRA.U !UP0, `(.L_x_70) ;  /* 0x0000000108c07547 */ /* 0x000fea000b800000 */
[----:B------:R-:W-:Y:S02]  /*72c0*/  UIMAD.WIDE.U32 UR8, UR15, UR35, URZ ;  /* 0x000000230f0872a5 */ /* 0x000fe4000f8e00ff */
[----:B------:R-:W-:Y:S02]  /*72d0*/  UP2UR UR14, UPR, URZ, 0x4 ;  /* 0x00000004ff0e7883 */ /* 0x000fe40008000000 */
[----:B------:R-:W-:Y:S02]  /*72e0*/  UISETP.NE.AND UP2, UPT, UR34, 0x1, UPT ;  /* 0x000000012200788c */ /* 0x000fe4000bf45270 */
[----:B------:R-:W-:Y:S02]  /*72f0*/  UIMAD.WIDE.U32 UR10, UR16, UR32, URZ ;  /* 0x00000020100a72a5 */ /* 0x000fe4000f8e00ff */
[----:B------:R-:W-:Y:S02]  /*7300*/  USEL UR4, UR27, UR38, !UP2 ;  /* 0x000000261b047287 */ /* 0x000fe4000d000000 */
[----:B------:R-:W-:Y:S02]  /*7310*/  UISETP.NE.AND UP0, UPT, UR17, 0x1, UPT ;  /* 0x000000011100788c */ /* 0x000fe4000bf05270 */
[----:B------:R-:W-:Y:S02]  /*7320*/  UP2UR UR22, UPR, URZ, 0x2 ;  /* 0x00000002ff167883 */ /* 0x000fe40008000000 */
[----:B------:R-:W-:Y:S02]  /*7330*/  UISETP.NE.AND UP1, UPT, UR39, 0x1, UPT ;  /* 0x000000012700788c */ /* 0x000fe4000bf25270 */
[----:B--2---:R-:W-:Y:S02]  /*7340*/  UIMAD.WIDE.U32 UR12, UR4, UR18, URZ ;  /* 0x00000012040c72a5 */ /* 0x004fe4000f8e00ff */
[----:B------:R-:W-:Y:S01]  /*7350*/  USEL UR7, UR30, UR48, !UP0 ;  /* 0x000000301e077287 */ /* 0x000fe2000c000000 */
[----:B------:R-:W-:Y:S02]  /*7360*/  UMOV UR5, UR9 ;  /* 0x0000000900057c82 */ /* 0x000fe40008000000 */
[----:B------:R-:W-:Y:S02]  /*7370*/  USHF.R.U32.HI UR6, URZ, UR50, UR5 ;  /* 0x00000032ff067299 */ /* 0x000fe40008011605 */
[----:B------:R-:W-:Y:S02]  /*7380*/  UIMAD.WIDE.U32 UR20, UR7, UR18, URZ ;  /* 0x00000012071472a5 */ /* 0x000fe4000f8e00ff */
[----:B------:R-:W-:Y:S02]  /*7390*/  USEL UR6, UR15, UR6, !UP2 ;  /* 0x000000060f067287 */ /* 0x000fe4000d000000 */
[----:B------:R-:W-:Y:S01]  /*73a0*/  UISETP.NE.AND UP2, UPT, UR14, URZ, UPT ;  /* 0x000000ff0e00728c */ /* 0x000fe2000bf45270 */
[----:B------:R-:W-:Y:S01]  /*73b0*/  UMOV UR5, UR11 ;  /* 0x0000000b00057c82 */ /* 0x000fe20008000000 */
[----:B------:R-:W-:Y:S02]  /*73c0*/  UIMAD.WIDE.U32 UR10, UR6, UR18, URZ ;  /* 0x00000012060a72a5 */ /* 0x000fe4000f8e00ff */
[----:B------:R-:W-:Y:S03]  /*73d0*/  USHF.R.U32.HI UR8, URZ, UR33, UR5 ;  /* 0x00000021ff087299 */ /* 0x000fe60008011605 */
[----:B------:R-:W-:Y:S02]  /*73e0*/  UMOV UR5, UR13 ;  /* 0x0000000d00057c82 */ /* 0x000fe40008000000 */
[----:B------:R-:W-:Y:S03]  /*73f0*/  @UP1 USHF.R.U32.HI UR4, URZ, UR19, UR5 ;  /* 0x00000013ff041299 */ /* 0x000fe60008011605 */
[----:B------:R-:W-:Y:S01]  /*7400*/  UMOV UR5, UR21 ;  /* 0x0000001500057c82 */ /* 0x000fe20008000000 */
[----:B------:R-:W-:Y:S02]  /*7410*/  UIMAD UR4, UR39, UR4, URZ ;  /* 0x00000004270472a4 */ /* 0x000fe4000f8e02ff */
[----:B------:R-:W-:Y:S02]  /*7420*/  @UP1 USHF.R.U32.HI UR7, URZ, UR19, UR5 ;  /* 0x00000013ff071299 */ /* 0x000fe40008011605 */
[----:B------:R-:W-:Y:S02]  /*7430*/  USEL UR5, UR16, UR8, !UP0 ;  /* 0x0000000810057287 */ /* 0x000fe4000c000000 */
[----:B------:R-:W-:Y:S02]  /*7440*/  UIMAD UR8, UR39, UR7, URZ ;  /* 0x00000007270872a4 */ /* 0x000fe4000f8e02ff */
[----:B------:R-:W-:Y:S03]  /*7450*/  UISETP.GE.AND UP0, UPT, UR6, UR4, UPT ;  /* 0x000000040600728c */ /* 0x000fe6000bf06270 */
[----:B------:R-:W-:Y:S01]  /*7460*/  UMOV UR4, UR11 ;  /* 0x0000000b00047c82 */ /* 0x000fe20008000000 */
[----:B------:R-:W-:Y:S02]  /*7470*/  UISETP.GE.OR UP0, UPT, UR5, UR8, UP0 ;  /* 0x000000080500728c */ /* 0x000fe40008706670 */
[----:B------:R-:W-:Y:S02]  /*7480*/  USHF.R.U32.HI UR4, URZ, UR19, UR4 ;  /* 0x00000013ff047299 */ /* 0x000fe40008011604 */
[----:B------:R-:W-:Y:S02]  /*7490*/  UIMAD.WIDE.U32 UR8, UR5, UR18, URZ ;  /* 0x00000012050872a5 */ /* 0x000fe4000f8e00ff */
[----:B------:R-:W-:Y:S04]  /*74a0*/  USEL UR10, UR6, UR4, !UP1 ;  /* 0x00000004060a7287 */ /* 0x000fe8000c800000 */
[----:B------:R-:W-:Y:S01]  /*74b0*/  UIADD3 UR11, UPT, UPT, -UR10, URZ, URZ ;  /* 0x000000ff0a0b7290 */ /* 0x000fe2000fffe1ff */
[----:B------:R-:W-:Y:S02]  /*74c0*/  @!UP0 UMOV UR4, UR9 ;  /* 0x0000000900048c82 */ /* 0x000fe40008000000 */
[----:B------:R-:W-:Y:S02]  /*74d0*/  @!UP0 USHF.R.U32.HI UR4, URZ, UR19, UR4 ;  /* 0x00000013ff048299 */ /* 0x000fe40008011604 */
[----:B------:R-:W-:Y:S02]  /*74e0*/  UIMAD UR8, UR39, UR11, UR6 ;  /* 0x0000000b270872a4 */ /* 0x000fe4000f8e0206 */
[----:B------:R-:W-:Y:S02]  /*74f0*/  @!UP0 USEL UR4, UR5, UR4, !UP1 ;  /* 0x0000000405048287 */ /* 0x000fe4000c800000 */
[----:B------:R-:W-:Y:S02]  /*7500*/  UISETP.NE.AND UP1, UPT, UR22, URZ, UPT ;  /* 0x000000ff1600728c */ /* 0x000fe4000bf25270 */
[----:B------:R-:W-:Y:S02]  /*7510*/  @!UP0 UIMAD UR8, UR7, UR8, UR4 ;  /* 0x00000008070882a4 */ /* 0x000fe4000f8e0204 */
[----:B------:R-:W-:Y:S02]  /*7520*/  @!UP0 UIADD3 UR9, UPT, UPT, UR10, -UR4, URZ ;  /* 0x800000040a098290 */ /* 0x000fe4000fffe0ff */
[----:B------:R-:W-:Y:S02]  /*7530*/  UIADD3 UR4, UPT, UPT, -UR5, URZ, URZ ;  /* 0x000000ff05047290 */ /* 0x000fe4000fffe1ff */
[----:B------:R-:W-:Y:S02]  /*7540*/  UIADD3 UR7, UPT, UPT, -UR6, URZ, URZ ;  /* 0x000000ff06077290 */ /* 0x000fe4000fffe1ff */
[----:B------:R-:W-:Y:S02]  /*7550*/  @!UP0 UIMAD UR6, UR9, UR39, UR5 ;  /* 0x00000027090682a4 */ /* 0x000fe4000f8e0205 */
[----:B------:R-:W-:Y:S02]  /*7560*/  UIMAD UR16, UR17, UR4, UR16 ;  /* 0x00000004111072a4 */ /* 0x000fe4000f8e0210 */
[----:B------:R-:W-:Y:S01]  /*7570*/  UIMAD UR15, UR34, UR7, UR15 ;  /* 0x00000007220f72a4 */ /* 0x000fe2000f8e020f */
[----:B------:R-:W-:Y:S02]  /*7580*/  @!UP0 UMOV UR5, UR8 ;  /* 0x0000000800058c82 */ /* 0x000fe40008000000 */
[----:B------:R-:W-:Y:S02]  /*7590*/  UIMAD UR16, UR5, UR17, UR16 ;  /* 0x00000011051072a4 */ /* 0x000fe4000f8e0210 */
[----:B------:R-:W-:Y:S11]  /*75a0*/  UIMAD UR15, UR6, UR34, UR15 ;  /* 0x00000022060f72a4 */ /* 0x000ff6000f8e020f */
[----:B------:R-:W-:Y:S01]  /*75b0*/  @!UPT UIADD3 URZ, UPT, UPT, URZ, URZ, URZ ;  /* 0x000000fffffff290 */ /* 0x000fe2000fffe0ff */
.L_x_70:
[----:B------:R-:W3:Y:S01]  /*75c0*/  @!UP3 LDCU.128 UR8, c[0x0][0xc10] ;  /* 0x00018200ff08b7ac */ /* 0x000ee20008000c00 */
[----:B------:R-:W-:Y:S04]  /*75d0*/  ISETP.NE.U32.AND P1, PT, RZ, UR28, PT ;  /* 0x0000001cff007c0c */ /* 0x000fe8000bf25070 */
[----:B------:R-:W-:Y:S01]  /*75e0*/  ISETP.NE.AND.EX P1, PT, RZ, UR29, PT, P1 ;  /* 0x0000001dff007c0c */ /* 0x000fe2000bf25310 */
[----:B------:R-:W4:Y:S01]  /*75f0*/  @!UP3 LDCU UR5, c[0x0][0xc0c] ;  /* 0x00018180ff05b7ac */ /* 0x000f220008000800 */
[----:B------:R-:W-:Y:S02]  /*7600*/  USHF.L.U32 UR25, UR23, 0x6, URZ ;  /* 0x0000000617197899 */ /* 0x000fe400080006ff */
[----:B---3--:R-:W-:Y:S07]  /*7610*/  UIMAD.WIDE.U32 UR6, UR16, UR8, URZ ;  /* 0x00000008100672a5 */ /* 0x008fee000f8e00ff */
[----:B------:R-:W-:Y:S01]  /*7620*/  @!UP3 UMOV UR4, UR7 ;  /* 0x000000070004bc82 */ /* 0x000fe20008000000 */
[----:B----4-:R-:W-:Y:S02]  /*7630*/  @!UP3 UISETP.NE.AND UP0, UPT, UR5, 0x1, UPT ;  /* 0x000000010500b88c */ /* 0x010fe4000bf05270 */
[----:B------:R-:W-:Y:S02]  /*7640*/  @!UP3 USHF.R.U32.HI UR4, URZ, UR9, UR4 ;  /* 0x00000009ff04b299 */ /* 0x000fe40008011604 */
[----:B------:R-:W-:Y:S02]  /*7650*/  UIMAD.WIDE.U32 UR6, UR15, UR11, URZ ;  /* 0x0000000b0f0672a5 */ /* 0x000fe4000f8e00ff */
[----:B------:R-:W-:Y:S02]  /*7660*/  @!UP3 USEL UR8, UR16, UR4, !UP0 ;  /* 0x000000041008b287 */ /* 0x000fe4000c000000 */
[----:B------:R-:W-:Y:S03]  /*7670*/  @!UP3 UISETP.NE.AND UP0, UPT, UR10, 0x1, UPT ;  /* 0x000000010a00b88c */ /* 0x000fe6000bf05270 */
[----:B------:R-:W-:Y:S02]  /*7680*/  @!UP3 UMOV UR6, UR7 ;  /* 0x000000070006bc82 */ /* 0x000fe40008000000 */
[----:B------:R-:W3:Y:S02]  /*7690*/  @!UP3 LDCU UR4, c[0x0][0xc20] ;  /* 0x00018400ff04b7ac */ /* 0x000ee40008000800 */
[----:B---3--:R-:W-:Y:S04]  /*76a0*/  @!UP3 USHF.R.U32.HI UR6, URZ, UR4, UR6 ;  /* 0x00000004ff06b299 */ /* 0x008fe80008011606 */
[----:B------:R-:W-:Y:S04]  /*76b0*/  @!UP3 USEL UR6, UR15, UR6, !UP0 ;  /* 0x000000060f06b287 */ /* 0x000fe8000c000000 */
[----:B------:R-:W-:Y:S02]  /*76c0*/  @!UP3 UIADD3 UR4, UPT, UPT, -UR8, UR6, URZ ;  /* 0x000000060804b290 */ /* 0x000fe4000fffe1ff */
[----:B------:R-:W-:Y:S02]  /*76d0*/  @!UP3 UIADD3 UR6, UPT, UPT, UR8, -UR6, URZ ;  /* 0x800000060806b290 */ /* 0x000fe4000fffe0ff */
[----:B------:R-:W-:Y:S02]  /*76e0*/  @!UP3 UIMAD UR16, UR4, UR5, UR16 ;  /* 0x000000050410b2a4 */ /* 0x000fe4000f8e0210 */
[----:B------:R-:W-:Y:S01]  /*76f0*/  @!UP3 UIMAD UR15, UR6, UR10, UR15 ;  /* 0x0000000a060fb2a4 */ /* 0x000fe2000f8e020f */
[----:B------:R-:W-:Y:S11]  /*7700*/  BRA.U UP4, `(.L_x_71) ;  /* 0x0000000104107547 */ /* 0x000ff6000b800000 */
[----:B------:R-:W-:Y:S04]  /*7710*/  MOV R0, UR49 ;  /* 0x0000003100007c02 */ /* 0x000fe80008000f00 */
[----:B------:R-:W-:Y:S04]  /*7720*/  SHF.L.U32 R9, R0, 0x1f, RZ ;  /* 0x0000001f00097819 */ /* 0x000fe800000006ff */
[----:B------:R-:W3:Y:S02]  /*7730*/  SYNCS.PHASECHK.TRANS64.TRYWAIT P2, [UR24+0x98], R9 ;  /* 0x00009809ff0075a7 */ /* 0x000ee40008041118 */
[----:B---3--:R-:W-:Y:S05]  /*7740*/  @!P2 BRA `(.L_x_72) ;  /* 0x0000003800e4a947 */ /* 0x008fea0003800000 */
.L_x_71:
[----:B------:R-:W-:Y:S05]  /*7750*/  BRA.U !UP6, `(.L_x_73) ;  /* 0x000000010e387547 */ /* 0x000fea000b800000 */
[----:B------:R-:W-:Y:S01]  /*7760*/  UPLOP3.LUT UP1, UPT, UPT, UPT, UP5, 0x80, 0x8 ;  /* 0x000000000008789c */ /* 0x000fe20003f2f050 */
[----:B---3--:R-:W-:Y:S01]  /*7770*/  HFMA2 R0, -RZ, RZ, 0, 5.9604644775390625e-08 ;  /* 0x00000001ff007431 */ /* 0x008fe200000001ff */
[----:B------:R-:W3:Y:S01]  /*7780*/  LDCU.64 UR8, c[0x0][0x358] ;  /* 0x00006b00ff0877ac */ /* 0x000ee20008000a00 */
[----:B------:R-:W-:Y:S03]  /*7790*/  IMAD.MOV.U32 R62, RZ, RZ, 0x1 ;  /* 0x00000001ff3e7424 */ /* 0x000fe600078e00ff */
[----:B------:R-:W-:Y:S05]  /*77a0*/  PLOP3.LUT P2, PT, PT, PT, UP1, 0x80, 0x8 ;  /* 0x000000000008781c */ /* 0x000fea0003f4f018 */
[----:B------:R-:W4:Y:S01]  /*77b0*/  @UP1 LDCU.64 UR4, c[0x0][0x988] ;  /* 0x00013100ff0417ac */ /* 0x000f220008000a00 */
[----:B------:R-:W-:Y:S07]  /*77c0*/  @UP1 UIMAD UR6, UR53, UR28, URZ ;  /* 0x0000001c350612a4 */ /* 0x000fee000f8e02ff */
[----:B------:R-:W-:Y:S01]  /*77d0*/  @!P2 PRMT R62, R0, 0x7610, R62 ;  /* 0x00007610003ea816 */ /* 0x000fe2000000003e */
[----:B----4-:R-:W-:Y:S06]  /*77e0*/  @UP1 UIMAD.WIDE UR4, UR6, 0x4, UR4 ;  /* 0x00000004060418a5 */ /* 0x010fec000f8e0204 */
[----:B------:R-:W-:Y:S01]  /*77f0*/  IMAD.U32 R14, RZ, RZ, UR4 ;  /* 0x00000004ff0e7e24 */ /* 0x000fe2000f8e00ff */
[----:B------:R-:W-:Y:S04]  /*7800*/  MOV R15, UR5 ;  /* 0x00000005000f7c02 */ /* 0x000fe80008000f00 */
[----:B------:R-:W4:Y:S01]  /*7810*/  @!UP1 LDCU UR4, c[0x0][0x980] ;  /* 0x00013000ff0497ac */ /* 0x000f220008000800 */
[----:B---3-5:R3:W5:Y:S02]  /*7820*/  @P2 LDG.E R27, desc[UR8][R14.64] ;  /* 0x000000080e1b2981 */ /* 0x028764000c1e1900 */
[----:B---34-:R-:W-:Y:S07]  /*7830*/  @!P2 IMAD.U32 R27, RZ, RZ, UR4 ;  /* 0x00000004ff1bae24 */ /* 0x018fee000f8e00ff */
.L_x_73:
[----:B-----5:R-:W-:Y:S01]  /*7840*/  @!P1 FSETP.EQ.AND P3, PT, R27, RZ, PT ;  /* 0x000000ff1b00920b */ /* 0x020fe20003f62000 */
[----:B------:R-:W-:Y:S01]  /*7850*/  @!UPT UIADD3 URZ, UPT, UPT, URZ, URZ, URZ ;  /* 0x000000fffffff290 */ /* 0x000fe2000fffe0ff */
[----:B------:R-:W-:Y:S11]  /*7860*/  @!P1 BRA `(.L_x_74) ;  /* 0x0000000000149947 */ /* 0x000ff60003800000 */
[----:B------:R-:W-:Y:S02]  /*7870*/  LOP3.LUT P1, RZ, R62, 0xff, RZ, 0xc0, !PT ;  /* 0x000000ff3eff7812 */ /* 0x000fe4000782c0ff */
[----:B------:R-:W-:Y:S04]  /*7880*/  PLOP3.LUT P3, PT, PT, PT, UP1, 0x80, 0x8 ;  /* 0x000000000008781c */ /* 0x000fe80003f6f018 */
[----:B------:R-:W-:Y:S07]  /*7890*/  PLOP3.LUT P3, PT, P3, PT, PT, 0x8, 0x80 ;  /* 0x000000000080781c */ /* 0x000fee0001f6e170 */
[----:B------:R-:W-:Y:S11]  /*78a0*/  @P1 FSETP.EQ.AND P3, PT, R27, RZ, PT ;  /* 0x000000ff1b00120b */ /* 0x000ff60003f62000 */
[----:B------:R-:W-:Y:S02]  /*78b0*/  @!UPT UIADD3 URZ, UPT, UPT, URZ, URZ, URZ ;  /* 0x000000fffffff290 */ /* 0x000fe4000fffe0ff */
.L_x_74:
[----:B------:R-:W-:Y:S01]  /*78c0*/  ULEA UR7, UR26, UR24, 0x3 ;  /* 0x000000181a077291 */ /* 0x000fe2000f8e18ff */
[----:B---3--:R-:W-:Y:S01]  /*78d0*/  SHF.L.U32 R9, R10, 0x1f, RZ ;  /* 0x0000001f0a097819 */ /* 0x008fe200000006ff */
[----:B------:R-:W-:Y:S02]  /*78e0*/  USHF.L.U32 UR11, UR51, 0x6, URZ ;  /* 0x00000006330b7899 */ /* 0x000fe400080006ff */
[----:B------:R-:W-:Y:S02]  /*78f0*/  UISETP.NE.AND UP0, UPT, UR40, 0x1, UPT ;  /* 0x000000012800788c */ /* 0x000fe4000bf05270 */
[----:B------:R-:W-:Y:S01]  /*7900*/  UIMAD.WIDE.U32 UR4, UR11, UR41, URZ ;  /* 0x000000290b0472a5 */ /* 0x000fe2000f8e00ff */
[----:B------:R-:W-:Y:S02]  /*7910*/  ELECT P2, URZ, PT ;  /* 0x0000000000ff782f */ /* 0x000fe40003840000 */
[----:B------:R-:W3:Y:S02]  /*7920*/  SYNCS.PHASECHK.TRANS64.TRYWAIT P1, [UR7+0x78], R9 ;  /* 0x00007809ff0075a7 */ /* 0x000ee40008021107 */
[----:B------:R-:W-:Y:S02]  /*7930*/  PLOP3.LUT P2, PT, P3, P2, PT, 0xf2, 0x2f ;  /* 0x00000000002f781c */ /* 0x000fe40001f45e72 */
[----:B------:R-:W-:Y:S02]  /*7940*/  UMOV UR4, UR5 ;  /* 0x0000000500047c82 */ /* 0x000fe40008000000 */
[----:B------:R-:W-:Y:S04]  /*7950*/  USHF.R.U32.HI UR4, URZ, UR42, UR4 ;  /* 0x0000002aff047299 */ /* 0x000fe80008011604 */
[----:B------:R-:W-:Y:S02]  /*7960*/  USEL UR12, UR11, UR4, !UP0 ;  /* 0x000000040b0c7287 */ /* 0x000fe4000c000000 */
[----:B------:R-:W-:Y:S02]  /*7970*/  UISETP.NE.AND UP0, UPT, UR43, 0x1, UPT ;  /* 0x000000012b00788c */ /* 0x000fe4000bf05270 */
[----:B------:R-:W-:Y:S02]  /*7980*/  UIMAD.WIDE.U32 UR4, UR12, UR44, URZ ;  /* 0x0000002c0c0472a5 */ /* 0x000fe4000f8e00ff */
[----:B------:R-:W-:Y:S01]  /*7990*/  UIADD3 UR6, UPT, UPT, -UR12, URZ, URZ ;  /* 0x000000ff0c067290 */ /* 0x000fe2000fffe1ff */
[----:B------:R-:W-:Y:S03]  /*79a0*/  @!P2 IMAD.MOV.U32 R0, RZ, 0x20, RZ ;  /* 0x00000020ff00a824 */ /* 0x000fe600078e00ff */
[----:B------:R-:W-:Y:S01]  /*79b0*/  UIMAD UR11, UR40, UR6, UR11 ;  /* 0x00000006280b72a4 */ /* 0x000fe2000f8e020b */
[----:B------:R-:W-:Y:S01]  /*79c0*/  @!P2 IMAD.MOV.U32 R0, RZ, 0x400, R0 ;  /* 0x00000400ff00a824 */ /* 0x000fe200078e0000 */
[----:B------:R-:W-:Y:S02]  /*79d0*/  UMOV UR4, UR5 ;  /* 0x0000000500047c82 */ /* 0x000fe40008000000 */
[----:B------:R-:W-:Y:S04]  /*79e0*/  USHF.R.U32.HI UR4, URZ, UR45, UR4 ;  /* 0x0000002dff047299 */ /* 0x000fe80008011604 */
[----:B------:R-:W-:Y:S02]  /*79f0*/  USEL UR13, UR12, UR4, !UP0 ;  /* 0x000000040c0d7287 */ /* 0x000fe4000c000000 */
[----:B------:R-:W-:Y:S02]  /*7a00*/  UISETP.NE.AND UP0, UPT, UR46, 0x1, UPT ;  /* 0x000000012e00788c */ /* 0x000fe4000bf05270 */
[----:B------:R-:W-:Y:S07]  /*7a10*/  UIMAD.WIDE.U32 UR4, UR13, UR47, URZ ;  /* 0x0000002f0d0472a5 */ /* 0x000fee000f8e00ff */
[----:B------:R-:W-:Y:S02]  /*7a20*/  UMOV UR4, UR5 ;  /* 0x0000000500047c82 */ /* 0x000fe40008000000 */
[----:B-1----:R-:W-:Y:S04]  /*7a30*/  USHF.R.U32.HI UR4, URZ, UR52, UR4 ;  /* 0x00000034ff047299 */ /* 0x002fe80008011604 */
[----:B------:R-:W-:Y:S02]  /*7a40*/  USEL UR14, UR13, UR4, !UP0 ;  /* 0x000000040d0e7287 */ /* 0x000fe4000c000000 */
[----:B------:R-:W-:Y:S02]  /*7a50*/  UIADD3 UR4, UPT, UPT, -UR13, URZ, URZ ;  /* 0x000000ff0d047290 */ /* 0x000fe4000fffe1ff */
[----:B------:R-:W-:Y:S02]  /*7a60*/  UIADD3 UR5, UPT, UPT, -UR14, URZ, URZ ;  /* 0x000000ff0e057290 */ /* 0x000fe4000fffe1ff */
[----:B------:R-:W-:Y:S02]  /*7a70*/  UIMAD UR12, UR43, UR4, UR12 ;  /* 0x000000042b0c72a4 */ /* 0x000fe4000f8e020c */
[----:B------:R-:W-:Y:S01]  /*7a80*/  UIMAD UR13, UR46, UR5, UR13 ;  /* 0x000000052e0d72a4 */ /* 0x000fe2000f8e020d */
[----:B---3--:R-:W-:Y:S11]  /*7a90*/  @!P1 BRA `(.L_x_75) ;  /* 0x0000003800289947 */ /* 0x008ff60003800000 */
.L_x_147:
[----:B------:R-:W3:Y:S01]  /*7aa0*/  S2UR UR51, SR_CgaCtaId ;  /* 0x00000000003379c3 */ /* 0x000ee20000008800 */
[----:B------:R-:W-:Y:S01]  /*7ab0*/  @!P2 R2UR UR4, R0 ;  /* 0x000000000004a2ca */ /* 0x000fe200000e0000 */
[----:B------:R-:W-:Y:S01]  /*7ac0*/  VOTEU.ALL UP0, P2 ;  /* 0x0000000000ff7886 */ /* 0x000fe20001000000 */
[----:B-1----:R-:W-:Y:S02]  /*7ad0*/  @!P2 IADD3 R2, P1, PT, R12, 0x680, RZ ;  /* 0x000006800c02a810 */ /* 0x002fe40007f3e0ff */
[----:B------:R-:W-:Y:S02]  /*7ae0*/  @P0 SHF.R.U32.HI R4, RZ, 0x10, R5 ;  /* 0x00000010ff040819 */ /* 0x000fe40000011605 */
[----:B------:R-:W-:Y:S01]  /*7af0*/  @!P2 R2UR UR6, R2 ;  /* 0x000000000206a2ca */ /* 0x000fe200000e0000 */
[----:B------:R-:W-:Y:S01]  /*7b00*/  @!P2 IMAD.X R0, RZ, RZ, R13, P1 ;  /* 0x000000ffff00a224 */ /* 0x000fe200008e060d */
[----:B------:R-:W-:Y:S01]  /*7b10*/  @!UP0 ULEA UR5, UR26, UR24, 0xd ;  /* 0x000000181a058291 */ /* 0x000fe2000f8e68ff */
[----:B------:R-:W-:Y:S03]  /*7b20*/  @P0 R2UR UR53, R4 ;  /* 0x00000000043502ca */ /* 0x000fe600000e0000 */
[----:B------:R-:W-:Y:S02]  /*7b30*/  @!UP0 UIADD3 UR8, UPT, UPT, UR5, 0x400, URZ ;  /* 0x0000040005088890 */ /* 0x000fe4000fffe0ff */
[----:B------:R-:W-:Y:S01]  /*7b40*/  @!UP0 UPRMT UR22, UR4, 0x5410, URZ ;  /* 0x0000541004168896 */ /* 0x000fe200080000ff */
[----:B------:R-:W-:Y:S01]  /*7b50*/  @!P2 R2UR UR4, R0 ;  /* 0x000000000004a2ca */ /* 0x000fe200000e0000 */
[----:B------:R-:W-:Y:S01]  /*7b60*/  UIADD3 UR5, UPT, UPT, UR26, 0x1, URZ ;  /* 0x000000011a057890 */ /* 0x000fe2000fffe0ff */
[----:B------:R-:W-:Y:S02]  /*7b70*/  @!P2 IMAD.MOV.U32 R0, RZ, RZ, 0x2000 ;  /* 0x00002000ff00a424 */ /* 0x000fe400078e00ff */
[----:B------:R-:W-:Y:S01]  /*7b80*/  IMAD.U32 R14, RZ, RZ, UR6 ;  /* 0x00000006ff0e7e24 */ /* 0x000fe2000f8e00ff */
[----:B------:R-:W-:Y:S04]  /*7b90*/  UISETP.NE.AND UP0, UPT, UR5, 0x3, UPT ;  /* 0x000000030500788c */ /* 0x000fe8000bf05270 */
[----:B------:R-:W-:Y:S01]  /*7ba0*/  @!P2 R2UR UR20, R14 ;  /* 0x000000000e14a2ca */ /* 0x000fe200000e0000 */
[----:B------:R-:W-:Y:S02]  /*7bb0*/  USEL UR5, UR5, URZ, UP0 ;  /* 0x000000ff05057287 */ /* 0x000fe40008000000 */
[----:B------:R-:W-:Y:S01]  /*7bc0*/  USEL UR23, URZ, 0x1, UP0 ;  /* 0x00000001ff177887 */ /* 0x000fe20008000000 */
[----:B------:R-:W-:Y:S01]  /*7bd0*/  IMAD.U32 R15, RZ, RZ, UR4 ;  /* 0x00000004ff0f7e24 */ /* 0x000fe2000f8e00ff */
[----:B------:R-:W-:Y:S01]  /*7be0*/  UIADD3 UR4, UPT, UPT, UR7, 0x60, URZ ;  /* 0x0000006007047890 */ /* 0x000fe2000fffe0ff */
[----:B------:R-:W-:Y:S03]  /*7bf0*/  VOTEU.ALL UP0, P2 ;  /* 0x0000000000ff7886 */ /* 0x000fe60001000000 */
[----:B------:R-:W-:Y:S01]  /*7c00*/  @!P2 R2UR UR21, R15 ;  /* 0x000000000f15a2ca */ /* 0x000fe200000e0000 */
[----:B---3--:R-:W-:Y:S01]  /*7c10*/  UPRMT UR6, UR51, 0x654, UR4 ;  /* 0x0000065433067896 */ /* 0x008fe20008000004 */
[----:B------:R-:W-:Y:S01]  /*7c20*/  LOP3.LUT R10, R10, UR23, RZ, 0x3c, !PT ;  /* 0x000000170a0a7c12 */ /* 0x000fe2000f8e3cff */
[----:B------:R-:W-:Y:S01]  /*7c30*/  @!UP0 UMOV UR9, UR4 ;  /* 0x0000000400098c82 */ /* 0x000fe20008000000 */
[----:B------:R-:W-:Y:S01]  /*7c40*/  @!UP0 UMOV UR10, UR25 ;  /* 0x00000019000a8c82 */ /* 0x000fe20008000000 */
[----:B------:R-:W-:Y:S01]  /*7c50*/  ULEA UR4, UR5, UR24, 0x3 ;  /* 0x0000001805047291 */ /* 0x000fe2000f8e18ff */
[----:B------:R-:W-:Y:S07]  /*7c60*/  SHF.L.U32 R9, R10, 0x1f, RZ ;  /* 0x0000001f0a097819 */ /* 0x000fee00000006ff */
[----:B------:R1:W-:Y:S01]  /*7c70*/  @!UP0 UTMALDG.5D.IM2COL [UR8], [UR20], UR22 ;  /* 0x00000008140083b4 */ /* 0x0003e20008060016 */
[----:B------:R1:W-:Y:S01]  /*7c80*/  @!P2 SYNCS.ARRIVE.TRANS64.RED.A0TR RZ, [UR7+0x60], R0 ;  /* 0x00006000ffffa9a7 */ /* 0x0003e20008300407 */
[----:B------:R-:W-:Y:S01]  /*7c90*/  SYNCS.ARRIVE.TRANS64.RED.A1T0 RZ, [UR6], RZ ;  /* 0x000000ffffff79a7 */ /* 0x000fe20008100406 */
[----:B------:R-:W3:Y:S02]  /*7ca0*/  SYNCS.PHASECHK.TRANS64.TRYWAIT P1, [UR4+0x78], R9 ;  /* 0x00007809ff0075a7 */ /* 0x000ee40008021104 */
[----:B-1-3--:R-:W-:Y:S05]  /*7cb0*/  @!P1 BRA `(.L_x_76) ;  /* 0x0000003400b89947 */ /* 0x00afea0003800000 */
.L_x_149:
[----:B------:R-:W3:Y:S01]  /*7cc0*/  S2UR UR22, SR_CgaCtaId ;  /* 0x00000000001679c3 */ /* 0x000ee20000008800 */
[----:B------:R-:W-:Y:S01]  /*7cd0*/  UIADD3 UR6, UPT, UPT, UR5, 0x1, URZ ;  /* 0x0000000105067890 */ /* 0x000fe2000fffe0ff */
[----:B-1----:R-:W-:Y:S01]  /*7ce0*/  @!P2 IMAD.MOV.U32 R0, RZ, 0x20, RZ ;  /* 0x00000020ff00a824 */ /* 0x002fe200078e00ff */
[----:B------:R-:W-:Y:S01]  /*7cf0*/  UIADD3 UR23, UPT, UPT, UR15, UR36, URZ ;  /* 0x000000240f177290 */ /* 0x000fe2000fffe0ff */
[----:B------:R-:W-:Y:S01]  /*7d00*/  @!P2 IADD3 R2, P0, PT, R12, 0x680, RZ ;  /* 0x000006800c02a810 */ /* 0x000fe20007f1e0ff */
[----:B------:R-:W-:Y:S01]  /*7d10*/  UISETP.NE.AND UP0, UPT, UR6, 0x3, UPT ;  /* 0x000000030600788c */ /* 0x000fe2000bf05270 */
[----:B------:R-:W-:Y:S01]  /*7d20*/  @!P2 IMAD.MOV.U32 R0, RZ, 0x400, R0 ;  /* 0x00000400ff00a824 */ /* 0x000fe200078e0000 */
[----:B------:R-:W-:Y:S01]  /*7d30*/  LOP3.LUT R8, R8, 0x1, RZ, 0x3c, !PT ;  /* 0x0000000108087812 */ /* 0x000fe200078e3cff */
[----:B------:R-:W-:Y:S02]  /*7d40*/  UIADD3 UR51, UPT, UPT, UR16, UR31, URZ ;  /* 0x0000001f10337290 */ /* 0x000fe4000fffe0ff */
[----:B------:R-:W-:Y:S01]  /*7d50*/  USEL UR26, UR6, URZ, UP0 ;  /* 0x000000ff061a7287 */ /* 0x000fe20008000000 */
[----:B------:R-:W-:Y:S01]  /*7d60*/  @!P2 R2UR UR6, R0 ;  /* 0x000000000006a2ca */ /* 0x000fe200000e0000 */
[----:B------:R-:W-:Y:S01]  /*7d70*/  USEL UR21, URZ, 0x1, UP0 ;  /* 0x00000001ff157887 */ /* 0x000fe20008000000 */
[----:B------:R-:W-:Y:S01]  /*7d80*/  @!P2 IMAD.X R0, RZ, RZ, R13, P0 ;  /* 0x000000ffff00a224 */ /* 0x000fe200000e060d */
[----:B------:R-:W-:Y:S01]  /*7d90*/  VOTEU.ALL UP0, P2 ;  /* 0x0000000000ff7886 */ /* 0x000fe20001000000 */
[----:B------:R-:W-:Y:S03]  /*7da0*/  UPLOP3.LUT UP4, UPT, UPT, UPT, UPT, 0x80, 0x8 ;  /* 0x000000000008789c */ /* 0x000fe60003f8f070 */
[----:B------:R-:W-:Y:S01]  /*7db0*/  LOP3.LUT R10, R10, UR21, RZ, 0x3c, !PT ;  /* 0x000000150a0a7c12 */ /* 0x000fe2000f8e3cff */
[----:B------:R-:W-:Y:S02]  /*7dc0*/  @!UP0 ULEA UR5, UR5, UR24, 0xd ;  /* 0x0000001805058291 */ /* 0x000fe4000f8e68ff */
[----:B------:R-:W-:Y:S02]  /*7dd0*/  @!UP0 UIADD3 UR10, UPT, UPT, UR25, 0x20, URZ ;  /* 0x00000020190a8890 */ /* 0x000fe4000fffe0ff */
[----:B------:R-:W-:Y:S02]  /*7de0*/  @!UP0 UIADD3 UR8, UPT, UPT, UR5, 0x400, URZ ;  /* 0x0000040005088890 */ /* 0x000fe4000fffe0ff */
[----:B------:R-:W-:Y:S01]  /*7df0*/  @!UP0 UPRMT UR20, UR6, 0x5410, URZ ;  /* 0x0000541006148896 */ /* 0x000fe200080000ff */
[----:B------:R-:W-:Y:S01]  /*7e00*/  @!P2 R2UR UR6, R2 ;  /* 0x000000000206a2ca */ /* 0x000fe200000e0000 */
[----:B------:R-:W-:Y:S01]  /*7e10*/  VOTEU.ALL UP0, P2 ;  /* 0x0000000000ff7886 */ /* 0x000fe20001000000 */
[----:B------:R-:W-:Y:S11]  /*7e20*/  @!P2 R2UR UR5, R0 ;  /* 0x000000000005a2ca */ /* 0x000ff600000e0000 */
[----:B------:R-:W-:Y:S02]  /*7e30*/  IMAD.U32 R4, RZ, RZ, UR6 ;  /* 0x00000006ff047e24 */ /* 0x000fe4000f8e00ff */
[----:B------:R-:W-:Y:S01]  /*7e40*/  IMAD.U32 R5, RZ, RZ, UR5 ;  /* 0x00000005ff057e24 */ /* 0x000fe2000f8e00ff */
[----:B------:R-:W-:Y:S02]  /*7e50*/  UIADD3 UR5, UPT, UPT, UR4, 0x60, URZ ;  /* 0x0000006004057890 */ /* 0x000fe4000fffe0ff */
[----:B------:R-:W-:Y:S02]  /*7e60*/  @!P2 R2UR UR6, R4 ;  /* 0x000000000406a2ca */ /* 0x000fe400000e0000 */
[----:B------:R-:W-:Y:S03]  /*7e70*/  @!P2 R2UR UR7, R5 ;  /* 0x000000000507a2ca */ /* 0x000fe600000e0000 */
[----:B------:R-:W-:Y:S01]  /*7e80*/  @!UP0 UMOV UR9, UR5 ;  /* 0x0000000500098c82 */ /* 0x000fe20008000000 */
[----:B---3--:R-:W-:Y:S09]  /*7e90*/  UPRMT UR5, UR22, 0x654, UR5 ;  /* 0x0000065416057896 */ /* 0x008ff20008000005 */
[----:B------:R3:W-:Y:S01]  /*7ea0*/  @!UP0 UTMALDG.5D.IM2COL [UR8], [UR6], UR20 ;  /* 0x00000008060083b4 */ /* 0x0007e20008060014 */
[----:B------:R3:W-:Y:S01]  /*7eb0*/  @!P2 SYNCS.ARRIVE.TRANS64.RED.A0TR RZ, [UR4+0x60], R3 ;  /* 0x00006003ffffa9a7 */ /* 0x0007e20008300404 */
[----:B------:R-:W-:Y:S01]  /*7ec0*/  SYNCS.ARRIVE.TRANS64.RED.A1T0 RZ, [UR5], RZ ;  /* 0x000000ffffff79a7 */ /* 0x000fe20008100405 */
[----:B------:R-:W-:Y:S05]  /*7ed0*/  BRA.U UP2, `(.L_x_77) ;  /* 0xfffffff102987547 */ /* 0x000fea000b83ffff */
[----:B------:R-:W-:Y:S01]  /*7ee0*/  UIADD3 UR24, UPT, UPT, UR24, 0x78, URZ ;  /* 0x0000007818187890 */ /* 0x000fe2000fffe0ff */
[----:B---3--:R-:W-:-:S03]  /*7ef0*/  SHF.L.U32 R3, R10, 0x1f, RZ ;  /* 0x0000001f0a037819 */ /* 0x008fc600000006ff */
[----:B------:R-:W-:-:S09]  /*7f00*/  ULEA UR4, UR26, UR24, 0x3 ;  /* 0x000000181a047291 */ /* 0x000fd2000f8e18ff */
[----:B------:R-:W1:Y:S02]  /*7f10*/  SYNCS.PHASECHK.TRANS64.TRYWAIT P0, [UR4], R3 ;  /* 0x00000003ff0075a7 */ /* 0x000e640008001104 */
[----:B-1----:R-:W-:Y:S05]  /*7f20*/  @!P0 BRA `(.L_x_78) ;  /* 0x0000003400348947 */ /* 0x002fea0003800000 */
.L_x_151:
[----:B------:R-:W-:-:S04]  /*7f30*/  UIADD3 UR4, UPT, UPT, UR26, 0x1, URZ ;  /* 0x000000011a047890 */ /* 0x000fc8000fffe0ff */
[----:B------:R-:W-:-:S04]  /*7f40*/  UISETP.NE.AND UP0, UPT, UR4, 0x3, UPT ;  /* 0x000000030400788c */ /* 0x000fc8000bf05270 */
[----:B------:R-:W-:Y:S02]  /*7f50*/  USEL UR6, URZ, 0x1, UP0 ;  /* 0x00000001ff067887 */ /* 0x000fe40008000000 */
[----:B------:R-:W-:-:S04]  /*7f60*/  USEL UR4, UR4, URZ, UP0 ;  /* 0x000000ff04047287 */ /* 0x000fc80008000000 */
[----:B------:R-:W-:Y:S01]  /*7f70*/  ULEA UR5, UR4, UR24, 0x3 ;  /* 0x0000001804057291 */ /* 0x000fe2000f8e18ff */
[----:B------:R-:W-:-:S04]  /*7f80*/  LOP3.LUT R10, R10, UR6, RZ, 0x3c, !PT ;  /* 0x000000060a0a7c12 */ /* 0x000fc8000f8e3cff */
[----:B-1----:R-:W-:-:S04]  /*7f90*/  SHF.L.U32 R3, R10, 0x1f, RZ ;  /* 0x0000001f0a037819 */ /* 0x002fc800000006ff */
[----:B------:R-:W1:Y:S02]  /*7fa0*/  SYNCS.PHASECHK.TRANS64.TRYWAIT P0, [UR5], R3 ;  /* 0x00000003ff0075a7 */ /* 0x000e640008001105 */
[----:B-1----:R-:W-:Y:S05]  /*7fb0*/  @!P0 BRA `(.L_x_79) ;  /* 0x0000003400288947 */ /* 0x002fea0003800000 */
.L_x_153:
[----:B------:R-:W-:-:S04]  /*7fc0*/  UIADD3 UR4, UPT, UPT, UR4, 0x1, URZ ;  /* 0x0000000104047890 */ /* 0x000fc8000fffe0ff */
[----:B------:R-:W-:-:S04]  /*7fd0*/  UISETP.NE.AND UP0, UPT, UR4, 0x3, UPT ;  /* 0x000000030400788c */ /* 0x000fc8000bf05270 */
[----:B------:R-:W-:Y:S02]  /*7fe0*/  USEL UR5, URZ, 0x1, UP0 ;  /* 0x00000001ff057887 */ /* 0x000fe40008000000 */
[----:B------:R-:W-:-:S04]  /*7ff0*/  USEL UR4, UR4, URZ, UP0 ;  /* 0x000000ff04047287 */ /* 0x000fc80008000000 */
[----:B------:R-:W-:Y:S01]  /*8000*/  ULEA UR4, UR4, UR24, 0x3 ;  /* 0x0000001804047291 */ /* 0x000fe2000f8e18ff */
[----:B-1----:R-:W-:-:S04]  /*8010*/  LOP3.LUT R3, R10, UR5, RZ, 0x3c, !PT ;  /* 0x000000050a037c12 */ /* 0x002fc8000f8e3cff */
[----:B------:R-:W-:Y:S01]  /*8020*/  SHF.L.U32 R3, R3, 0x1f, RZ ;  /* 0x0000001f03037819 */ /* 0x000fe200000006ff */
[----:B------:R-:W-:-:S07]  /*8030*/  IMAD.U32 R0, RZ, RZ, UR4 ;  /* 0x00000004ff007e24 */ /* 0x000fce000f8e00ff */
.L_x_80:
[----:B-1----:R1:W3:Y:S02]  /*8040*/  SYNCS.PHASECHK.TRANS64.TRYWAIT P0, [R0+URZ], R3 ;  /* 0x00000003000075a7 */ /* 0x0022e400080011ff */
[----:B---3--:R-:W-:Y:S05]  /*8050*/  @!P0 NANOSLEEP.SYNCS 0x989680 ;  /* 0x009896800000895d */ /* 0x008fea0003900000 */
[----:B------:R-:W3:Y:S02]  /*8060*/  @!P0 SYNCS.PHASECHK.TRANS64 P0, [R0+URZ], R3 ;  /* 0x00000003000085a7 */ /* 0x000ee400080010ff */
[----:B--23--:R-:W-:Y:S05]  /*8070*/  @P0 EXIT ;  /* 0x000000000000094d */ /* 0x00cfea0003800000 */
[----:B------:R-:W-:Y:S05]  /*8080*/  BRA `(.L_x_80) ;  /* 0xfffffffc00ec7947 */ /* 0x000fea000383ffff */
.L_x_68:
[----:B------:R-:W-:-:S06]  /*8090*/  UISETP.GE.AND UP0, UPT, UR18, 0x4, UPT ;  /* 0x000000041200788c */ /* 0x000fcc000bf06270 */
[----:B------:R-:W-:-:S13]  /*80a0*/  PLOP3.LUT P0, PT, PT, PT, UP0, 0x80, 0x8 ;  /* 0x000000000008781c */ /* 0x000fda0003f0f008 */
[----:B------:R-:W-:Y:S05]  /*80b0*/  @!P0 EXIT ;  /* 0x000000000000894d */ /* 0x000fea0003800000 */
[----:B------:R-:W1:Y:S08]  /*80c0*/  S2UR UR4, SR_CgaCtaId ;  /* 0x00000000000479c3 */ /* 0x000e700000008800 */
[----:B------:R-:W-:Y:S01]  /*80d0*/  BAR.SYNC.DEFER_BLOCKING 0x6, 0xa0 ;  /* 0x0182800000007b1d */ /* 0x000fe20000010000 */
[C---:B------:R-:W-:Y:S01]  /*80e0*/  IMAD.SHL.U32 R4, R61.reuse, 0x20, RZ ;  /* 0x000000203d047824 */ /* 0x040fe200078e00ff */
[----:B------:R-:W-:Y:S01]  /*80f0*/  SHF.R.U32.HI R7, RZ, 0x2, R61 ;  /* 0x00000002ff077819 */ /* 0x000fe2000001163d */
[C---:B------:R-:W-:Y:S01]  /*8100*/  IMAD.SHL.U32 R60, R61.reuse, 0x4, RZ ;  /* 0x000000043d3c7824 */ /* 0x040fe200078e00ff */
[C---:B------:R-:W-:Y:S01]  /*8110*/  R2P PR, R61.reuse, 0x6 ;  /* 0x000000063d007804 */ /* 0x040fe20000000000 */
[C---:B------:R-:W-:Y:S01]  /*8120*/  IMAD.SHL.U32 R5, R61.reuse, 0x10, RZ ;  /* 0x000000103d057824 */ /* 0x040fe200078e00ff */
[----:B------:R-:W-:Y:S01]  /*8130*/  UMOV UR49, 0x400 ;  /* 0x0000040000317882 */ /* 0x000fe20000000000 */
[C---:B------:R-:W-:Y:S01]  /*8140*/  LOP3.LUT R3, R4.reuse, 0xe0, RZ, 0xc0, !PT ;  /* 0x000000e004037812 */ /* 0x040fe200078ec0ff */
[----:B------:R-:W2:Y:S01]  /*8150*/  LDC.64 R54, c[0x0][0x9b0] ;  /* 0x00026c00ff367b82 */ /* 0x000ea20000000a00 */
[----:B------:R-:W-:Y:S01]  /*8160*/  LOP3.LUT R4, R4, 0x100, RZ, 0xc0, !PT ;  /* 0x0000010004047812 */ /* 0x000fe200078ec0ff */
[----:B------:R-:W-:Y:S01]  /*8170*/  IMAD.U32 R23, R61, 0x10000, RZ ;  /* 0x000100003d177824 */ /* 0x000fe200078e00ff */
[----:B------:R-:W-:Y:S01]  /*8180*/  LOP3.LUT R60, R3, 0x1c, R60, 0xf8, !PT ;  /* 0x0000001c033c7812 */ /* 0x000fe200078ef83c */
[----:B------:R-:W-:Y:S01]  /*8190*/  IMAD.MOV.U32 R72, RZ, RZ, 0x8 ;  /* 0x00000008ff487424 */ /* 0x000fe200078e00ff */
[----:B------:R-:W-:Y:S01]  /*81a0*/  LOP3.LUT R5, R4, 0x600, R5, 0xf8, !PT ;  /* 0x0000060004057812 */ /* 0x000fe200078ef805 */
[----:B------:R-:W-:Y:S01]  /*81b0*/  IMAD.MOV.U32 R71, RZ, RZ, 0x10 ;  /* 0x00000010ff477424 */ /* 0x000fe200078e00ff */
[----:B------:R-:W-:Y:S01]  /*81c0*/  LOP3.LUT R60, R60, 0x4, R7, 0x78, !PT ;  /* 0x000000043c3c7812 */ /* 0x000fe200078e7807 */
[----:B------:R-:W3:Y:S01]  /*81d0*/  LDC.64 R52, c[0x0][0x9a8] ;  /* 0x00026a00ff347b82 */ /* 0x000ee20000000a00 */
[----:B------:R-:W-:Y:S01]  /*81e0*/  LOP3.LUT R61, R61, 0x60, RZ, 0xc0, !PT ;  /* 0x000000603d3d7812 */ /* 0x000fe200078ec0ff */
[----:B------:R-:W-:Y:S01]  /*81f0*/  IMAD.MOV.U32 R22, RZ, RZ, RZ ;  /* 0x000000ffff167224 */ /* 0x000fe200078e00ff */
[----:B------:R-:W-:-:S02]  /*8200*/  LOP3.LUT R60, R5, R60, RZ, 0xfc, !PT ;  /* 0x0000003c053c7212 */ /* 0x000fc400078efcff */
[----:B------:R-:W-:Y:S02]  /*8210*/  CS2R R58, SRZ ;  /* 0x00000000003a7805 */ /* 0x000fe4000001ff00 */
[----:B------:R-:W-:Y:S01]  /*8220*/  LOP3.LUT R23, R23, 0x600000, RZ, 0xc0, !PT ;  /* 0x0060000017177812 */ /* 0x000fe200078ec0ff */
[----:B------:R-:W4:Y:S01]  /*8230*/  LDCU UR63, c[0x0][0x370] ;  /* 0x00006e00ff3f77ac */ /* 0x000f220008000800 */
[----:B------:R-:W-:Y:S02]  /*8240*/  SEL R72, R72, 0xfffffff8, !P1 ;  /* 0xfffffff848487807 */ /* 0x000fe40004800000 */
[----:B------:R-:W-:Y:S01]  /*8250*/  SEL R71, R71, 0xfffffff0, !P2 ;  /* 0xfffffff047477807 */ /* 0x000fe20005000000 */
[----:B-1----:R-:W-:Y:S01]  /*8260*/  ULEA UR49, UR4, UR49, 0x18 ;  /* 0x0000003104317291 */ /* 0x002fe2000f8ec0ff */
[----:B------:R-:W1:Y:S01]  /*8270*/  LDCU.64 UR4, c[0x0][0x990] ;  /* 0x00013200ff0477ac */ /* 0x000e620008000a00 */
[----:B------:R-:W2:Y:S07]  /*8280*/  LDCU UR48, c[0x0][0xc0c] ;  /* 0x00018180ff3077ac */ /* 0x000eae0008000800 */
[----:B------:R-:W4:Y:S01]  /*8290*/  LDS R2, [UR49+0xf0] ;  /* 0x0000f031ff027984 */ /* 0x000f220008000800 */
[----:B------:R-:W2:Y:S01]  /*82a0*/  LDCU UR38, c[0x0][0xc30] ;  /* 0x00018600ff2677ac */ /* 0x000ea20008000800 */
[----:B------:R-:W2:Y:S01]  /*82b0*/  LDCU.64 UR60, c[0x0][0x988] ;  /* 0x00013100ff3c77ac */ /* 0x000ea20008000a00 */
[----:B------:R-:W2:Y:S01]  /*82c0*/  LDCU.64 UR46, c[0x0][0xc28] ;  /* 0x00018500ff2e77ac */ /* 0x000ea20008000a00 */
[----:B-1----:R-:W-:-:S02]  /*82d0*/  IMAD.U32 R65, RZ, RZ, UR4 ;  /* 0x00000004ff417e24 */ /* 0x002fc4000f8e00ff */
[----:B------:R-:W-:Y:S01]  /*82e0*/  IMAD.U32 R64, RZ, RZ, UR5 ;  /* 0x00000005ff407e24 */ /* 0x000fe2000f8e00ff */
[----:B------:R-:W1:Y:S01]  /*82f0*/  LDCU.128 UR4, c[0x0][0xb80] ;  /* 0x00017000ff0477ac */ /* 0x000e620008000c00 */
[----:B------:R-:W2:Y:S01]  /*8300*/  LDCU.128 UR56, c[0x0][0xc10] ;  /* 0x00018200ff3877ac */ /* 0x000ea20008000c00 */
[----:B------:R-:W2:Y:S01]  /*8310*/  LDCU UR62, c[0x0][0x374] ;  /* 0x00006e80ff3e77ac */ /* 0x000ea20008000800 */
[----:B------:R-:W-:Y:S01]  /*8320*/  UMOV UR55, 0x1 ;  /* 0x0000000100377882 */ /* 0x000fe20000000000 */
[----:B------:R-:W-:Y:S01]  /*8330*/  UMOV UR50, URZ ;  /* 0x000000ff00327c82 */ /* 0x000fe20008000000 */
[----:B------:R-:W-:Y:S01]  /*8340*/  UMOV UR54, URZ ;  /* 0x000000ff00367c82 */ /* 0x000fe20008000000 */
[----:B------:R-:W-:Y:S01]  /*8350*/  UMOV UR52, URZ ;  /* 0x000000ff00347c82 */ /* 0x000fe20008000000 */
[----:B-1----:R-:W-:Y:S01]  /*8360*/  IMAD.U32 R69, RZ, RZ, UR4 ;  /* 0x00000004ff457e24 */ /* 0x002fe2000f8e00ff */
[----:B------:R-:W-:Y:S01]  /*8370*/  UIADD3 UR4, UPT, UPT, UR49, 0x400, URZ ;  /* 0x0000040031047890 */ /* 0x000fe2000fffe0ff */
[----:B------:R-:W-:-:S02]  /*8380*/  IMAD.U32 R68, RZ, RZ, UR5 ;  /* 0x00000005ff447e24 */ /* 0x000fc4000f8e00ff */
[----:B------:R-:W-:Y:S02]  /*8390*/  IMAD.U32 R67, RZ, RZ, UR6 ;  /* 0x00000006ff437e24 */ /* 0x000fe4000f8e00ff */
[----:B------:R-:W-:Y:S02]  /*83a0*/  IMAD.U32 R66, RZ, RZ, UR7 ;  /* 0x00000007ff427e24 */ /* 0x000fe4000f8e00ff */
[C---:B----4-:R-:W-:Y:S01]  /*83b0*/  VIADD R3, R2.reuse, 0x40 ;  /* 0x0000004002037836 */ /* 0x050fe20000000000 */
[----:B------:R-:W-:Y:S01]  /*83c0*/  LOP3.LUT R2, R2, 0xffff, RZ, 0xc0, !PT ;  /* 0x0000ffff02027812 */ /* 0x000fe200078ec0ff */
[----:B------:R-:W-:-:S03]  /*83d0*/  IMAD.U32 R0, RZ, RZ, UR4 ;  /* 0x00000004ff007e24 */ /* 0x000fc6000f8e00ff */
[----:B------:R-:W-:-:S05]  /*83e0*/  LOP3.LUT R3, R3, 0xffff, RZ, 0xc0, !PT ;  /* 0x0000ffff03037812 */ /* 0x000fca00078ec0ff */
[----:B--23--:R1:W-:Y:S02]  /*83f0*/  STL.64 [R1], R2 ;  /* 0x0000000201007387 */ /* 0x00c3e40000100a00 */
.L_x_111:
[----:B-1----:R-:W-:Y:S04]  /*8400*/  SHF.L.U32 R3, R58, 0x1f, RZ ;  /* 0x0000001f3a037819 */ /* 0x002fe800000006ff */
[----:B------:R-:W1:Y:S02]  /*8410*/  SYNCS.PHASECHK.TRANS64.TRYWAIT P0, [UR49+0xa0], R3 ;  /* 0x0000a003ff0075a7 */ /* 0x000e640008001131 */
[----:B-1----:R-:W-:Y:S05]  /*8420*/  @!P0 BRA `(.L_x_81) ;  /* 0x0000003000248947 */ /* 0x002fea0003800000 */
.L_x_155:
[----:B------:R-:W2:Y:S01]  /*8430*/  LDS.128 R4, [UR49+0xe0] ;  /* 0x0000e031ff047984 */ /* 0x000ea20008000c00 */
[----:B------:R-:W-:Y:S01]  /*8440*/  UIADD3 UR4, UPT, UPT, UR49, 0xa8, URZ ;  /* 0x000000a831047890 */ /* 0x000fe2000fffe0ff */
[----:B------:R-:W-:Y:S01]  /*8450*/  IMAD R2, R22, 0x4, R1 ;  /* 0x0000000416027824 */ /* 0x000fe200078e0201 */
[----:B------:R-:W-:Y:S01]  /*8460*/  UISETP.GE.AND UP0, UPT, UR39, 0x1, UPT ;  /* 0x000000012700788c */ /* 0x000fe2000bf06270 */
[----:B------:R-:W-:Y:S01]  /*8470*/  @!PT LDS RZ, [RZ] ;  /* 0x00000000fffff984 */ /* 0x000fe20000000800 */
[----:B------:R-:W-:Y:S01]  /*8480*/  @!PT LDS RZ, [RZ] ;  /* 0x00000000fffff984 */ /* 0x000fe20000000800 */
[----:B------:R-:W-:Y:S01]  /*8490*/  @!PT LDS RZ, [RZ] ;  /* 0x00000000fffff984 */ /* 0x000fe20000000800 */
[----:B------:R-:W-:Y:S01]  /*84a0*/  @!PT LDS RZ, [RZ] ;  /* 0x00000000fffff984 */ /* 0x000fe20000000800 */
[----:B------:R3:W-:Y:S06]  /*84b0*/  MEMBAR.ALL.CTA ;  /* 0x0000000000007992 */ /* 0x0007ec0000008000 */
[----:B---3--:R-:W3:Y:S01]  /*84c0*/  FENCE.VIEW.ASYNC.S ;  /* 0x00000000000073c6 */ /* 0x008ee20000000000 */
[----:B------:R-:W-:Y:S09]  /*84d0*/  UPRMT UR4, URZ, 0x654, UR4 ;  /* 0x00000654ff047896 */ /* 0x000ff20008000004 */
[----:B---3--:R-:W-:Y:S01]  /*84e0*/  SYNCS.ARRIVE.TRANS64.RED.A1T0 RZ, [UR4], RZ ;  /* 0x000000ffffff79a7 */ /* 0x008fe20008100404 */
[----:B------:R-:W5:Y:S01]  /*84f0*/  LDL R2, [R2] ;  /* 0x0000000002027983 */ /* 0x000f620000100800 */
[----:B--2---:R-:W-:Y:S11]  /*8500*/  LOP3.LUT P0, RZ, R6, 0x1, RZ, 0xc0, !PT ;  /* 0x0000000106ff7812 */ /* 0x004ff6000780c0ff */
[----:B------:R-:W-:Y:S02]  /*8510*/  @!UPT UIADD3 URZ, UPT, UPT, URZ, URZ, URZ ;  /* 0x000000fffffff290 */ /* 0x000fe4000fffe0ff */
[----:B------:R-:W-:Y:S01]  /*8520*/  VOTEU.ANY UP1, P0 ;  /* 0x0000000000ff7886 */ /* 0x000fe20000020100 */
[----:B------:R-:W-:Y:S01]  /*8530*/  PLOP3.LUT P0, PT, PT, PT, UP1, 0x80, 0x8 ;  /* 0x000000000008781c */ /* 0x000fe20003f0f018 */
[----:B------:R-:W-:Y:S06]  /*8540*/  UP2UR UR4, UPR, URZ, 0x2 ;  /* 0x00000002ff047883 */ /* 0x000fec0008000000 */
[----:B------:R-:W-:Y:S06]  /*8550*/  IMAD.U32 R79, RZ, RZ, UR4 ;  /* 0x00000004ff4f7e24 */ /* 0x000fec000f8e00ff */
[----:B-1----:R-:W-:Y:S02]  /*8560*/  @P0 MOV R3, R4 ;  /* 0x0000000400030202 */ /* 0x002fe40000000f00 */
[----:B------:R-:W-:Y:S02]  /*8570*/  @P0 LOP3.LUT R0, R5, 0xffff, RZ, 0xc0, !PT ;  /* 0x0000ffff05000812 */ /* 0x000fe400078ec0ff */
[----:B------:R-:W-:Y:S02]  /*8580*/  @P0 R2UR UR5, R3 ;  /* 0x00000000030502ca */ /* 0x000fe400000e0000 */
[----:B------:R-:W-:Y:S11]  /*8590*/  @P0 R2UR UR4, R0 ;  /* 0x00000000000402ca */ /* 0x000ff600000e0000 */
[----:B------:R-:W-:Y:S02]  /*85a0*/  @UP1 UMOV UR37, UR5 ;  /* 0x0000000500251c82 */ /* 0x000fe40008000000 */
[----:B------:R-:W-:Y:S01]  /*85b0*/  @UP1 UMOV UR36, UR4 ;  /* 0x0000000400241c82 */ /* 0x000fe20008000000 */
[----:B------:R-:W-:Y:S05]  /*85c0*/  BRA.U !UP0, `(.L_x_82) ;  /* 0x0000000108cc7547 */ /* 0x000fea000b800000 */
[----:B------:R-:W1:Y:S01]  /*85d0*/  LDCU UR9, c[0x0][0xc20] ;  /* 0x00018400ff0977ac */ /* 0x000e620008000800 */
[----:B------:R-:W-:Y:S02]  /*85e0*/  UIMAD.WIDE.U32 UR4, UR62, UR59, URZ ;  /* 0x0000003b3e0472a5 */ /* 0x000fe4000f8e00ff */
[----:B------:R-:W-:Y:S02]  /*85f0*/  UIMAD.WIDE.U32 UR6, UR63, UR56, URZ ;  /* 0x000000383f0672a5 */ /* 0x000fe4000f8e00ff */
[----:B------:R-:W-:Y:S02]  /*8600*/  UIMAD.WIDE.U32 UR10, UR36, UR59, URZ ;  /* 0x0000003b240a72a5 */ /* 0x000fe4000f8e00ff */
[----:B------:R-:W-:Y:S02]  /*8610*/  UISETP.NE.AND UP0, UPT, UR58, 0x1, UPT ;  /* 0x000000013a00788c */ /* 0x000fe4000bf05270 */
[----:B------:R-:W-:Y:S02]  /*8620*/  UISETP.NE.AND UP1, UPT, UR48, 0x1, UPT ;  /* 0x000000013000788c */ /* 0x000fe4000bf25270 */
[----:B------:R-:W-:Y:S02]  /*8630*/  UISETP.NE.AND UP2, UPT, UR39, 0x1, UPT ;  /* 0x000000012700788c */ /* 0x000fe4000bf45270 */
[----:B------:R-:W-:Y:S01]  /*8640*/  UIMAD.WIDE.U32 UR12, UR37, UR56, URZ ;  /* 0x00000038250c72a5 */ /* 0x000fe2000f8e00ff */
[----:B------:R-:W-:Y:S01]  /*8650*/  UMOV UR4, UR5 ;  /* 0x0000000500047c82 */ /* 0x000fe20008000000 */
[----:B------:R-:W-:Y:S01]  /*8660*/  UMOV UR6, UR11 ;  /* 0x0000000b00067c82 */ /* 0x000fe20008000000 */
[----:B-1----:R-:W-:Y:S03]  /*8670*/  USHF.R.U32.HI UR8, URZ, UR9, UR4 ;  /* 0x00000009ff087299 */ /* 0x002fe60008011604 */
[----:B------:R-:W-:Y:S02]  /*8680*/  UMOV UR4, UR7 ;  /* 0x0000000700047c82 */ /* 0x000fe40008000000 */
[----:B------:R-:W-:Y:S02]  /*8690*/  USHF.R.U32.HI UR5, URZ, UR57, UR4 ;  /* 0x00000039ff057299 */ /* 0x000fe40008011604 */
[----:B------:R-:W-:Y:S02]  /*86a0*/  USEL UR4, UR62, UR8, !UP0 ;  /* 0x000000083e047287 */ /* 0x000fe4000c000000 */
[----:B------:R-:W-:Y:S02]  /*86b0*/  USHF.R.U32.HI UR8, URZ, UR9, UR6 ;  /* 0x00000009ff087299 */ /* 0x000fe40008011606 */
[----:B------:R-:W-:Y:S02]  /*86c0*/  UIMAD.WIDE.U32 UR6, UR4, UR46, URZ ;  /* 0x0000002e040672a5 */ /* 0x000fe4000f8e00ff */
[----:B------:R-:W-:Y:S02]  /*86d0*/  USEL UR9, UR63, UR5, !UP1 ;  /* 0x000000053f097287 */ /* 0x000fe4000c800000 */
[----:B------:R-:W-:Y:S02]  /*86e0*/  USEL UR8, UR36, UR8, !UP0 ;  /* 0x0000000824087287 */ /* 0x000fe4000c000000 */
[----:B------:R-:W-:Y:S01]  /*86f0*/  UIMAD.WIDE.U32 UR10, UR9, UR46, URZ ;  /* 0x0000002e090a72a5 */ /* 0x000fe2000f8e00ff */
[----:B------:R-:W-:Y:S01]  /*8700*/  UMOV UR6, UR7 ;  /* 0x0000000700067c82 */ /* 0x000fe20008000000 */
[----:B------:R-:W-:Y:S01]  /*8710*/  UMOV UR5, UR13 ;  /* 0x0000000d00057c82 */ /* 0x000fe20008000000 */
[----:B------:R-:W-:Y:S02]  /*8720*/  @UP2 USHF.R.U32.HI UR4, URZ, UR47, UR6 ;  /* 0x0000002fff042299 */ /* 0x000fe40008011606 */
[----:B------:R-:W-:Y:S02]  /*8730*/  USHF.R.U32.HI UR5, URZ, UR57, UR5 ;  /* 0x00000039ff057299 */ /* 0x000fe40008011605 */
[----:B------:R-:W-:Y:S02]  /*8740*/  UIMAD UR4, UR39, UR4, URZ ;  /* 0x00000004270472a4 */ /* 0x000fe4000f8e02ff */
[----:B------:R-:W-:Y:S02]  /*8750*/  USEL UR5, UR37, UR5, !UP1 ;  /* 0x0000000525057287 */ /* 0x000fe4000c800000 */
[----:B------:R-:W-:Y:S01]  /*8760*/  UISETP.GE.AND UP0, UPT, UR8, UR4, UPT ;  /* 0x000000040800728c */ /* 0x000fe2000bf06270 */
[----:B------:R-:W-:Y:S01]  /*8770*/  UMOV UR6, UR11 ;  /* 0x0000000b00067c82 */ /* 0x000fe20008000000 */
[----:B------:R-:W-:Y:S02]  /*8780*/  UIMAD.WIDE.U32 UR10, UR8, UR46, URZ ;  /* 0x0000002e080a72a5 */ /* 0x000fe4000f8e00ff */
[----:B------:R-:W-:Y:S04]  /*8790*/  @UP2 USHF.R.U32.HI UR9, URZ, UR47, UR6 ;  /* 0x0000002fff092299 */ /* 0x000fe80008011606 */
[----:B------:R-:W-:Y:S01]  /*87a0*/  UIMAD UR6, UR39, UR9, URZ ;  /* 0x00000009270672a4 */ /* 0x000fe2000f8e02ff */
[----:B------:R-:W-:Y:S03]  /*87b0*/  UMOV UR4, UR11 ;  /* 0x0000000b00047c82 */ /* 0x000fe60008000000 */
[----:B------:R-:W-:Y:S02]  /*87c0*/  UISETP.GE.OR UP0, UPT, UR5, UR6, UP0 ;  /* 0x000000060500728c */ /* 0x000fe40008706670 */
[----:B------:R-:W-:Y:S02]  /*87d0*/  USHF.R.U32.HI UR4, URZ, UR47, UR4 ;  /* 0x0000002fff047299 */ /* 0x000fe40008011604 */
[----:B------:R-:W-:Y:S02]  /*87e0*/  UIMAD.WIDE.U32 UR6, UR5, UR46, URZ ;  /* 0x0000002e050672a5 */ /* 0x000fe4000f8e00ff */
[----:B------:R-:W-:Y:S02]  /*87f0*/  USEL UR11, UR8, UR4, !UP2 ;  /* 0x00000004080b7287 */ /* 0x000fe4000d000000 */
[----:B------:R-:W-:Y:S02]  /*8800*/  UIADD3 UR6, UPT, UPT, -UR5, URZ, URZ ;  /* 0x000000ff05067290 */ /* 0x000fe4000fffe1ff */
[----:B------:R-:W-:Y:S02]  /*8810*/  UIADD3 UR10, UPT, UPT, -UR11, URZ, URZ ;  /* 0x000000ff0b0a7290 */ /* 0x000fe4000fffe1ff */
[----:B------:R-:W-:Y:S02]  /*8820*/  UIMAD UR6, UR48, UR6, UR37 ;  /* 0x00000006300672a4 */ /* 0x000fe4000f8e0225 */
[----:B------:R-:W-:Y:S01]  /*8830*/  UIMAD UR10, UR39, UR10, UR8 ;  /* 0x0000000a270a72a4 */ /* 0x000fe2000f8e0208 */
[----:B------:R-:W-:Y:S01]  /*8840*/  @!UP0 UMOV UR4, UR7 ;  /* 0x0000000700048c82 */ /* 0x000fe20008000000 */
[----:B------:R-:W-:Y:S02]  /*8850*/  UIADD3 UR7, UPT, UPT, -UR8, URZ, URZ ;  /* 0x000000ff08077290 */ /* 0x000fe4000fffe1ff */
[----:B------:R-:W-:Y:S04]  /*8860*/  @!UP0 USHF.R.U32.HI UR4, URZ, UR47, UR4 ;  /* 0x0000002fff048299 */ /* 0x000fe80008011604 */
[----:B------:R-:W-:Y:S04]  /*8870*/  @!UP0 USEL UR4, UR5, UR4, !UP2 ;  /* 0x0000000405048287 */ /* 0x000fe8000d000000 */
[----:B------:R-:W-:Y:S02]  /*8880*/  @!UP0 UIMAD UR9, UR9, UR10, UR4 ;  /* 0x0000000a090982a4 */ /* 0x000fe4000f8e0204 */
[----:B------:R-:W-:Y:S02]  /*8890*/  @!UP0 UIADD3 UR10, UPT, UPT, UR11, -UR4, URZ ;  /* 0x800000040b0a8290 */ /* 0x000fe4000fffe0ff */
[----:B------:R-:W-:Y:S02]  /*88a0*/  UIMAD UR4, UR58, UR7, UR36 ;  /* 0x000000073a0472a4 */ /* 0x000fe4000f8e0224 */
[----:B------:R-:W-:Y:S03]  /*88b0*/  @!UP0 UIMAD UR8, UR10, UR39, UR5 ;  /* 0x000000270a0882a4 */ /* 0x000fe6000f8e0205 */
[----:B------:R-:W-:Y:S02]  /*88c0*/  @!UP0 UMOV UR5, UR9 ;  /* 0x0000000900058c82 */ /* 0x000fe40008000000 */
[----:B------:R-:W-:Y:S02]  /*88d0*/  UIMAD UR37, UR5, UR48, UR6 ;  /* 0x00000030052572a4 */ /* 0x000fe4000f8e0206 */
[----:B------:R-:W-:Y:S11]  /*88e0*/  UIMAD UR36, UR8, UR58, UR4 ;  /* 0x0000003a082472a4 */ /* 0x000ff6000f8e0204 */
[----:B------:R-:W-:Y:S01]  /*88f0*/  @!UPT UIADD3 URZ, UPT, UPT, URZ, URZ, URZ ;  /* 0x000000fffffff290 */ /* 0x000fe2000fffe0ff */
.L_x_82:
[----:B------:R-:W-:Y:S01]  /*8900*/  UISETP.NE.AND UP0, UPT, UR38, 0x1, UPT ;  /* 0x000000012600788c */ /* 0x000fe2000bf05270 */
[----:B------:R-:W-:Y:S01]  /*8910*/  @P0 SHF.R.U32.HI R4, RZ, 0x10, R5 ;  /* 0x00000010ff040819 */ /* 0x000fe20000011605 */
[----:B------:R-:W-:Y:S01]  /*8920*/  USHF.L.U32 UR41, UR23, 0x6, URZ ;  /* 0x0000000617297899 */ /* 0x000fe200080006ff */
[----:B------:R-:W-:Y:S02]  /*8930*/  R2UR UR11, R73 ;  /* 0x00000000490b72ca */ /* 0x000fe400000e0000 */
[----:B------:R-:W-:Y:S06]  /*8940*/  @P0 R2UR UR11, R4 ;  /* 0x00000000040b02ca */ /* 0x000fec00000e0000 */
[----:B------:R-:W1:Y:S07]  /*8950*/  @!UP0 LDCU.128 UR12, c[0x0][0xc10] ;  /* 0x00018200ff0c87ac */ /* 0x000e6e0008000c00 */
[----:B------:R-:W-:Y:S01]  /*8960*/  IMAD.U32 R73, RZ, RZ, UR11 ;  /* 0x0000000bff497e24 */ /* 0x000fe2000f8e00ff */
[----:B------:R-:W2:Y:S01]  /*8970*/  @!UP0 LDCU UR5, c[0x0][0xc0c] ;  /* 0x00018180ff0587ac */ /* 0x000ea20008000800 */
[----:B------:R-:W3:Y:S01]  /*8980*/  @!UP0 LDCU UR10, c[0x0][0xc20] ;  /* 0x00018400ff0a87ac */ /* 0x000ee20008000800 */
[----:B------:R-:W-:Y:S02]  /*8990*/  UIADD3 UR11, UPT, UPT, UR49, 0x400, URZ ;  /* 0x00000400310b7890 */ /* 0x000fe4000fffe0ff */
[----:B-1----:R-:W-:Y:S02]  /*89a0*/  UIMAD.WIDE.U32 UR8, UR37, UR12, URZ ;  /* 0x0000000c250872a5 */ /* 0x002fe4000f8e00ff */
[----:B------:R-:W-:Y:S02]  /*89b0*/  UIMAD.WIDE.U32 UR6, UR36, UR15, URZ ;  /* 0x0000000f240672a5 */ /* 0x000fe4000f8e00ff */
[----:B------:R-:W-:Y:S03]  /*89c0*/  @!UP0 UISETP.NE.AND UP1, UPT, UR14, 0x1, UPT ;  /* 0x000000010e00888c */ /* 0x000fe6000bf25270 */
[----:B------:R-:W-:Y:S01]  /*89d0*/  @!UP0 UMOV UR4, UR9 ;  /* 0x0000000900048c82 */ /* 0x000fe20008000000 */
[----:B--2---:R-:W-:Y:S02]  /*89e0*/  @!UP0 UISETP.NE.AND UP2, UPT, UR5, 0x1, UPT ;  /* 0x000000010500888c */ /* 0x004fe4000bf45270 */
[----:B------:R-:W-:Y:S01]  /*89f0*/  @!UP0 USHF.R.U32.HI UR4, URZ, UR13, UR4 ;  /* 0x0000000dff048299 */ /* 0x000fe20008011604 */
[----:B------:R-:W-:Y:S02]  /*8a00*/  @!UP0 UMOV UR6, UR7 ;  /* 0x0000000700068c82 */ /* 0x000fe40008000000 */
[----:B---3--:R-:W-:Y:S02]  /*8a10*/  @!UP0 USHF.R.U32.HI UR6, URZ, UR10, UR6 ;  /* 0x0000000aff068299 */ /* 0x008fe40008011606 */
[----:B------:R-:W-:Y:S02]  /*8a20*/  @!UP0 USEL UR7, UR37, UR4, !UP2 ;  /* 0x0000000425078287 */ /* 0x000fe4000d000000 */
[----:B------:R-:W-:Y:S04]  /*8a30*/  @!UP0 USEL UR6, UR36, UR6, !UP1 ;  /* 0x0000000624068287 */ /* 0x000fe8000c800000 */
[----:B------:R-:W-:Y:S02]  /*8a40*/  @!UP0 UIADD3 UR4, UPT, UPT, -UR7, UR6, URZ ;  /* 0x0000000607048290 */ /* 0x000fe4000fffe1ff */
[----:B------:R-:W-:Y:S02]  /*8a50*/  @!UP0 UIADD3 UR6, UPT, UPT, UR7, -UR6, URZ ;  /* 0x8000000607068290 */ /* 0x000fe4000fffe0ff */
[----:B------:R-:W-:Y:S02]  /*8a60*/  @!UP0 UIMAD UR37, UR4, UR5, UR37 ;  /* 0x00000005042582a4 */ /* 0x000fe4000f8e0225 */
[----:B------:R-:W-:Y:S02]  /*8a70*/  @!UP0 UIMAD UR36, UR6, UR14, UR36 ;  /* 0x0000000e062482a4 */ /* 0x000fe4000f8e0224 */
[----:B------:R-:W-:Y:S09]  /*8a80*/  ULOP3.LUT UP0, URZ, UR11, 0x3f0, URZ, 0xc0, !UPT ;  /* 0x000003f00bff7892 */ /* 0x000ff2000f80c0ff */
[----:B------:R-:W-:Y:S05]  /*8a90*/  BRA.U !UP0, `(.L_x_83) ;  /* 0x00000001087c7547 */ /* 0x000fea000b800000 */
[----:B------:R-:W1:Y:S01]  /*8aa0*/  LDCU.64 UR8, c[0x4][0x80] ;  /* 0x01001000ff0877ac */ /* 0x000e620008000a00 */
[----:B------:R-:W-:Y:S01]  /*8ab0*/  MOV R16, 0x0 ;  /* 0x0000000000107802 */ /* 0x000fe20000000f00 */
[----:B------:R-:W-:Y:S02]  /*8ac0*/  HFMA2 R12, -RZ, RZ, 0, 5.9604644775390625e-08 ;  /* 0x00000001ff0c7431 */ /* 0x000fe400000001ff */
[----:B------:R-:W-:Y:S01]  /*8ad0*/  IMAD.MOV.U32 R8, RZ, RZ, 0x70 ;  /* 0x00000070ff087424 */ /* 0x000fe200078e00ff */
[----:B------:R2:W3:Y:S01]  /*8ae0*/  LDC.64 R14, c[0x4][R16] ;  /* 0x01000000100e7b82 */ /* 0x0004e20000000a00 */
[----:B------:R-:W4:Y:S01]  /*8af0*/  LDCU.64 UR6, c[0x4][0x88] ;  /* 0x01001100ff0677ac */ /* 0x000f220008000a00 */
[----:B------:R-:W-:Y:S01]  /*8b00*/  IMAD.MOV.U32 R13, RZ, RZ, RZ ;  /* 0x000000ffff0d7224 */ /* 0x000fe200078e00ff */
[----:B------:R-:W2:Y:S01]  /*8b10*/  LDCU.64 UR4, c[0x4][0x8] ;  /* 0x01000100ff0477ac */ /* 0x000ea20008000a00 */
[----:B-1----:R-:W-:Y:S01]  /*8b20*/  MOV R5, UR9 ;  /* 0x0000000900057c02 */ /* 0x002fe20008000f00 */
[----:B------:R-:W-:Y:S01]  /*8b30*/  IMAD.U32 R4, RZ, RZ, UR8 ;  /* 0x00000008ff047e24 */ /* 0x000fe2000f8e00ff */
[----:B----4-:R-:W-:Y:S01]  /*8b40*/  MOV R7, UR7 ;  /* 0x0000000700077c02 */ /* 0x010fe20008000f00 */
[----:B------:R-:W-:Y:S01]  /*8b50*/  IMAD.U32 R6, RZ, RZ, UR6 ;  /* 0x00000006ff067e24 */ /* 0x000fe2000f8e00ff */
[----:B--2---:R-:W-:Y:S01]  /*8b60*/  MOV R11, UR5 ;  /* 0x00000005000b7c02 */ /* 0x004fe20008000f00 */
[----:B------:R-:W-:Y:S02]  /*8b70*/  IMAD.U32 R10, RZ, RZ, UR4 ;  /* 0x00000004ff0a7e24 */ /* 0x000fe4000f8e00ff */
[----:B------:R-:W-:Y:S07]  /*8b80*/  LEPC R20, `(.L_x_84) ;  /* 0x000000001014794e */ /* 0x000fee0000000000 */
[----:B---3-5:R-:W-:Y:S05]  /*8b90*/  CALL.ABS.NOINC R14 ;  /* 0x000000000e007343 */ /* 0x028fea0003c00000 */
.L_x_84:
[----:B------:R-:W1:Y:S01]  /*8ba0*/  LDCU.64 UR8, c[0x4][0x80] ;  /* 0x01001000ff0877ac */ /* 0x000e620008000a00 */
[----:B------:R-:W2:Y:S01]  /*8bb0*/  LDC.64 R16, c[0x4][R16] ;  /* 0x0100000010107b82 */ /* 0x000ea20000000a00 */
[----:B------:R-:W-:Y:S02]  /*8bc0*/  HFMA2 R12, -RZ, RZ, 0, 5.9604644775390625e-08 ;  /* 0x00000001ff0c7431 */ /* 0x000fe400000001ff */
[----:B------:R-:W-:Y:S02]  /*8bd0*/  IMAD.MOV.U32 R8, RZ, RZ, 0x70 ;  /* 0x00000070ff087424 */ /* 0x000fe400078e00ff */
[----:B------:R-:W-:Y:S01]  /*8be0*/  IMAD.MOV.U32 R13, RZ, RZ, RZ ;  /* 0x000000ffff0d7224 */ /* 0x000fe200078e00ff */
[----:B------:R-:W3:Y:S01]  /*8bf0*/  LDCU.64 UR6, c[0x4][0x88] ;  /* 0x01001100ff0677ac */ /* 0x000ee20008000a00 */
[----:B------:R-:W4:Y:S01]  /*8c00*/  LDCU.64 UR4, c[0x4][0x8] ;  /* 0x01000100ff0477ac */ /* 0x000f220008000a00 */
[----:B-1----:R-:W-:Y:S02]  /*8c10*/  MOV R4, UR8 ;  /* 0x0000000800047c02 */ /* 0x002fe40008000f00 */
[----:B------:R-:W-:Y:S02]  /*8c20*/  MOV R5, UR9 ;  /* 0x0000000900057c02 */ /* 0x000fe40008000f00 */
[----:B---3--:R-:W-:Y:S01]  /*8c30*/  MOV R7, UR7 ;  /* 0x0000000700077c02 */ /* 0x008fe20008000f00 */
[----:B------:R-:W-:Y:S01]  /*8c40*/  IMAD.U32 R6, RZ, RZ, UR6 ;  /* 0x00000006ff067e24 */ /* 0x000fe2000f8e00ff */
[----:B----4-:R-:W-:Y:S01]  /*8c50*/  MOV R11, UR5 ;  /* 0x00000005000b7c02 */ /* 0x010fe20008000f00 */
[----:B------:R-:W-:Y:S02]  /*8c60*/  IMAD.U32 R10, RZ, RZ, UR4 ;  /* 0x00000004ff0a7e24 */ /* 0x000fe4000f8e00ff */
[----:B------:R-:W-:Y:S07]  /*8c70*/  LEPC R20, `(.L_x_83) ;  /* 0x000000001014794e */ /* 0x000fee0000000000 */
[----:B--2---:R-:W-:Y:S05]  /*8c80*/  CALL.ABS.NOINC R16 ;  /* 0x0000000010007343 */ /* 0x004fea0003c00000 */
.L_x_83:
[----:B------:R-:W-:Y:S02]  /*8c90*/  R2UR UR6, R70 ;  /* 0x00000000460672ca */ /* 0x000fe400000e0000 */
[----:B------:R-:W-:Y:S02]  /*8ca0*/  R2UR UR5, R65 ;  /* 0x00000000410572ca */ /* 0x000fe400000e0000 */
[----:B------:R-:W-:Y:S02]  /*8cb0*/  R2UR UR4, R64 ;  /* 0x00000000400472ca */ /* 0x000fe400000e0000 */
[----:B------:R-:W-:Y:S02]  /*8cc0*/  ISETP.NE.U32.AND P4, PT, R54, RZ, PT ;  /* 0x000000ff3600720c */ /* 0x000fe40003f85070 */
[----:B------:R-:W-:Y:S02]  /*8cd0*/  ISETP.NE.U32.AND P2, PT, RZ, UR60, PT ;  /* 0x0000003cff007c0c */ /* 0x000fe4000bf45070 */
[----:B------:R-:W-:Y:S02]  /*8ce0*/  ISETP.NE.AND.EX P4, PT, R55, RZ, PT, P4 ;  /* 0x000000ff3700720c */ /* 0x000fe40003f85340 */
[----:B------:R-:W-:Y:S01]  /*8cf0*/  ISETP.NE.AND.EX P2, PT, RZ, UR61, PT, P2 ;  /* 0x0000003dff007c0c */ /* 0x000fe2000bf45320 */
[----:B------:R-:W-:Y:S02]  /*8d00*/  UISETP.NE.AND UP2, UPT, UR6, URZ, UPT ;  /* 0x000000ff0600728c */ /* 0x000fe4000bf45270 */
[----:B------:R-:W-:Y:S04]  /*8d10*/  UISETP.NE.U32.AND UP0, UPT, UR5, URZ, UPT ;  /* 0x000000ff0500728c */ /* 0x000fe8000bf05070 */
[----:B------:R-:W-:Y:S01]  /*8d20*/  UISETP.NE.AND.EX UP1, UPT, UR4, URZ, UPT, UP0 ;  /* 0x000000ff0400728c */ /* 0x000fe2000bf25300 */
[----:B------:R-:W-:Y:S01]  /*8d30*/  PLOP3.LUT P1, PT, PT, PT, UP2, 0x80, 0x8 ;  /* 0x000000000008781c */ /* 0x000fe20003f2f028 */
[----:B------:R-:W-:Y:S03]  /*8d40*/  UPLOP3.LUT UP0, UPT, UPT, UPT, UPT, 0x40, 0x4 ;  /* 0x000000000004789c */ /* 0x000fe60003f0e870 */
[----:B------:R-:W-:Y:S06]  /*8d50*/  @UP2 UPLOP3.LUT UP0, UPT, UPT, UPT, UP1, 0x80, 0x8 ;  /* 0x000000000008289c */ /* 0x000fec0003f0f010 */
[----:B------:R-:W-:Y:S01]  /*8d60*/  PLOP3.LUT P0, PT, PT, PT, UP0, 0x80, 0x8 ;  /* 0x000000000008781c */ /* 0x000fe20003f0f008 */
[----:B------:R-:W-:Y:S01]  /*8d70*/  @!UPT UIADD3 URZ, UPT, UPT, URZ, URZ, URZ ;  /* 0x000000fffffff290 */ /* 0x000fe2000fffe0ff */
[----:B------:R-:W-:Y:S11]  /*8d80*/  BRA.U !UP1, `(.L_x_85) ;  /* 0x0000000109407547 */ /* 0x000ff6000b800000 */
[----:B------:R-:W-:Y:S01]  /*8d90*/  UISETP.NE.U32.AND UP0, UPT, UR60, URZ, UPT ;  /* 0x000000ff3c00728c */ /* 0x000fe2000bf05070 */
[----:B------:R-:W-:Y:S01]  /*8da0*/  R2UR UR6, R65 ;  /* 0x00000000410672ca */ /* 0x000fe200000e0000 */
[----:B------:R-:W1:Y:S01]  /*8db0*/  LDCU.64 UR8, c[0x0][0x358] ;  /* 0x00006b00ff0877ac */ /* 0x000e620008000a00 */
[----:B------:R-:W-:Y:S02]  /*8dc0*/  HFMA2 R62, -RZ, RZ, 0, 5.9604644775390625e-08 ;  /* 0x00000001ff3e7431 */ /* 0x000fe400000001ff */
[----:B------:R-:W-:Y:S01]  /*8dd0*/  IMAD.MOV.U32 R0, RZ, RZ, 0x1 ;  /* 0x00000001ff007424 */ /* 0x000fe200078e00ff */
[----:B------:R-:W-:Y:S06]  /*8de0*/  UISETP.NE.AND.EX UP0, UPT, UR61, URZ, UPT, UP0 ;  /* 0x000000ff3d00728c */ /* 0x000fec000bf05300 */
[----:B------:R-:W-:Y:S05]  /*8df0*/  PLOP3.LUT P3, PT, PT, PT, UP0, 0x80, 0x8 ;  /* 0x000000000008781c */ /* 0x000fea0003f6f008 */
[----:B------:R-:W2:Y:S01]  /*8e00*/  @UP0 LDCU.64 UR4, c[0x0][0x988] ;  /* 0x00013100ff0407ac */ /* 0x000ea20008000a00 */
[----:B------:R-:W-:Y:S07]  /*8e10*/  @UP0 UIMAD UR6, UR53, UR6, URZ ;  /* 0x00000006350602a4 */ /* 0x000fee000f8e02ff */
[----:B------:R-:W-:Y:S01]  /*8e20*/  @!P3 PRMT R62, R0, 0x7610, R62 ;  /* 0x00007610003eb816 */ /* 0x000fe2000000003e */
[----:B--2---:R-:W-:Y:S06]  /*8e30*/  @UP0 UIMAD.WIDE UR4, UR6, 0x4, UR4 ;  /* 0x00000004060408a5 */ /* 0x004fec000f8e0204 */
[----:B------:R-:W-:Y:S02]  /*8e40*/  IMAD.U32 R4, RZ, RZ, UR4 ;  /* 0x00000004ff047e24 */ /* 0x000fe4000f8e00ff */
[----:B------:R-:W-:Y:S03]  /*8e50*/  IMAD.U32 R5, RZ, RZ, UR5 ;  /* 0x00000005ff057e24 */ /* 0x000fe6000f8e00ff */
[----:B------:R-:W2:Y:S02]  /*8e60*/  @!UP0 LDCU UR4, c[0x0][0x980] ;  /* 0x00013000ff0487ac */ /* 0x000ea40008000800 */
[----:B-1---5:R1:W5:Y:S02]  /*8e70*/  @P3 LDG.E R27, desc[UR8][R4.64] ;  /* 0x00000008041b3981 */ /* 0x022364000c1e1900 */
[----:B-12---:R-:W-:Y:S02]  /*8e80*/  @!P3 MOV R27, UR4 ;  /* 0x00000004001bbc02 */ /* 0x006fe40008000f00 */
.L_x_85:
[----:B------:R-:W-:Y:S05]  /*8e90*/  @!P4 BRA `(.L_x_86) ;  /* 0x000000000024c947 */ /* 0x000fea0003800000 */
[----:B------:R-:W-:Y:S01]  /*8ea0*/  ISETP.NE.U32.AND P3, PT, R52, RZ, PT ;  /* 0x000000ff3400720c */ /* 0x000fe20003f65070 */
[----:B------:R-:W1:Y:S03]  /*8eb0*/  LDCU.64 UR4, c[0x0][0x358] ;  /* 0x00006b00ff0477ac */ /* 0x000e660008000a00 */
[----:B------:R-:W-:Y:S11]  /*8ec0*/  ISETP.NE.AND.EX P3, PT, R53, RZ, PT, P3 ;  /* 0x000000ff3500720c */ /* 0x000ff60003f65330 */
[----:B------:R-:W-:Y:S02]  /*8ed0*/  @!UPT UIADD3 URZ, UPT, UPT, URZ, URZ, URZ ;  /* 0x000000fffffff290 */ /* 0x000fe4000fffe0ff */
[----:B------:R-:W2:Y:S01]  /*8ee0*/  @P3 LDC.64 R4, c[0x0][0x9a8] ;  /* 0x00026a00ff043b82 */ /* 0x000ea20000000a00 */
[----:B------:R-:W-:Y:S04]  /*8ef0*/  @P3 IMAD R0, R54, UR53, RZ ;  /* 0x0000003536003c24 */ /* 0x000fe8000f8e02ff */
[----:B--2---:R-:W-:Y:S05]  /*8f00*/  @P3 IMAD.WIDE R4, R0, 0x4, R4 ;  /* 0x0000000400043825 */ /* 0x004fea00078e0204 */
[----:B-1---5:R1:W5:Y:S02]  /*8f10*/  @P3 LDG.E R24, desc[UR4][R4.64] ;  /* 0x0000000404183981 */ /* 0x022364000c1e1900 */
[----:B-1----:R-:W2:Y:S02]  /*8f20*/  @!P3 LDC R24, c[0x0][0x9a0] ;  /* 0x00026800ff18bb82 */ /* 0x002ea40000000800 */
.L_x_86:
[----:B-----5:R-:W-:Y:S01]  /*8f30*/  FSETP.NEU.AND P3, PT, R27, RZ, PT ;  /* 0x000000ff1b00720b */ /* 0x020fe20003f6d000 */
[----:B------:R-:W1:Y:S01]  /*8f40*/  LDCU.128 UR12, c[0x0][0xb90] ;  /* 0x00017200ff0c77ac */ /* 0x000e620008000c00 */
[----:B------:R-:W-:Y:S01]  /*8f50*/  SEL R5, RZ, 0xffffffff, P2 ;  /* 0xffffffffff057807 */ /* 0x000fe20001000000 */
[----:B------:R-:W-:Y:S01]  /*8f60*/  BSSY B1, `(.L_x_87) ;  /* 0x0000067000017945 */ /* 0x000fe20003800000 */
[----:B------:R-:W-:Y:S01]  /*8f70*/  @P1 LOP3.LUT P2, RZ, R62, 0xff, RZ, 0xc0, !PT ;  /* 0x000000ff3eff1812 */ /* 0x000fe2000784c0ff */
[----:B------:R-:W-:Y:S01]  /*8f80*/  IMAD.MOV.U32 R84, RZ, RZ, 0x1 ;  /* 0x00000001ff547424 */ /* 0x000fe200078e00ff */
[----:B------:R-:W-:Y:S01]  /*8f90*/  @P1 SEL R4, RZ, 0xffffffff, P3 ;  /* 0xffffffffff041807 */ /* 0x000fe20001800000 */
[----:B------:R-:W-:Y:S01]  /*8fa0*/  IMAD.IADD R25, R23, 0x1, R2 ;  /* 0x0000000117197824 */ /* 0x000fe200078e0202 */
[----:B------:R-:W-:Y:S01]  /*8fb0*/  LEA R83, R22, UR49, 0x3 ;  /* 0x0000003116537c11 */ /* 0x000fe2000f8e18ff */
[----:B------:R-:W3:Y:S01]  /*8fc0*/  LDCU UR11, c[0x0][0xba0] ;  /* 0x00017400ff0b77ac */ /* 0x000ee20008000800 */
[----:B------:R-:W-:Y:S01]  /*8fd0*/  @P0 SEL R4, R5, R4, !P2 ;  /* 0x0000000405040207 */ /* 0x000fe20005000000 */
[----:B------:R-:W-:Y:S01]  /*8fe0*/  IMAD.U32 R35, RZ, RZ, UR50 ;  /* 0x00000032ff237e24 */ /* 0x000fe2000f8e00ff */
[----:B------:R-:W-:Y:S01]  /*8ff0*/  SHF.L.U32 R0, R59, 0x1f, RZ ;  /* 0x0000001f3b007819 */ /* 0x000fe200000006ff */
[----:B------:R-:W-:Y:S01]  /*9000*/  ULOP3.LUT UR4, UR55, 0x1, URZ, 0x3c, !UPT ;  /* 0x0000000137047892 */ /* 0x000fe2000f8e3cff */
[----:B------:R-:W-:Y:S01]  /*9010*/  @P1 LOP3.LUT R4, R4, 0x1, RZ, 0xc0, !PT ;  /* 0x0000000104041812 */ /* 0x000fe200078ec0ff */
[----:B------:R-:W-:Y:S01]  /*9020*/  USHF.L.U32 UR8, UR51, 0x6, URZ ;  /* 0x0000000633087899 */ /* 0x000fe200080006ff */
[----:B------:R-:W-:Y:S02]  /*9030*/  R2UR UR5, R68 ;  /* 0x00000000440572ca */ /* 0x000fe400000e0000 */
[----:B------:R-:W-:Y:S02]  /*9040*/  CS2R R38, SRZ ;  /* 0x0000000000267805 */ /* 0x000fe4000001ff00 */
[----:B------:R-:W-:Y:S01]  /*9050*/  ISETP.NE.U32.OR P5, PT, R4, 0x1, !P1 ;  /* 0x000000010400780c */ /* 0x000fe20004fa5470 */
[----:B------:R-:W-:Y:S01]  /*9060*/  IMAD.U32 R4, RZ, RZ, UR50 ;  /* 0x00000032ff047e24 */ /* 0x000fe2000f8e00ff */
[----:B------:R-:W-:Y:S01]  /*9070*/  R2UR UR6, R67 ;  /* 0x00000000430672ca */ /* 0x000fe200000e0000 */
[----:B------:R-:W-:Y:S01]  /*9080*/  IMAD.U32 R34, RZ, RZ, UR4 ;  /* 0x00000004ff227e24 */ /* 0x000fe2000f8e00ff */
[----:B------:R-:W-:Y:S01]  /*9090*/  R2UR UR10, R69 ;  /* 0x00000000450a72ca */ /* 0x000fe200000e0000 */
[----:B------:R-:W-:Y:S01]  /*90a0*/  IMAD.U32 R77, RZ, RZ, UR8 ;  /* 0x00000008ff4d7e24 */ /* 0x000fe2000f8e00ff */
[----:B------:R-:W-:Y:S02]  /*90b0*/  LEA R3, R4, UR49, 0x3 ;  /* 0x0000003104037c11 */ /* 0x000fe4000f8e18ff */
[----:B------:R-:W-:Y:S02]  /*90c0*/  CS2R R36, SRZ ;  /* 0x0000000000247805 */ /* 0x000fe4000001ff00 */
[----:B------:R-:W-:Y:S02]  /*90d0*/  R2UR UR9, R66 ;  /* 0x00000000420972ca */ /* 0x000fe400000e0000 */
[----:B------:R-:W-:Y:S02]  /*90e0*/  CS2R R42, SRZ ;  /* 0x00000000002a7805 */ /* 0x000fe4000001ff00 */
[----:B------:R-:W-:Y:S01]  /*90f0*/  PLOP3.LUT P2, PT, PT, PT, UP1, 0x80, 0x8 ;  /* 0x000000000008781c */ /* 0x000fe20003f4f018 */
[----:B------:R-:W-:Y:S01]  /*9100*/  UIMAD.WIDE.U32 UR4, UR8, UR5, URZ ;  /* 0x00000005080472a5 */ /* 0x000fe2000f8e00ff */
[----:B------:R-:W-:Y:S02]  /*9110*/  LOP3.LUT P4, R78, R62, 0xff, RZ, 0xc0, !PT ;  /* 0x000000ff3e4e7812 */ /* 0x000fe4000788c0ff */
[----:B------:R-:W-:Y:S02]  /*9120*/  CS2R R40, SRZ ;  /* 0x0000000000287805 */ /* 0x000fe4000001ff00 */
[----:B------:R-:W-:Y:S01]  /*9130*/  @P5 SHF.L.U32 R8, R34, 0x1f, RZ ;  /* 0x0000001f22085819 */ /* 0x000fe200000006ff */
[----:B------:R-:W-:Y:S01]  /*9140*/  USHF.R.U32.HI UR5, URZ, UR6, UR5 ;  /* 0x00000006ff057299 */ /* 0x000fe20008011605 */
[----:B------:R-:W-:Y:S01]  /*9150*/  SEL R4, RZ, 0xffffffff, P3 ;  /* 0xffffffffff047807 */ /* 0x000fe20001800000 */
[----:B------:R-:W-:Y:S01]  /*9160*/  UISETP.NE.AND UP0, UPT, UR10, 0x1, UPT ;  /* 0x000000010a00788c */ /* 0x000fe2000bf05270 */
[----:B------:R-:W4:Y:S01]  /*9170*/  @P5 SYNCS.PHASECHK.TRANS64.TRYWAIT P1, [R3+URZ+0x60], R8 ;  /* 0x00006008030055a7 */ /* 0x000f2200080211ff */
[----:B------:R-:W-:Y:S02]  /*9180*/  P2R R80, PR, RZ, 0x20 ;  /* 0x00000020ff507803 */ /* 0x000fe40000000000 */
[----:B------:R-:W-:Y:S01]  /*9190*/  CS2R R46, SRZ ;  /* 0x00000000002e7805 */ /* 0x000fe2000001ff00 */
[----:B------:R-:W-:Y:S01]  /*91a0*/  USEL UR5, UR8, UR5, !UP0 ;  /* 0x0000000508057287 */ /* 0x000fe2000c000000 */
[----:B------:R-:W-:Y:S01]  /*91b0*/  CS2R R44, SRZ ;  /* 0x00000000002c7805 */ /* 0x000fe2000001ff00 */
[----:B------:R-:W-:Y:S01]  /*91c0*/  UISETP.NE.AND UP0, UPT, UR9, 0x1, UPT ;  /* 0x000000010900788c */ /* 0x000fe2000bf05270 */
[----:B------:R-:W-:Y:S02]  /*91d0*/  @P2 SEL R4, R5, R4, !P4 ;  /* 0x0000000405042207 */ /* 0x000fe40006000000 */
[----:B------:R-:W-:Y:S02]  /*91e0*/  CS2R R50, SRZ ;  /* 0x0000000000327805 */ /* 0x000fe4000001ff00 */
[----:B------:R-:W-:Y:S01]  /*91f0*/  CS2R R48, SRZ ;  /* 0x0000000000307805 */ /* 0x000fe2000001ff00 */
[----:B------:R-:W-:Y:S01]  /*9200*/  IMAD R6, RZ, RZ, -UR5 ;  /* 0x80000005ff067e24 */ /* 0x000fe2000f8e02ff */
[----:B------:R-:W-:Y:S01]  /*9210*/  LOP3.LUT R4, R4, 0x1, RZ, 0xc0, !PT ;  /* 0x0000000104047812 */ /* 0x000fe200078ec0ff */
[----:B------:R-:W-:Y:S02]  /*9220*/  IMAD.U32 R76, RZ, RZ, UR5 ;  /* 0x00000005ff4c7e24 */ /* 0x000fe4000f8e00ff */
[----:B------:R-:W-:Y:S01]  /*9230*/  IMAD R77, R6, UR10, R77 ;  /* 0x0000000a064d7c24 */ /* 0x000fe2000f8e024d */
[----:B------:R2:W2:Y:S01]  /*9240*/  SYNCS.PHASECHK.TRANS64.TRYWAIT P0, [R83+URZ+0xb0], R0 ;  /* 0x0000b000530075a7 */ /* 0x0004a200080011ff */
[----:B-1----:R-:W-:Y:S07]  /*9250*/  UIMAD.WIDE.U32 UR6, UR5, UR12, URZ ;  /* 0x0000000c050672a5 */ /* 0x002fee000f8e00ff */
[----:B------:R-:W-:Y:S02]  /*9260*/  UMOV UR4, UR7 ;  /* 0x0000000700047c82 */ /* 0x000fe40008000000 */
[----:B------:R-:W-:Y:S04]  /*9270*/  USHF.R.U32.HI UR4, URZ, UR13, UR4 ;  /* 0x0000000dff047299 */ /* 0x000fe80008011604 */
[----:B------:R-:W-:Y:S02]  /*9280*/  USEL UR4, UR5, UR4, !UP0 ;  /* 0x0000000405047287 */ /* 0x000fe4000c000000 */
[----:B------:R-:W-:Y:S02]  /*9290*/  UISETP.NE.AND UP0, UPT, UR14, 0x1, UPT ;  /* 0x000000010e00788c */ /* 0x000fe4000bf05270 */
[----:B------:R-:W-:Y:S02]  /*92a0*/  UIMAD.WIDE.U32 UR6, UR4, UR15, URZ ;  /* 0x0000000f040672a5 */ /* 0x000fe4000f8e00ff */
[----:B------:R-:W-:Y:S02]  /*92b0*/  IMAD.U32 R75, RZ, RZ, UR4 ;  /* 0x00000004ff4b7e24 */ /* 0x000fe4000f8e00ff */
[----:B------:R-:W-:Y:S01]  /*92c0*/  PLOP3.LUT P2, PT, PT, PT, UP0, 0x80, 0x8 ;  /* 0x000000000008781c */ /* 0x000fe20003f4f008 */
[----:B------:R-:W-:Y:S02]  /*92d0*/  IMAD R7, RZ, RZ, -UR4 ;  /* 0x80000004ff077e24 */ /* 0x000fe4000f8e02ff */
[----:B------:R-:W-:Y:S01]  /*92e0*/  UMOV UR6, UR7 ;  /* 0x0000000700067c82 */ /* 0x000fe20008000000 */
[----:B------:R-:W-:Y:S01]  /*92f0*/  IMAD.U32 R74, RZ, RZ, UR4 ;  /* 0x00000004ff4a7e24 */ /* 0x000fe2000f8e00ff */
[----:B---3--:R-:W-:Y:S01]  /*9300*/  USHF.R.U32.HI UR6, URZ, UR11, UR6 ;  /* 0x0000000bff067299 */ /* 0x008fe20008011606 */
[----:B------:R-:W-:Y:S05]  /*9310*/  IMAD R76, R7, UR9, R76 ;  /* 0x00000009074c7c24 */ /* 0x000fea000f8e024c */
[----:B------:R-:W-:Y:S02]  /*9320*/  SEL R75, R75, UR6, !P2 ;  /* 0x000000064b4b7c07 */ /* 0x000fe4000d000000 */
[----:B------:R-:W-:Y:S03]  /*9330*/  ISETP.NE.U32.AND P2, PT, R4, 0x1, PT ;  /* 0x000000010400780c */ /* 0x000fe60003f45070 */
[----:B------:R-:W-:Y:S01]  /*9340*/  IMAD.MOV R5, RZ, RZ, -R75 ;  /* 0x000000ffff057224 */ /* 0x000fe200078e0a4b */
[----:B------:R-:W-:Y:S03]  /*9350*/  P2R R85, PR, RZ, 0x4 ;  /* 0x00000004ff557803 */ /* 0x000fe60000000000 */
[----:B------:R-:W-:Y:S01]  /*9360*/  IMAD R74, R5, UR14, R74 ;  /* 0x0000000e054a7c24 */ /* 0x000fe2000f8e024a */
[----:B----4-:R-:W-:Y:S01]  /*9370*/  @P5 SEL R84, RZ, 0x1, !P1 ;  /* 0x00000001ff545807 */ /* 0x010fe20004800000 */
[----:B------:R-:W-:Y:S06]  /*9380*/  @!P5 BRA `(.L_x_88) ;  /* 0x000000000090d947 */ /* 0x000fec0003800000 */
[----:B------:R-:W-:Y:S01]  /*9390*/  HFMA2 R47, -RZ, RZ, 0, 0 ;  /* 0x00000000ff2f7431 */ /* 0x000fe200000001ff */
[----:B------:R-:W-:Y:S01]  /*93a0*/  ISETP.NE.AND P1, PT, R84, RZ, PT ;  /* 0x000000ff5400720c */ /* 0x000fe20003f25270 */
[----:B------:R-:W-:Y:S01]  /*93b0*/  IMAD.U32 R5, RZ, RZ, UR50 ;  /* 0x00000032ff057e24 */ /* 0x000fe2000f8e00ff */
[----:B------:R-:W-:Y:S11]  /*93c0*/  BSSY B0, `(.L_x_89) ;  /* 0x0000005000007945 */ /* 0x000ff60003800000 */
[----:B------:R-:W-:Y:S05]  /*93d0*/  @P1 BRA `(.L_x_90) ;  /* 0x00000000000c1947 */ /* 0x000fea0003800000 */
[----:B------:R-:W-:Y:S04]  /*93e0*/  SHF.L.U32 R2, R34, 0x1f, RZ ;  /* 0x0000001f22027819 */ /* 0x000fe800000006ff */
[----:B------:R-:W1:Y:S02]  /*93f0*/  SYNCS.PHASECHK.TRANS64.TRYWAIT P1, [R3+URZ+0x60], R2 ;  /* 0x00006002030075a7 */ /* 0x000e6400080211ff */
[----:B-1----:R-:W-:Y:S05]  /*9400*/  @!P1 BRA `(.L_x_91) ;  /* 0x0000002000449947 */ /* 0x002fea0003800000 */
.L_x_90:
[----:B------:R-:W-:Y:S05]  /*9410*/  BSYNC B0 ;  /* 0x0000000000007941 */ /* 0x000fea0003800000 */
.L_x_89:
[----:B------:R-:W-:Y:S01]  /*9420*/  ISETP.NE.AND P1, PT, R85, RZ, PT ;  /* 0x000000ff5500720c */ /* 0x000fe20003f25270 */
[----:B------:R-:W-:Y:S01]  /*9430*/  IMAD.MOV.U32 R46, RZ, RZ, RZ ;  /* 0x000000ffff2e7224 */ /* 0x000fe200078e00ff */
[----:B------:R-:W-:Y:S02]  /*9440*/  CS2R R44, SRZ ;  /* 0x00000000002c7805 */ /* 0x000fe4000001ff00 */
[----:B------:R-:W-:Y:S02]  /*9450*/  CS2R R50, SRZ ;  /* 0x0000000000327805 */ /* 0x000fe4000001ff00 */
[----:B------:R-:W-:Y:S02]  /*9460*/  CS2R R48, SRZ ;  /* 0x0000000000307805 */ /* 0x000fe4000001ff00 */
[----:B------:R-:W-:Y:S02]  /*9470*/  CS2R R42, SRZ ;  /* 0x00000000002a7805 */ /* 0x000fe4000001ff00 */
[----:B------:R-:W-:Y:S02]  /*9480*/  CS2R R40, SRZ ;  /* 0x0000000000287805 */ /* 0x000fe4000001ff00 */
[----:B------:R-:W-:Y:S02]  /*9490*/  CS2R R38, SRZ ;  /* 0x0000000000267805 */ /* 0x000fe4000001ff00 */
[----:B------:R-:W-:Y:S01]  /*94a0*/  CS2R R36, SRZ ;  /* 0x0000000000247805 */ /* 0x000fe2000001ff00 */
[----:B------:R-:W-:Y:S01]  /*94b0*/  @P1 IMAD R5, R5, 0x800, R60 ;  /* 0x0000080005051824 */ /* 0x000fe200078e023c */
[----:B------:R-:W-:Y:S05]  /*94c0*/  @P1 WARPSYNC.ALL ;  /* 0x0000000000001948 */ /* 0x000fea0003800000 */
[----:B------:R-:W-:Y:S01]  /*94d0*/  @P1 LEA R5, R5, UR49, 0x2 ;  /* 0x0000003105051c11 */ /* 0x000fe2000f8e10ff */
[----:B------:R-:W-:Y:S04]  /*94e0*/  UIADD3 UR4, UPT, UPT, UR50, 0x1, URZ ;  /* 0x0000000132047890 */ /* 0x000fe8000fffe0ff */
[----:B------:R3:W4:Y:S01]  /*94f0*/  @P1 LDSM.16.M88.4 R48, [R5+0x400] ;  /* 0x000400000530183b */ /* 0x0007220000000200 */
[----:B-1----:R-:W-:Y:S01]  /*9500*/  @P1 VIADD R2, R5, 0x400 ;  /* 0x0000040005021836 */ /* 0x002fe20000000000 */
[----:B------:R-:W-:Y:S01]  /*9510*/  UISETP.NE.AND UP0, UPT, UR4, 0x3, UPT ;  /* 0x000000030400788c */ /* 0x000fe2000bf05270 */
[C-C-:B------:R-:W-:Y:S02]  /*9520*/  @P1 IMAD R3, R72.reuse, 0x4, R5.reuse ;  /* 0x0000000448031824 */ /* 0x140fe400078e0205 */
[C---:B------:R-:W-:Y:S01]  /*9530*/  @P1 IMAD R7, R71.reuse, 0x4, R2 ;  /* 0x0000000447071824 */ /* 0x040fe200078e0202 */
[----:B------:R-:W-:Y:S01]  /*9540*/  USEL UR5, URZ, 0x1, UP0 ;  /* 0x00000001ff057887 */ /* 0x000fe20008000000 */
[----:B------:R-:W-:Y:S01]  /*9550*/  @P1 IMAD R2, R71, 0x4, R5 ;  /* 0x0000000447021824 */ /* 0x000fe200078e0205 */
[----:B------:R3:W1:Y:S01]  /*9560*/  @P1 LDSM.16.M88.4 R44, [R3+0x400] ;  /* 0x00040000032c183b */ /* 0x0006620000000200 */
[----:B------:R-:W-:Y:S01]  /*9570*/  @P1 IMAD R4, R72, 0x4, R7 ;  /* 0x0000000448041824 */ /* 0x000fe200078e0207 */
[----:B------:R-:W-:Y:S02]  /*9580*/  USEL UR4, UR4, URZ, UP0 ;  /* 0x000000ff04047287 */ /* 0x000fe40008000000 */
[----:B------:R3:W1:Y:S01]  /*9590*/  @P1 LDSM.16.M88.4 R40, [R2+0x400] ;  /* 0x000400000228183b */ /* 0x0006620000000200 */
[----:B------:R-:W-:Y:S03]  /*95a0*/  LOP3.LUT R34, R34, UR5, RZ, 0x3c, !PT ;  /* 0x0000000522227c12 */ /* 0x000fe6000f8e3cff */
[----:B------:R3:W1:Y:S01]  /*95b0*/  @P1 LDSM.16.M88.4 R36, [R4] ;  /* 0x000000000424183b */ /* 0x0006620000000200 */
[----:B------:R-:W-:Y:S03]  /*95c0*/  IMAD.U32 R35, RZ, RZ, UR4 ;  /* 0x00000004ff237e24 */ /* 0x000fe6000f8e00ff */
.L_x_88:
[----:B------:R-:W-:Y:S05]  /*95d0*/  BSYNC B1 ;  /* 0x0000000000017941 */ /* 0x000fea0003800000 */
.L_x_87:
[----:B---3--:R-:W-:Y:S04]  /*95e0*/  SHF.R.U32.HI R2, RZ, 0x15, R25 ;  /* 0x00000015ff027819 */ /* 0x008fe80000011619 */
[----:B------:R-:W-:Y:S01]  /*95f0*/  LOP3.LUT P1, RZ, R2, 0x3, R63, 0x48, !PT ;  /* 0x0000000302ff7812 */ /* 0x000fe2000782483f */
[----:B------:R-:W-:Y:S01]  /*9600*/  @!UPT UIADD3 URZ, UPT, UPT, URZ, URZ, URZ ;  /* 0x000000fffffff290 */ /* 0x000fe2000fffe0ff */
[----:B--2---:R-:W-:Y:S11]  /*9610*/  @P0 BRA `(.L_x_92) ;  /* 0x0000000000080947 */ /* 0x004ff60003800000 */
[----:B------:R-:W2:Y:S02]  /*9620*/  SYNCS.PHASECHK.TRANS64.TRYWAIT P0, [R83+URZ+0xb0], R0 ;  /* 0x0000b000530075a7 */ /* 0x000ea400080011ff */
[----:B--2---:R-:W-:Y:S05]  /*9630*/  @!P0 BRA `(.L_x_93) ;  /* 0x0000001c00cc8947 */ /* 0x004fea0003800000 */
.L_x_92:
[----:B------:R-:W-:Y:S05]  /*9640*/  @!P1 BRA `(.L_x_94) ;  /* 0x0000000000409947 */ /* 0x000fea0003800000 */
[----:B------:R-:W3:Y:S01]  /*9650*/  LDCU.64 UR8, c[0x4][0x70] ;  /* 0x01000e00ff0877ac */ /* 0x000ee20008000a00 */
[----:B------:R-:W-:Y:S01]  /*9660*/  MOV R3, 0x0 ;  /* 0x0000000000037802 */ /* 0x000fe20000000f00 */
[----:B------:R-:W-:Y:S02]  /*9670*/  HFMA2 R12, -RZ, RZ, 0, 5.9604644775390625e-08 ;  /* 0x00000001ff0c7431 */ /* 0x000fe400000001ff */
[----:B------:R-:W-:Y:S02]  /*9680*/  IMAD.MOV.U32 R8, RZ, RZ, 0x192 ;  /* 0x00000192ff087424 */ /* 0x000fe400078e00ff */
[----:B------:R-:W-:Y:S01]  /*9690*/  IMAD.MOV.U32 R13, RZ, RZ, RZ ;  /* 0x000000ffff0d7224 */ /* 0x000fe200078e00ff */
[----:B------:R-:W5:Y:S01]  /*96a0*/  LDCU.64 UR6, c[0x4][0x78] ;  /* 0x01000f00ff0677ac */ /* 0x000f620008000a00 */
[----:B------:R-:W1:Y:S01]  /*96b0*/  LDC.64 R2, c[0x4][R3] ;  /* 0x0100000003027b82 */ /* 0x000e620000000a00 */
[----:B------:R-:W2:Y:S01]  /*96c0*/  LDCU.64 UR4, c[0x4][0x10] ;  /* 0x01000200ff0477ac */ /* 0x000ea20008000a00 */
[----:B---3--:R-:W-:Y:S01]  /*96d0*/  MOV R5, UR9 ;  /* 0x0000000900057c02 */ /* 0x008fe20008000f00 */
[----:B------:R-:W-:Y:S01]  /*96e0*/  IMAD.U32 R4, RZ, RZ, UR8 ;  /* 0x00000008ff047e24 */ /* 0x000fe2000f8e00ff */
[----:B-----5:R-:W-:Y:S01]  /*96f0*/  MOV R7, UR7 ;  /* 0x0000000700077c02 */ /* 0x020fe20008000f00 */
[----:B------:R-:W-:Y:S01]  /*9700*/  IMAD.U32 R6, RZ, RZ, UR6 ;  /* 0x00000006ff067e24 */ /* 0x000fe2000f8e00ff */
[----:B--2---:R-:W-:Y:S01]  /*9710*/  MOV R11, UR5 ;  /* 0x00000005000b7c02 */ /* 0x004fe20008000f00 */
[----:B------:R-:W-:Y:S02]  /*9720*/  IMAD.U32 R10, RZ, RZ, UR4 ;  /* 0x00000004ff0a7e24 */ /* 0x000fe4000f8e00ff */
[----:B------:R-:W-:Y:S07]  /*9730*/  LEPC R20, `(.L_x_94) ;  /* 0x000000001014794e */ /* 0x000fee0000000000 */
[----:B-1--4-:R-:W-:Y:S05]  /*9740*/  CALL.ABS.NOINC R2 ;  /* 0x0000000002007343 */ /* 0x012fea0003c00000 */
.L_x_94:
[----:B----4-:R-:W-:Y:S01]  /*9750*/  LOP3.LUT R20, R48, 0xffffe000, RZ, 0xc0, !PT ;  /* 0xffffe00030147812 */ /* 0x010fe200078ec0ff */
[----:B------:R-:W-:Y:S05]  /*9760*/  WARPSYNC.ALL ;  /* 0x0000000000007948 */ /* 0x000fea0003800000 */
[----:B------:R-:W-:Y:S01]  /*9770*/  R2UR UR4, R25 ;  /* 0x00000000190472ca */ /* 0x000fe200000e0000 */
[----:B------:R-:W-:Y:S01]  /*9780*/  IMAD.SHL.U32 R82, R71, 0x4, RZ ;  /* 0x0000000447527824 */ /* 0x000fe200078e00ff */
[----:B------:R-:W-:Y:S01]  /*9790*/  LOP3.LUT R21, R49, 0xffffe000, RZ, 0xc0, !PT ;  /* 0xffffe00031157812 */ /* 0x000fe200078ec0ff */
[----:B------:R-:W-:Y:S01]  /*97a0*/  IMAD.U32 R81, RZ, RZ, UR50 ;  /* 0x00000032ff517e24 */ /* 0x000fe2000f8e00ff */
[----:B------:R-:W-:Y:S01]  /*97b0*/  LOP3.LUT R26, R50, 0xffffe000, RZ, 0xc0, !PT ;  /* 0xffffe000321a7812 */ /* 0x000fe200078ec0ff */
[----:B------:R-:W-:Y:S01]  /*97c0*/  BSSY.RECONVERGENT B0, `(.L_x_95) ;  /* 0x000005d000007945 */ /* 0x000fe20003800200 */
[----:B------:R-:W-:Y:S01]  /*97d0*/  LOP3.LUT R32, R51, 0xffffe000, RZ, 0xc0, !PT ;  /* 0xffffe00033207812 */ /* 0x000fe200078ec0ff */
[----:B------:R-:W-:Y:S01]  /*97e0*/  IMAD R81, R81, 0x800, R60 ;  /* 0x0000080051517824 */ /* 0x000fe200078e023c */
[----:B-1----:R-:W-:Y:S02]  /*97f0*/  LOP3.LUT R33, R40, 0xffffe000, RZ, 0xc0, !PT ;  /* 0xffffe00028217812 */ /* 0x002fe400078ec0ff */
[----:B------:R-:W-:Y:S02]  /*9800*/  ISETP.NE.AND P0, PT, R61, RZ, PT ;  /* 0x000000ff3d00720c */ /* 0x000fe40003f05270 */
[----:B------:R-:W-:Y:S01]  /*9810*/  LEA R87, R81, UR49, 0x2 ;  /* 0x0000003151577c11 */ /* 0x000fe2000f8e10ff */
[----:B------:R-:W2:Y:S01]  /*9820*/  LDTM.16dp128bit.x8 R4, tmem[UR4] ;  /* 0x00000004000479ee */ /* 0x000ea20008180000 */
[----:B------:R-:W-:Y:S02]  /*9830*/  IMAD.SHL.U32 R81, R72, 0x4, RZ ;  /* 0x0000000448517824 */ /* 0x000fe400078e00ff */
[--C-:B------:R-:W-:Y:S03]  /*9840*/  IADD3 R86, PT, PT, R82, 0x400, R87.reuse ;  /* 0x0000040052567810 */ /* 0x100fe60007ffe057 */
[C---:B------:R-:W-:Y:S02]  /*9850*/  IADD3 R89, PT, PT, R81.reuse, 0x400, R87 ;  /* 0x0000040051597810 */ /* 0x040fe40007ffe057 */
[----:B------:R-:W-:Y:S02]  /*9860*/  IMAD.IADD R88, R81, 0x1, R86 ;  /* 0x0000000151587824 */ /* 0x000fe400078e0256 */
[C---:B--2---:R-:W-:Y:S01]  /*9870*/  FMUL R0, R24.reuse, R4 ;  /* 0x0000000418007220 */ /* 0x044fe20000400000 */
[C---:B------:R-:W-:Y:S01]  /*9880*/  FMUL R2, R24.reuse, R5 ;  /* 0x0000000518027220 */ /* 0x040fe20000400000 */
[C---:B------:R-:W-:Y:S01]  /*9890*/  FMUL R3, R24.reuse, R6 ;  /* 0x0000000618037220 */ /* 0x040fe20000400000 */
[----:B------:R-:W-:Y:S01]  /*98a0*/  FMUL R7, R24, R7 ;  /* 0x0000000718077220 */ /* 0x000fe20000400000 */
[C---:B------:R-:W-:Y:S01]  /*98b0*/  FFMA R28, R27.reuse, R20, R0 ;  /* 0x000000141b1c7223 */ /* 0x040fe20000000000 */
[----:B------:R-:W-:Y:S01]  /*98c0*/  LOP3.LUT R20, R44, 0xffffe000, RZ, 0xc0, !PT ;  /* 0xffffe0002c147812 */ /* 0x000fe200078ec0ff */
[C---:B------:R-:W-:Y:S01]  /*98d0*/  FFMA R29, R27.reuse, R21, R2 ;  /* 0x000000151b1d7223 */ /* 0x040fe20000000002 */
[----:B------:R-:W-:Y:S01]  /*98e0*/  LOP3.LUT R21, R46, 0xffffe000, RZ, 0xc0, !PT ;  /* 0xffffe0002e157812 */ /* 0x000fe200078ec0ff */
[----:B------:R-:W-:Y:S01]  /*98f0*/  FFMA R30, R27, R26, R3 ;  /* 0x0000001a1b1e7223 */ /* 0x000fe20000000003 */
[----:B------:R-:W-:Y:S01]  /*9900*/  LOP3.LUT R26, R45, 0xffffe000, RZ, 0xc0, !PT ;  /* 0xffffe0002d1a7812 */ /* 0x000fe200078ec0ff */
[C---:B------:R-:W-:Y:S01]  /*9910*/  FMUL R4, R24.reuse, R8 ;  /* 0x0000000818047220 */ /* 0x040fe20000400000 */
[----:B------:R-:W-:Y:S01]  /*9920*/  F2FP.TF32.F32.PACK_B R28, R28 ;  /* 0x0000001cff1c723e */ /* 0x000fe200024050ff */
[C---:B------:R-:W-:Y:S01]  /*9930*/  FMUL R5, R24.reuse, R9 ;  /* 0x0000000918057220 */ /* 0x040fe20000400000 */
[----:B------:R-:W-:Y:S01]  /*9940*/  F2FP.TF32.F32.PACK_B R29, R29 ;  /* 0x0000001dff1d723e */ /* 0x000fe200024050ff */
[C---:B------:R-:W-:Y:S01]  /*9950*/  FMUL R6, R24.reuse, R10 ;  /* 0x0000000a18067220 */ /* 0x040fe20000400000 */
[----:B------:R-:W-:Y:S01]  /*9960*/  F2FP.TF32.F32.PACK_B R30, R30 ;  /* 0x0000001eff1e723e */ /* 0x000fe200024050ff */
[----:B------:R-:W-:Y:S01]  /*9970*/  FFMA R31, R27, R32, R7 ;  /* 0x000000201b1f7223 */ /* 0x000fe20000000007 */
[----:B------:R-:W-:Y:S01]  /*9980*/  LOP3.LUT R32, R47, 0xffffe000, RZ, 0xc0, !PT ;  /* 0xffffe0002f207812 */ /* 0x000fe200078ec0ff */
[----:B------:R-:W-:Y:S01]  /*9990*/  FFMA R4, R27, R20, R4 ;  /* 0x000000141b047223 */ /* 0x000fe20000000004 */
[----:B------:R-:W-:Y:S01]  /*99a0*/  LOP3.LUT R20, R41, 0xffffe000, RZ, 0xc0, !PT ;  /* 0xffffe00029147812 */ /* 0x000fe200078ec0ff */
[----:B------:R-:W-:Y:S01]  /*99b0*/  FFMA R5, R27, R26, R5 ;  /* 0x0000001a1b057223 */ /* 0x000fe20000000005 */
[----:B------:R-:W-:Y:S01]  /*99c0*/  LOP3.LUT R26, R43, 0xffffe000, RZ, 0xc0, !PT ;  /* 0xffffe0002b1a7812 */ /* 0x000fe200078ec0ff */
[----:B------:R-:W-:Y:S01]  /*99d0*/  FMUL R11, R24, R11 ;  /* 0x0000000b180b7220 */ /* 0x000fe20000400000 */
[----:B------:R-:W-:Y:S01]  /*99e0*/  F2FP.TF32.F32.PACK_B R31, R31 ;  /* 0x0000001fff1f723e */ /* 0x000fe200024050ff */
[C---:B------:R-:W-:Y:S01]  /*99f0*/  FFMA R6, R27.reuse, R21, R6 ;  /* 0x000000151b067223 */ /* 0x040fe20000000006 */
[----:B------:R-:W-:Y:S01]  /*9a00*/  LOP3.LUT R21, R42, 0xffffe000, RZ, 0xc0, !PT ;  /* 0xffffe0002a157812 */ /* 0x000fe200078ec0ff */
[C---:B------:R-:W-:Y:S01]  /*9a10*/  FMUL R8, R24.reuse, R12 ;  /* 0x0000000c18087220 */ /* 0x040fe20000400000 */
[----:B------:R-:W-:Y:S01]  /*9a20*/  F2FP.TF32.F32.PACK_B R4, R4 ;  /* 0x00000004ff04723e */ /* 0x000fe200024050ff */
[C---:B------:R-:W-:Y:S01]  /*9a30*/  FMUL R9, R24.reuse, R13 ;  /* 0x0000000d18097220 */ /* 0x040fe20000400000 */
[----:B------:R-:W-:Y:S01]  /*9a40*/  F2FP.TF32.F32.PACK_B R5, R5 ;  /* 0x00000005ff05723e */ /* 0x000fe200024050ff */
[----:B------:R1:W-:Y:S01]  /*9a50*/  STSM.16.M88.4 [R87+0x400], R28 ;  /* 0x0004001c57007844 */ /* 0x0003e20000000200 */
[----:B------:R-:W-:Y:S01]  /*9a60*/  F2FP.TF32.F32.PACK_B R6, R6 ;  /* 0x00000006ff06723e */ /* 0x000fe200024050ff */
[C---:B------:R-:W-:Y:S01]  /*9a70*/  FMUL R10, R24.reuse, R14 ;  /* 0x0000000e180a7220 */ /* 0x040fe20000400000 */
[C---:B------:R-:W-:Y:S01]  /*9a80*/  FFMA R7, R27.reuse, R32, R11 ;  /* 0x000000201b077223 */ /* 0x040fe2000000000b */
[----:B------:R-:W-:Y:S01]  /*9a90*/  FMUL R15, R24, R15 ;  /* 0x0000000f180f7220 */ /* 0x000fe20000400000 */
[C---:B------:R-:W-:Y:S01]  /*9aa0*/  FFMA R8, R27.reuse, R33, R8 ;  /* 0x000000211b087223 */ /* 0x040fe20000000008 */
[----:B------:R-:W-:Y:S01]  /*9ab0*/  LOP3.LUT R33, R36, 0xffffe000, RZ, 0xc0, !PT ;  /* 0xffffe00024217812 */ /* 0x000fe200078ec0ff */
[C---:B------:R-:W-:Y:S01]  /*9ac0*/  FFMA R9, R27.reuse, R20, R9 ;  /* 0x000000141b097223 */ /* 0x040fe20000000009 */
[----:B------:R-:W-:Y:S01]  /*9ad0*/  FFMA R10, R27, R21, R10 ;  /* 0x000000151b0a7223 */ /* 0x000fe2000000000a */
[C---:B------:R-:W-:Y:S01]  /*9ae0*/  FMUL R12, R24.reuse, R16 ;  /* 0x00000010180c7220 */ /* 0x040fe20000400000 */
[----:B------:R-:W-:Y:S01]  /*9af0*/  LOP3.LUT R20, R37, 0xffffe000, RZ, 0xc0, !PT ;  /* 0xffffe00025147812 */ /* 0x000fe200078ec0ff */
[----:B------:R-:W-:Y:S01]  /*9b00*/  FFMA R11, R27, R26, R15 ;  /* 0x0000001a1b0b7223 */ /* 0x000fe2000000000f */
[----:B------:R-:W-:Y:S01]  /*9b10*/  FMUL R13, R24, R17 ;  /* 0x00000011180d7220 */ /* 0x000fe20000400000 */
[----:B------:R-:W-:Y:S01]  /*9b20*/  LOP3.LUT R21, R38, 0xffffe000, RZ, 0xc0, !PT ;  /* 0xffffe00026157812 */ /* 0x000fe200078ec0ff */
[C---:B------:R-:W-:Y:S01]  /*9b30*/  FMUL R14, R24.reuse, R18 ;  /* 0x00000012180e7220 */ /* 0x040fe20000400000 */
[----:B------:R-:W-:Y:S01]  /*9b40*/  LOP3.LUT R26, R39, 0xffffe000, RZ, 0xc0, !PT ;  /* 0xffffe000271a7812 */ /* 0x000fe200078ec0ff */
[----:B------:R-:W-:Y:S01]  /*9b50*/  FMUL R19, R24, R19 ;  /* 0x0000001318137220 */ /* 0x000fe20000400000 */
[----:B------:R-:W-:Y:S01]  /*9b60*/  F2FP.TF32.F32.PACK_B R7, R7 ;  /* 0x00000007ff07723e */ /* 0x000fe200024050ff */
[C---:B------:R-:W-:Y:S01]  /*9b70*/  FFMA R12, R27.reuse, R33, R12 ;  /* 0x000000211b0c7223 */ /* 0x040fe2000000000c */
[C---:B------:R-:W-:Y:S01]  /*9b80*/  FFMA R13, R27.reuse, R20, R13 ;  /* 0x000000141b0d7223 */ /* 0x040fe2000000000d */
[C---:B------:R-:W-:Y:S01]  /*9b90*/  FFMA R14, R27.reuse, R21, R14 ;  /* 0x000000151b0e7223 */ /* 0x040fe2000000000e */
[----:B------:R-:W-:Y:S01]  /*9ba0*/  FFMA R15, R27, R26, R19 ;  /* 0x0000001a1b0f7223 */ /* 0x000fe20000000013 */
[----:B------:R1:W-:Y:S01]  /*9bb0*/  STSM.16.M88.4 [R89], R4 ;  /* 0x0000000459007844 */ /* 0x0003e20000000200 */
[----:B------:R-:W-:Y:S02]  /*9bc0*/  F2FP.TF32.F32.PACK_B R8, R8 ;  /* 0x00000008ff08723e */ /* 0x000fe400024050ff */
[----:B------:R-:W-:Y:S02]  /*9bd0*/  F2FP.TF32.F32.PACK_B R9, R9 ;  /* 0x00000009ff09723e */ /* 0x000fe400024050ff */
[----:B------:R-:W-:Y:S02]  /*9be0*/  F2FP.TF32.F32.PACK_B R10, R10 ;  /* 0x0000000aff0a723e */ /* 0x000fe400024050ff */
[----:B------:R-:W-:Y:S02]  /*9bf0*/  F2FP.TF32.F32.PACK_B R11, R11 ;  /* 0x0000000bff0b723e */ /* 0x000fe400024050ff */
[----:B------:R-:W-:Y:S02]  /*9c00*/  F2FP.TF32.F32.PACK_B R12, R12 ;  /* 0x0000000cff0c723e */ /* 0x000fe400024050ff */
[----:B------:R-:W-:Y:S01]  /*9c10*/  F2FP.TF32.F32.PACK_B R13, R13 ;  /* 0x0000000dff0d723e */ /* 0x000fe200024050ff */
[----:B------:R1:W-:Y:S01]  /*9c20*/  STSM.16.M88.4 [R86], R8 ;  /* 0x0000000856007844 */ /* 0x0003e20000000200 */
[----:B------:R-:W-:Y:S02]  /*9c30*/  F2FP.TF32.F32.PACK_B R14, R14 ;  /* 0x0000000eff0e723e */ /* 0x000fe400024050ff */
[----:B------:R-:W-:Y:S05]  /*9c40*/  F2FP.TF32.F32.PACK_B R15, R15 ;  /* 0x0000000fff0f723e */ /* 0x000fea00024050ff */
[----:B------:R1:W-:Y:S01]  /*9c50*/  STSM.16.M88.4 [R88], R12 ;  /* 0x0000000c58007844 */ /* 0x0003e20000000200 */
[----:B------:R-:W-:Y:S01]  /*9c60*/  @!PT LDS RZ, [RZ] ;  /* 0x00000000fffff984 */ /* 0x000fe20000000800 */
[----:B------:R-:W-:Y:S01]  /*9c70*/  @!PT LDS RZ, [RZ] ;  /* 0x00000000fffff984 */ /* 0x000fe20000000800 */
[----:B------:R-:W-:Y:S01]  /*9c80*/  @!PT LDS RZ, [RZ] ;  /* 0x00000000fffff984 */ /* 0x000fe20000000800 */
[----:B------:R-:W-:Y:S01]  /*9c90*/  @!PT LDS RZ, [RZ] ;  /* 0x00000000fffff984 */ /* 0x000fe20000000800 */
[----:B------:R2:W-:Y:S07]  /*9ca0*/  MEMBAR.ALL.CTA ;  /* 0x0000000000007992 */ /* 0x0005ee0000008000 */
[----:B--2---:R-:W2:Y:S02]  /*9cb0*/  FENCE.VIEW.ASYNC.S ;  /* 0x00000000000073c6 */ /* 0x004ea40000000000 */
[----:B--2---:R-:W-:Y:S06]  /*9cc0*/  BAR.SYNC.DEFER_BLOCKING 0x1, 0x80 ;  /* 0x0042000000007b1d */ /* 0x004fec0000010000 */
[----:B------:R-:W-:Y:S05]  /*9cd0*/  @P0 BRA `(.L_x_96) ;  /* 0x00000000002c0947 */ /* 0x000fea0003800000 */
[----:B------:R-:W2:Y:S01]  /*9ce0*/  LDCU.64 UR6, c[0x0][0x348] ;  /* 0x00006900ff0677ac */ /* 0x000ea20008000a00 */
[----:B------:R-:W-:Y:S02]  /*9cf0*/  R2UR UR42, R77 ;  /* 0x000000004d2a72ca */ /* 0x000fe400000e0000 */
[----:B------:R-:W-:Y:S01]  /*9d00*/  R2UR UR43, R76 ;  /* 0x000000004c2b72ca */ /* 0x000fe200000e0000 */
[----:B------:R-:W-:Y:S01]  /*9d10*/  ULEA UR5, UR50, UR49, 0xd ;  /* 0x0000003132057291 */ /* 0x000fe2000f8e68ff */
[----:B------:R-:W-:Y:S02]  /*9d20*/  R2UR UR44, R74 ;  /* 0x000000004a2c72ca */ /* 0x000fe400000e0000 */
[----:B------:R-:W-:Y:S01]  /*9d30*/  R2UR UR45, R75 ;  /* 0x000000004b2d72ca */ /* 0x000fe200000e0000 */
[----:B------:R-:W-:Y:S02]  /*9d40*/  UIADD3 UR40, UPT, UPT, UR5, 0x400, URZ ;  /* 0x0000040005287890 */ /* 0x000fe4000fffe0ff */
[----:B--2---:R-:W-:Y:S04]  /*9d50*/  UIADD3 UR4, UP0, UPT, UR6, 0x780, URZ ;  /* 0x0000078006047890 */ /* 0x004fe8000ff1e0ff */
[----:B------:R-:W-:Y:S09]  /*9d60*/  UIADD3.X UR5, UPT, UPT, URZ, UR7, URZ, UP0, !UPT ;  /* 0x00000007ff057290 */ /* 0x000ff200087fe4ff */
[----:B------:R2:W-:Y:S02]  /*9d70*/  UTMASTG.5D.IM2COL [UR40], [UR4] ;  /* 0x00000028040073b5 */ /* 0x0005e40008060000 */
[----:B--2---:R0:W-:Y:S02]  /*9d80*/  UTMACMDFLUSH ;  /* 0x00000000000079b7 */ /* 0x0041e40000000000 */
.L_x_96:
[----:B------:R-:W-:Y:S05]  /*9d90*/  BSYNC.RECONVERGENT B0 ;  /* 0x0000000000007941 */ /* 0x000fea0003800200 */
.L_x_95:
[----:B------:R-:W-:Y:S01]  /*9da0*/  UIADD3 UR42, UPT, UPT, UR50, 0x1, URZ ;  /* 0x00000001322a7890 */ /* 0x000fe2000fffe0ff */
[----:B------:R-:W-:Y:S03]  /*9db0*/  BSSY.RECONVERGENT B0, `(.L_x_97) ;  /* 0x0000005000007945 */ /* 0x000fe60003800200 */
[----:B------:R-:W-:Y:S04]  /*9dc0*/  UISETP.NE.AND UP0, UPT, UR42, 0x3, UPT ;  /* 0x000000032a00788c */ /* 0x000fe8000bf05270 */
[----:B------:R-:W-:Y:S01]  /*9dd0*/  USEL UR40, UR42, URZ, UP0 ;  /* 0x000000ff2a287287 */ /* 0x000fe20008000000 */
[----:B------:R-:W-:Y:S11]  /*9de0*/  @P0 BRA `(.L_x_98) ;  /* 0x0000000000040947 */ /* 0x000ff60003800000 */
[----:B------:R-:W-:Y:S04]  /*9df0*/  DEPBAR.LE SB0, 0x1 ;  /* 0x000080400000791a */ /* 0x000fe80000000000 */
.L_x_98:
[----:B------:R-:W-:Y:S05]  /*9e00*/  BSYNC.RECONVERGENT B0 ;  /* 0x0000000000007941 */ /* 0x000fea0003800200 */
.L_x_97:
[----:B------:R-:W-:Y:S01]  /*9e10*/  BAR.SYNC.DEFER_BLOCKING 0x1, 0x80 ;  /* 0x0042000000007b1d */ /* 0x000fe20000010000 */
[----:B------:R-:W-:Y:S01]  /*9e20*/  ISETP.NE.AND P1, PT, R80, RZ, PT ;  /* 0x000000ff5000720c */ /* 0x000fe20003f25270 */
[----:B------:R-:W-:Y:S01]  /*9e30*/  UISETP.NE.AND UP0, UPT, UR54, URZ, UPT ;  /* 0x000000ff3600728c */ /* 0x000fe2000bf05270 */
[----:B------:R-:W-:Y:S11]  /*9e40*/  LEA R3, R35, UR49, 0x3 ;  /* 0x0000003123037c11 */ /* 0x000ff6000f8e18ff */
[----:B-1----:R-:W-:Y:S01]  /*9e50*/  @P1 SHF.L.U32 R4, R34, 0x1f, RZ ;  /* 0x0000001f22041819 */ /* 0x002fe200000006ff */
[----:B------:R-:W-:Y:S06]  /*9e60*/  BRA.U !UP0, `(.L_x_99) ;  /* 0x0000000108247547 */ /* 0x000fec000b800000 */
[----:B------:R-:W1:Y:S01]  /*9e70*/  S2R R0, SR_CgaCtaId ;  /* 0x0000000000007919 */ /* 0x000e620000008800 */
[----:B------:R-:W-:Y:S01]  /*9e80*/  IMAD.U32 R2, RZ, RZ, UR52 ;  /* 0x00000034ff027e24 */ /* 0x000fe2000f8e00ff */
[----:B------:R-:W-:Y:S04]  /*9e90*/  UIADD3 UR4, UPT, UPT, UR52, 0x1, URZ ;  /* 0x0000000134047890 */ /* 0x000fe8000fffe0ff */
[----:B------:R-:W-:Y:S01]  /*9ea0*/  @P1 LEA R2, R2, UR49, 0x3 ;  /* 0x0000003102021c11 */ /* 0x000fe2000f8e18ff */
[----:B------:R-:W-:Y:S04]  /*9eb0*/  UISETP.NE.AND UP0, UPT, UR4, 0x3, UPT ;  /* 0x000000030400788c */ /* 0x000fe8000bf05270 */
[----:B------:R-:W-:Y:S01]  /*9ec0*/  @P1 VIADD R5, R2, 0x78 ;  /* 0x0000007802051836 */ /* 0x000fe20000000000 */
[----:B------:R-:W-:Y:S04]  /*9ed0*/  USEL UR52, UR4, URZ, UP0 ;  /* 0x000000ff04347287 */ /* 0x000fe80008000000 */
[----:B-1----:R-:W-:Y:S04]  /*9ee0*/  @P1 PRMT R0, R0, 0x654, R5 ;  /* 0x0000065400001816 */ /* 0x002fe80000000005 */
[----:B------:R1:W-:Y:S04]  /*9ef0*/  @P1 SYNCS.ARRIVE.TRANS64.RED.A1T0 RZ, [R0+URZ], RZ ;  /* 0x000000ff00ff19a7 */ /* 0x0003e800081004ff */
.L_x_99:
[----:B------:R-:W2:Y:S01]  /*9f00*/  @P1 SYNCS.PHASECHK.TRANS64.TRYWAIT P0, [R3+URZ+0x60], R4 ;  /* 0x00006004030015a7 */ /* 0x000ea200080011ff */
[----:B------:R-:W-:Y:S01]  /*9f10*/  BSSY B1, `(.L_x_100) ;  /* 0x0000017000017945 */ /* 0x000fe20003800000 */
[----:B--2---:R-:W-:Y:S03]  /*9f20*/  @P1 SEL R84, RZ, 0x1, !P0 ;  /* 0x00000001ff541807 */ /* 0x004fe60004000000 */
[----:B------:R-:W-:Y:S05]  /*9f30*/  @!P1 BRA `(.L_x_101) ;  /* 0x0000000000509947 */ /* 0x000fea0003800000 */
[----:B------:R-:W-:Y:S01]  /*9f40*/  ISETP.NE.AND P1, PT, R85, RZ, PT ;  /* 0x000000ff5500720c */ /* 0x000fe20003f25270 */
[----:B------:R-:W-:Y:S01]  /*9f50*/  BSSY B0, `(.L_x_102) ;  /* 0x000000a000007945 */ /* 0x000fe20003800000 */
[----:B------:R-:W-:Y:S11]  /*9f60*/  ISETP.NE.AND P0, PT, R84, RZ, PT ;  /* 0x000000ff5400720c */ /* 0x000ff60003f05270 */
[----:B------:R-:W-:Y:S05]  /*9f70*/  @P1 IMAD R4, R35, 0x800, R60 ;  /* 0x0000080023041824 */ /* 0x000fea00078e023c */
[----:B------:R-:W-:Y:S05]  /*9f80*/  @P1 LEA R4, R4, UR49, 0x2 ;  /* 0x0000003104041c11 */ /* 0x000fea000f8e10ff */
[--C-:B-1----:R-:W-:Y:S02]  /*9f90*/  @P1 IMAD.IADD R0, R82, 0x1, R4.reuse ;  /* 0x0000000152001824 */ /* 0x102fe400078e0204 */
[----:B------:R-:W-:Y:S01]  /*9fa0*/  @P1 IMAD.IADD R2, R81, 0x1, R4 ;  /* 0x0000000151021824 */ /* 0x000fe200078e0204 */
[----:B------:R-:W-:Y:S06]  /*9fb0*/  @P0 BRA `(.L_x_103) ;  /* 0x00000000000c0947 */ /* 0x000fec0003800000 */
[----:B------:R-:W-:Y:S04]  /*9fc0*/  SHF.L.U32 R34, R34, 0x1f, RZ ;  /* 0x0000001f22227819 */ /* 0x000fe800000006ff */
[----:B------:R-:W1:Y:S02]  /*9fd0*/  SYNCS.PHASECHK.TRANS64.TRYWAIT P0, [R3+URZ+0x60], R34 ;  /* 0x00006022030075a7 */ /* 0x000e6400080011ff */
[----:B-1----:R-:W-:Y:S05]  /*9fe0*/  @!P0 BRA `(.L_x_104) ;  /* 0x0000001400748947 */ /* 0x002fea0003800000 */
.L_x_103:
[----:B------:R-:W-:Y:S05]  /*9ff0*/  BSYNC B0 ;  /* 0x0000000000007941 */ /* 0x000fea0003800000 */
.L_x_102:
[----:B------:R-:W-:Y:S11]  /*a000*/  ISETP.NE.AND P0, PT, R85, RZ, PT ;  /* 0x000000ff5500720c */ /* 0x000ff60003f05270 */
[----:B------:R-:W-:Y:S02]  /*a010*/  @!UPT UIADD3 URZ, UPT, UPT, URZ, URZ, URZ ;  /* 0x000000fffffff290 */ /* 0x000fe4000fffe0ff */
[----:B-1----:R-:W-:Y:S01]  /*a020*/  @P0 IADD3 R3, PT, PT, R81, R0, RZ ;  /* 0x0000000051030210 */ /* 0x002fe20007ffe0ff */
[----:B------:R-:W-:Y:S05]  /*a030*/  @P0 WARPSYNC.ALL ;  /* 0x0000000000000948 */ /* 0x000fea0003800000 */
[----:B------:R2:W3:Y:S04]  /*a040*/  @P0 LDSM.16.M88.4 R48, [R4+0x400] ;  /* 0x000400000430083b */ /* 0x0004e80000000200 */
[----:B------:R2:W4:Y:S04]  /*a050*/  @P0 LDSM.16.M88.4 R44, [R2+0x400] ;  /* 0x00040000022c083b */ /* 0x0005280000000200 */
[----:B------:R2:W1:Y:S04]  /*a060*/  @P0 LDSM.16.M88.4 R40, [R0+0x400] ;  /* 0x000400000028083b */ /* 0x0004680000000200 */
[----:B------:R2:W1:Y:S02]  /*a070*/  @P0 LDSM.16.M88.4 R36, [R3+0x400] ;  /* 0x000400000324083b */ /* 0x0004640000000200 */
.L_x_101:
[----:B------:R-:W-:Y:S05]  /*a080*/  BSYNC B1 ;  /* 0x0000000000017941 */ /* 0x000fea0003800000 */
.L_x_100:
[----:B-12---:R-:W-:Y:S05]  /*a090*/  VIADD R0, R25, 0x20 ;  /* 0x0000002019007836 */ /* 0x006fea0000000000 */
[----:B------:R-:W-:Y:S04]  /*a0a0*/  SHF.R.U32.HI R0, RZ, 0x15, R0 ;  /* 0x00000015ff007819 */ /* 0x000fe80000011600 */
[----:B------:R-:W-:Y:S11]  /*a0b0*/  LOP3.LUT P0, RZ, R0, 0x3, R63, 0x48, !PT ;  /* 0x0000000300ff7812 */ /* 0x000ff6000780483f */
[----:B------:R-:W-:Y:S02]  /*a0c0*/  @!UPT UIADD3 URZ, UPT, UPT, URZ, URZ, URZ ;  /* 0x000000fffffff290 */ /* 0x000fe4000fffe0ff */
[----:B------:R-:W-:Y:S05]  /*a0d0*/  @!P0 BRA `(.L_x_105) ;  /* 0x0000000000408947 */ /* 0x000fea0003800000 */
[----:B------:R-:W1:Y:S01]  /*a0e0*/  LDCU.64 UR8, c[0x4][0x70] ;  /* 0x01000e00ff0877ac */ /* 0x000e620008000a00 */
[----:B------:R-:W-:Y:S01]  /*a0f0*/  MOV R3, 0x0 ;  /* 0x0000000000037802 */ /* 0x000fe20000000f00 */
[----:B------:R-:W-:Y:S02]  /*a100*/  HFMA2 R12, -RZ, RZ, 0, 5.9604644775390625e-08 ;  /* 0x00000001ff0c7431 */ /* 0x000fe400000001ff */
[----:B------:R-:W-:Y:S02]  /*a110*/  IMAD.MOV.U32 R8, RZ, RZ, 0x192 ;  /* 0x00000192ff087424 */ /* 0x000fe400078e00ff */
[----:B------:R-:W-:Y:S01]  /*a120*/  IMAD.MOV.U32 R13, RZ, RZ, RZ ;  /* 0x000000ffff0d7224 */ /* 0x000fe200078e00ff */
[----:B------:R-:W2:Y:S01]  /*a130*/  LDCU.64 UR6, c[0x4][0x78] ;  /* 0x01000f00ff0677ac */ /* 0x000ea20008000a00 */
[----:B------:R-:W3:Y:S01]  /*a140*/  LDC.64 R2, c[0x4][R3] ;  /* 0x0100000003027b82 */ /* 0x000ee20000000a00 */
[----:B------:R-:W5:Y:S01]  /*a150*/  LDCU.64 UR4, c[0x4][0x10] ;  /* 0x01000200ff0477ac */ /* 0x000f620008000a00 */
[----:B-1----:R-:W-:Y:S01]  /*a160*/  MOV R5, UR9 ;  /* 0x0000000900057c02 */ /* 0x002fe20008000f00 */
[----:B------:R-:W-:Y:S01]  /*a170*/  IMAD.U32 R4, RZ, RZ, UR8 ;  /* 0x00000008ff047e24 */ /* 0x000fe2000f8e00ff */
[----:B--2---:R-:W-:Y:S01]  /*a180*/  MOV R7, UR7 ;  /* 0x0000000700077c02 */ /* 0x004fe20008000f00 */
[----:B------:R-:W-:Y:S01]  /*a190*/  IMAD.U32 R6, RZ, RZ, UR6 ;  /* 0x00000006ff067e24 */ /* 0x000fe2000f8e00ff */
[----:B-----5:R-:W-:Y:S01]  /*a1a0*/  MOV R11, UR5 ;  /* 0x00000005000b7c02 */ /* 0x020fe20008000f00 */
[----:B------:R-:W-:Y:S02]  /*a1b0*/  IMAD.U32 R10, RZ, RZ, UR4 ;  /* 0x00000004ff0a7e24 */ /* 0x000fe4000f8e00ff */
[----:B------:R-:W-:Y:S07]  /*a1c0*/  LEPC R20, `(.L_x_105) ;  /* 0x000000001014794e */ /* 0x000fee0000000000 */
[----:B---34-:R-:W-:Y:S05]  /*a1d0*/  CALL.ABS.NOINC R2 ;  /* 0x0000000002007343 */ /* 0x018fea0003c00000 */
.L_x_105:
[----:B------:R-:W-:Y:S01]  /*a1e0*/  ISETP.NE.AND P0, PT, R61, RZ, PT ;  /* 0x000000ff3d00720c */ /* 0x000fe20003f05270 */
[----:B------:R-:W-:Y:S05]  /*a1f0*/  WARPSYNC.ALL ;  /* 0x0000000000007948 */ /* 0x000fea0003800000 */
[----:B------:R-:W-:Y:S01]  /*a200*/  R2UR UR4, R25 ;  /* 0x00000000190472ca */ /* 0x000fe200000e0000 */
[----:B------:R-:W1:Y:S01]  /*a210*/  S2UR UR5, SR_CgaCtaId ;  /* 0x00000000000579c3 */ /* 0x000e620000008800 */
[----:B---3--:R-:W-:Y:S01]  /*a220*/  LOP3.LUT R0, R48, 0xffffe000, RZ, 0xc0, !PT ;  /* 0xffffe00030007812 */ /* 0x008fe200078ec0ff */
[----:B------:R-:W-:Y:S01]  /*a230*/  BSSY.RECONVERGENT B0, `(.L_x_106) ;  /* 0x0000064000007945 */ /* 0x000fe20003800200 */
[----:B------:R-:W-:Y:S02]  /*a240*/  LOP3.LUT R2, R49, 0xffffe000, RZ, 0xc0, !PT ;  /* 0xffffe00031027812 */ /* 0x000fe400078ec0ff */
[----:B------:R-:W-:Y:S02]  /*a250*/  LOP3.LUT R3, R50, 0xffffe000, RZ, 0xc0, !PT ;  /* 0xffffe00032037812 */ /* 0x000fe400078ec0ff */
[----:B------:R-:W-:Y:S02]  /*a260*/  LOP3.LUT R20, R51, 0xffffe000, RZ, 0xc0, !PT ;  /* 0xffffe00033147812 */ /* 0x000fe400078ec0ff */
[----:B----4-:R-:W-:Y:S02]  /*a270*/  LOP3.LUT R21, R44, 0xffffe000, RZ, 0xc0, !PT ;  /* 0xffffe0002c157812 */ /* 0x010fe400078ec0ff */
[----:B------:R-:W-:Y:S01]  /*a280*/  LOP3.LUT R26, R45, 0xffffe000, RZ, 0xc0, !PT ;  /* 0xffffe0002d1a7812 */ /* 0x000fe200078ec0ff */
[----:B------:R-:W2:Y:S01]  /*a290*/  LDTM.16dp128bit.x8 R4, tmem[UR4+0x20] ;  /* 0x00002004000479ee */ /* 0x000ea20008180000 */
[----:B------:R-:W-:Y:S01]  /*a2a0*/  R2UR UR4, R83 ;  /* 0x00000000530472ca */ /* 0x000fe200000e0000 */
[----:B------:R-:W-:Y:S01]  /*a2b0*/  IMAD.U32 R83, RZ, RZ, UR40 ;  /* 0x00000028ff537e24 */ /* 0x000fe2000f8e00ff */
[----:B------:R-:W-:Y:S01]  /*a2c0*/  LOP3.LUT R29, R46, 0xffffe000, RZ, 0xc0, !PT ;  /* 0xffffe0002e1d7812 */ /* 0x000fe200078ec0ff */
[----:B------:R-:W-:Y:S01]  /*a2d0*/  NOP ;  /* 0x0000000000007918 */ /* 0x000fe20000000000 */
[----:B------:R-:W-:Y:S01]  /*a2e0*/  LOP3.LUT R28, R47, 0xffffe000, RZ, 0xc0, !PT ;  /* 0xffffe0002f1c7812 */ /* 0x000fe200078ec0ff */
[----:B------:R-:W-:Y:S01]  /*a2f0*/  IMAD R83, R83, 0x800, R60 ;  /* 0x0000080053537824 */ /* 0x000fe200078e023c */
[----:B------:R-:W-:Y:S02]  /*a300*/  LOP3.LUT R31, R40, 0xffffe000, RZ, 0xc0, !PT ;  /* 0xffffe000281f7812 */ /* 0x000fe400078ec0ff */
[----:B------:R-:W-:Y:S02]  /*a310*/  LOP3.LUT R30, R41, 0xffffe000, RZ, 0xc0, !PT ;  /* 0xffffe000291e7812 */ /* 0x000fe400078ec0ff */
[----:B------:R-:W-:Y:S02]  /*a320*/  LOP3.LUT R33, R42, 0xffffe000, RZ, 0xc0, !PT ;  /* 0xffffe0002a217812 */ /* 0x000fe400078ec0ff */
[----:B------:R-:W-:Y:S01]  /*a330*/  LOP3.LUT R32, R43, 0xffffe000, RZ, 0xc0, !PT ;  /* 0xffffe0002b207812 */ /* 0x000fe200078ec0ff */
[----:B------:R-:W-:Y:S01]  /*a340*/  UIADD3 UR4, UPT, UPT, UR4, 0xc0, URZ ;  /* 0x000000c004047890 */ /* 0x000fe2000fffe0ff */
[----:B------:R-:W-:Y:S02]  /*a350*/  LOP3.LUT R35, R36, 0xffffe000, RZ, 0xc0, !PT ;  /* 0xffffe00024237812 */ /* 0x000fe400078ec0ff */
[----:B------:R-:W-:Y:S02]  /*a360*/  LOP3.LUT R34, R37, 0xffffe000, RZ, 0xc0, !PT ;  /* 0xffffe00025227812 */ /* 0x000fe400078ec0ff */
[----:B------:R-:W-:Y:S02]  /*a370*/  LEA R83, R83, UR49, 0x2 ;  /* 0x0000003153537c11 */ /* 0x000fe4000f8e10ff */
[----:B------:R-:W-:Y:S02]  /*a380*/  LOP3.LUT R37, R38, 0xffffe000, RZ, 0xc0, !PT ;  /* 0xffffe00026257812 */ /* 0x000fe400078ec0ff */
[----:B------:R-:W-:Y:S01]  /*a390*/  LOP3.LUT R36, R39, 0xffffe000, RZ, 0xc0, !PT ;  /* 0xffffe00027247812 */ /* 0x000fe200078ec0ff */
[C---:B--2---:R-:W-:Y:S01]  /*a3a0*/  FMUL R4, R24.reuse, R4 ;  /* 0x0000000418047220 */ /* 0x044fe20000400000 */
[--C-:B------:R-:W-:Y:S01]  /*a3b0*/  IADD3 R84, PT, PT, R81, 0x400, R83.reuse ;  /* 0x0000040051547810 */ /* 0x100fe20007ffe053 */
[----:B------:R-:W-:Y:S01]  /*a3c0*/  FMUL R5, R24, R5 ;  /* 0x0000000518057220 */ /* 0x000fe20000400000 */
[----:B------:R-:W-:Y:S01]  /*a3d0*/  IADD3 R82, PT, PT, R82, 0x400, R83 ;  /* 0x0000040052527810 */ /* 0x000fe20007ffe053 */
[C---:B------:R-:W-:Y:S01]  /*a3e0*/  FMUL R6, R24.reuse, R6 ;  /* 0x0000000618067220 */ /* 0x040fe20000400000 */
[C---:B------:R-:W-:Y:S01]  /*a3f0*/  FMUL R7, R24.reuse, R7 ;  /* 0x0000000718077220 */ /* 0x040fe20000400000 */
[C---:B------:R-:W-:Y:S01]  /*a400*/  FFMA R4, R27.reuse, R0, R4 ;  /* 0x000000001b047223 */ /* 0x040fe20000000004 */
[C---:B------:R-:W-:Y:S01]  /*a410*/  FMUL R8, R24.reuse, R8 ;  /* 0x0000000818087220 */ /* 0x040fe20000400000 */
[C---:B------:R-:W-:Y:S01]  /*a420*/  FFMA R5, R27.reuse, R2, R5 ;  /* 0x000000021b057223 */ /* 0x040fe20000000005 */
[C---:B------:R-:W-:Y:S01]  /*a430*/  FMUL R9, R24.reuse, R9 ;  /* 0x0000000918097220 */ /* 0x040fe20000400000 */
[C---:B------:R-:W-:Y:S01]  /*a440*/  FFMA R6, R27.reuse, R3, R6 ;  /* 0x000000031b067223 */ /* 0x040fe20000000006 */
[----:B------:R-:W-:Y:S01]  /*a450*/  F2FP.TF32.F32.PACK_B R4, R4 ;  /* 0x00000004ff04723e */ /* 0x000fe200024050ff */
[C---:B------:R-:W-:Y:S01]  /*a460*/  FMUL R10, R24.reuse, R10 ;  /* 0x0000000a180a7220 */ /* 0x040fe20000400000 */
[----:B------:R-:W-:Y:S01]  /*a470*/  F2FP.TF32.F32.PACK_B R5, R5 ;  /* 0x00000005ff05723e */ /* 0x000fe200024050ff */
[C---:B------:R-:W-:Y:S01]  /*a480*/  FFMA R7, R27.reuse, R20, R7 ;  /* 0x000000141b077223 */ /* 0x040fe20000000007 */
[C---:B------:R-:W-:Y:S01]  /*a490*/  FMUL R11, R24.reuse, R11 ;  /* 0x0000000b180b7220 */ /* 0x040fe20000400000 */
[----:B-1----:R-:W-:Y:S01]  /*a4a0*/  UPRMT UR4, UR5, 0x654, UR4 ;  /* 0x0000065405047896 */ /* 0x002fe20008000004 */
[C---:B------:R-:W-:Y:S01]  /*a4b0*/  FFMA R8, R27.reuse, R21, R8 ;  /* 0x000000151b087223 */ /* 0x040fe20000000008 */
[C---:B------:R-:W-:Y:S01]  /*a4c0*/  FMUL R12, R24.reuse, R12 ;  /* 0x0000000c180c7220 */ /* 0x040fe20000400000 */
[C---:B------:R-:W-:Y:S01]  /*a4d0*/  FFMA R9, R27.reuse, R26, R9 ;  /* 0x0000001a1b097223 */ /* 0x040fe20000000009 */
[C---:B------:R-:W-:Y:S01]  /*a4e0*/  FMUL R13, R24.reuse, R13 ;  /* 0x0000000d180d7220 */ /* 0x040fe20000400000 */
[C---:B------:R-:W-:Y:S01]  /*a4f0*/  FFMA R10, R27.reuse, R29, R10 ;  /* 0x0000001d1b0a7223 */ /* 0x040fe2000000000a */
[C---:B------:R-:W-:Y:S01]  /*a500*/  FMUL R14, R24.reuse, R14 ;  /* 0x0000000e180e7220 */ /* 0x040fe20000400000 */
[C---:B------:R-:W-:Y:S01]  /*a510*/  FFMA R11, R27.reuse, R28, R11 ;  /* 0x0000001c1b0b7223 */ /* 0x040fe2000000000b */
[C---:B------:R-:W-:Y:S01]  /*a520*/  FMUL R15, R24.reuse, R15 ;  /* 0x0000000f180f7220 */ /* 0x040fe20000400000 */
[----:B------:R-:W-:Y:S01]  /*a530*/  F2FP.TF32.F32.PACK_B R6, R6 ;  /* 0x00000006ff06723e */ /* 0x000fe200024050ff */
[C---:B------:R-:W-:Y:S01]  /*a540*/  FFMA R12, R27.reuse, R31, R12 ;  /* 0x0000001f1b0c7223 */ /* 0x040fe2000000000c */
[----:B------:R-:W-:Y:S01]  /*a550*/  F2FP.TF32.F32.PACK_B R7, R7 ;  /* 0x00000007ff07723e */ /* 0x000fe200024050ff */
[C---:B------:R-:W-:Y:S01]  /*a560*/  FMUL R16, R24.reuse, R16 ;  /* 0x0000001018107220 */ /* 0x040fe20000400000 */
[C---:B------:R-:W-:Y:S01]  /*a570*/  FFMA R13, R27.reuse, R30, R13 ;  /* 0x0000001e1b0d7223 */ /* 0x040fe2000000000d */
[C---:B------:R-:W-:Y:S01]  /*a580*/  FMUL R17, R24.reuse, R17 ;  /* 0x0000001118117220 */ /* 0x040fe20000400000 */
[C---:B------:R-:W-:Y:S01]  /*a590*/  FFMA R14, R27.reuse, R33, R14 ;  /* 0x000000211b0e7223 */ /* 0x040fe2000000000e */
[C---:B------:R-:W-:Y:S01]  /*a5a0*/  FMUL R18, R24.reuse, R18 ;  /* 0x0000001218127220 */ /* 0x040fe20000400000 */
[C---:B------:R-:W-:Y:S01]  /*a5b0*/  FFMA R15, R27.reuse, R32, R15 ;  /* 0x000000201b0f7223 */ /* 0x040fe2000000000f */
[----:B------:R-:W-:Y:S01]  /*a5c0*/  FMUL R19, R24, R19 ;  /* 0x0000001318137220 */ /* 0x000fe20000400000 */
[----:B------:R-:W-:Y:S01]  /*a5d0*/  F2FP.TF32.F32.PACK_B R8, R8 ;  /* 0x00000008ff08723e */ /* 0x000fe200024050ff */
[C---:B------:R-:W-:Y:S01]  /*a5e0*/  FFMA R16, R27.reuse, R35, R16 ;  /* 0x000000231b107223 */ /* 0x040fe20000000010 */
[----:B------:R-:W-:Y:S01]  /*a5f0*/  F2FP.TF32.F32.PACK_B R9, R9 ;  /* 0x00000009ff09723e */ /* 0x000fe200024050ff */
[----:B------:R-:W-:Y:S01]  /*a600*/  SYNCS.ARRIVE.TRANS64.RED.A1T0 RZ, [UR4], RZ ;  /* 0x000000ffffff79a7 */ /* 0x000fe20008100404 */
[----:B------:R1:W-:Y:S01]  /*a610*/  STSM.16.M88.4 [R83+0x400], R4 ;  /* 0x0004000453007844 */ /* 0x0003e20000000200 */
[----:B------:R-:W-:Y:S01]  /*a620*/  F2FP.TF32.F32.PACK_B R10, R10 ;  /* 0x0000000aff0a723e */ /* 0x000fe200024050ff */
[C---:B------:R-:W-:Y:S01]  /*a630*/  FFMA R17, R27.reuse, R34, R17 ;  /* 0x000000221b117223 */ /* 0x040fe20000000011 */
[----:B------:R-:W-:Y:S01]  /*a640*/  F2FP.TF32.F32.PACK_B R11, R11 ;  /* 0x0000000bff0b723e */ /* 0x000fe200024050ff */
[C---:B------:R-:W-:Y:S01]  /*a650*/  FFMA R18, R27.reuse, R37, R18 ;  /* 0x000000251b127223 */ /* 0x040fe20000000012 */
[----:B------:R-:W-:Y:S01]  /*a660*/  FFMA R19, R27, R36, R19 ;  /* 0x000000241b137223 */ /* 0x000fe20000000013 */
[----:B------:R-:W-:Y:S01]  /*a670*/  F2FP.TF32.F32.PACK_B R12, R12 ;  /* 0x0000000cff0c723e */ /* 0x000fe200024050ff */
[----:B------:R-:W-:Y:S01]  /*a680*/  IMAD.IADD R81, R81, 0x1, R82 ;  /* 0x0000000151517824 */ /* 0x000fe200078e0252 */
[----:B------:R1:W-:Y:S01]  /*a690*/  STSM.16.M88.4 [R84], R8 ;  /* 0x0000000854007844 */ /* 0x0003e20000000200 */
        /* <DEDUP_REMOVED lines=21> */
[----:B------:R-:W-:Y:S01]  /*a7f0*/  R2UR UR12, R74 ;  /* 0x000000004a0c72ca */ /* 0x000fe200000e0000 */
[----:B------:R-:W-:Y:S01]  /*a800*/  UIADD3 UR9, UPT, UPT, UR41, 0x20, URZ ;  /* 0x0000002029097890 */ /* 0x000fe2000fffe0ff */
[----:B------:R-:W-:Y:S01]  /*a810*/  R2UR UR13, R75 ;  /* 0x000000004b0d72ca */ /* 0x000fe200000e0000 */
[----:B------:R-:W-:Y:S02]  /*a820*/  UIADD3 UR8, UPT, UPT, UR5, 0x400, URZ ;  /* 0x0000040005087890 */ /* 0x000fe4000fffe0ff */
[----:B--2---:R-:W-:Y:S04]  /*a830*/  UIADD3 UR4, UP0, UPT, UR6, 0x780, URZ ;  /* 0x0000078006047890 */ /* 0x004fe8000ff1e0ff */
[----:B------:R-:W-:Y:S09]  /*a840*/  UIADD3.X UR5, UPT, UPT, URZ, UR7, URZ, UP0, !UPT ;  /* 0x00000007ff057290 */ /* 0x000ff200087fe4ff */
[----:B------:R2:W-:Y:S02]  /*a850*/  UTMASTG.5D.IM2COL [UR8], [UR4] ;  /* 0x00000008040073b5 */ /* 0x0005e40008060000 */
[----:B--2---:R0:W-:Y:S02]  /*a860*/  UTMACMDFLUSH ;  /* 0x00000000000079b7 */ /* 0x0041e40000000000 */
.L_x_107:
[----:B------:R-:W-:Y:S05]  /*a870*/  BSYNC.RECONVERGENT B0 ;  /* 0x0000000000007941 */ /* 0x000fea0003800200 */
.L_x_106:
[----:B------:R-:W-:Y:S01]  /*a880*/  UIADD3 UR4, UPT, UPT, UR40, 0x1, URZ ;  /* 0x0000000128047890 */ /* 0x000fe2000fffe0ff */
[----:B------:R-:W-:Y:S03]  /*a890*/  BSSY.RECONVERGENT B0, `(.L_x_108) ;  /* 0x0000008000007945 */ /* 0x000fe60003800200 */
[----:B------:R-:W-:Y:S04]  /*a8a0*/  UISETP.NE.AND UP0, UPT, UR4, 0x3, UPT ;  /* 0x000000030400788c */ /* 0x000fe8000bf05270 */
[----:B------:R-:W-:Y:S02]  /*a8b0*/  UISETP.EQ.XOR UP1, UPT, UR42, 0x3, !UP0 ;  /* 0x000000032a00788c */ /* 0x000fe4000c722a70 */
[----:B------:R-:W-:Y:S02]  /*a8c0*/  USEL UR50, UR4, URZ, UP0 ;  /* 0x000000ff04327287 */ /* 0x000fe40008000000 */
[----:B------:R-:W-:Y:S04]  /*a8d0*/  USEL UR5, URZ, 0x1, !UP1 ;  /* 0x00000001ff057887 */ /* 0x000fe8000c800000 */
[----:B------:R-:W-:Y:S01]  /*a8e0*/  ULOP3.LUT UR55, UR55, UR5, URZ, 0x3c, !UPT ;  /* 0x0000000537377292 */ /* 0x000fe2000f8e3cff */
[----:B------:R-:W-:Y:S11]  /*a8f0*/  @P0 BRA `(.L_x_109) ;  /* 0x0000000000040947 */ /* 0x000ff60003800000 */
[----:B------:R-:W-:Y:S04]  /*a900*/  DEPBAR.LE SB0, 0x1 ;  /* 0x000080400000791a */ /* 0x000fe80000000000 */
.L_x_109:
[----:B------:R-:W-:Y:S05]  /*a910*/  BSYNC.RECONVERGENT B0 ;  /* 0x0000000000007941 */ /* 0x000fea0003800200 */
.L_x_108:
[----:B------:R-:W-:Y:S01]  /*a920*/  BAR.SYNC.DEFER_BLOCKING 0x1, 0x80 ;  /* 0x0042000000007b1d */ /* 0x000fe20000010000 */
[----:B------:R-:W-:Y:S01]  /*a930*/  UISETP.NE.AND UP0, UPT, UR54, -0x2, UPT ;  /* 0xfffffffe3600788c */ /* 0x000fe2000bf05270 */
[----:B------:R-:W-:Y:S08]  /*a940*/  IADD3 R0, PT, PT, R22, 0x1, RZ ;  /* 0x0000000116007810 */ /* 0x000ff00007ffe0ff */
[----:B------:R-:W-:Y:S05]  /*a950*/  BRA.U !UP0, `(.L_x_110) ;  /* 0x0000000108287547 */ /* 0x000fea000b800000 */
[----:B------:R-:W2:Y:S01]  /*a960*/  S2R R2, SR_CgaCtaId ;  /* 0x0000000000027919 */ /* 0x000ea20000008800 */
[----:B------:R-:W-:Y:S01]  /*a970*/  ISETP.NE.AND P0, PT, R80, RZ, PT ;  /* 0x000000ff5000720c */ /* 0x000fe20003f05270 */
[----:B------:R-:W-:Y:S01]  /*a980*/  IMAD.U32 R3, RZ, RZ, UR52 ;  /* 0x00000034ff037e24 */ /* 0x000fe2000f8e00ff */
[----:B------:R-:W-:Y:S04]  /*a990*/  UIADD3 UR4, UPT, UPT, UR52, 0x1, URZ ;  /* 0x0000000134047890 */ /* 0x000fe8000fffe0ff */
[----:B------:R-:W-:Y:S04]  /*a9a0*/  UISETP.NE.AND UP0, UPT, UR4, 0x3, UPT ;  /* 0x000000030400788c */ /* 0x000fe8000bf05270 */
[----:B------:R-:W-:Y:S03]  /*a9b0*/  USEL UR52, UR4, URZ, UP0 ;  /* 0x000000ff04347287 */ /* 0x000fe60008000000 */
[----:B------:R-:W-:Y:S05]  /*a9c0*/  @P0 LEA R3, R3, UR49, 0x3 ;  /* 0x0000003103030c11 */ /* 0x000fea000f8e18ff */
[----:B------:R-:W-:Y:S05]  /*a9d0*/  @P0 VIADD R3, R3, 0x78 ;  /* 0x0000007803030836 */ /* 0x000fea0000000000 */
[----:B--2---:R-:W-:Y:S04]  /*a9e0*/  @P0 PRMT R2, R2, 0x654, R3 ;  /* 0x0000065402020816 */ /* 0x004fe80000000003 */
[----:B------:R2:W-:Y:S03]  /*a9f0*/  @P0 SYNCS.ARRIVE.TRANS64.RED.A1T0 RZ, [R2+URZ], RZ ;  /* 0x000000ff02ff09a7 */ /* 0x0005e600081004ff */
.L_x_110:
[----:B------:R-:W-:Y:S01]  /*aa00*/  R2UR UR4, R79 ;  /* 0x000000004f0472ca */ /* 0x000fe200000e0000 */
[----:B------:R-:W-:Y:S01]  /*aa10*/  UIADD3 UR54, UPT, UPT, UR54, 0x2, URZ ;  /* 0x0000000236367890 */ /* 0x000fe2000fffe0ff */
[----:B------:R-:W-:Y:S02]  /*aa20*/  R2UR UR5, R56 ;  /* 0x00000000380572ca */ /* 0x000fe400000e0000 */
[----:B------:R-:W-:Y:S02]  /*aa30*/  R2UR UR53, R73 ;  /* 0x00000000493572ca */ /* 0x000fe400000e0000 */
[----:B------:R-:W-:Y:S02]  /*aa40*/  ISETP.NE.AND P0, PT, R0, 0x2, PT ;  /* 0x000000020000780c */ /* 0x000fe40003f05270 */
[----:B------:R-:W-:Y:S02]  /*aa50*/  LOP3.LUT R58, R58, 0x1, RZ, 0x3c, !PT ;  /* 0x000000013a3a7812 */ /* 0x000fe400078e3cff */
[----:B--2---:R-:W-:Y:S02]  /*aa60*/  SEL R2, RZ, 0x1, P0 ;  /* 0x00000001ff027807 */ /* 0x004fe40000000000 */
[----:B------:R-:W-:Y:S01]  /*aa70*/  SEL R22, R0, RZ, P0 ;  /* 0x000000ff00167207 */ /* 0x000fe20000000000 */
[----:B------:R-:W-:Y:S01]  /*aa80*/  UISETP.NE.AND UP0, UPT, UR4, URZ, UPT ;  /* 0x000000ff0400728c */ /* 0x000fe2000bf05270 */
[----:B------:R-:W-:Y:S01]  /*aa90*/  R2UR UR4, R57 ;  /* 0x00000000390472ca */ /* 0x000fe200000e0000 */
[----:B------:R-:W-:Y:S01]  /*aaa0*/  UIADD3 UR23, UPT, UPT, UR36, UR5, URZ ;  /* 0x0000000524177290 */ /* 0x000fe2000fffe0ff */
[----:B------:R-:W-:Y:S11]  /*aab0*/  LOP3.LUT R59, R59, R2, RZ, 0x3c, !PT ;  /* 0x000000023b3b7212 */ /* 0x000ff600078e3cff */
[----:B------:R-:W-:Y:S01]  /*aac0*/  UIADD3 UR51, UPT, UPT, UR37, UR4, URZ ;  /* 0x0000000425337290 */ /* 0x000fe2000fffe0ff */
[----:B------:R-:W-:Y:S11]  /*aad0*/  BRA.U UP0, `(.L_x_111) ;  /* 0xffffffd900487547 */ /* 0x000ff6000b83ffff */
[----:B------:R-:W-:-:S13]  /*aae0*/  R2UR UR4, R70 ;  /* 0x00000000460472ca */ /* 0x000fda00000e0000 */
[----:B------:R-:W-:-:S09]  /*aaf0*/  UISETP.NE.AND UP0, UPT, UR4, URZ, UPT ;  /* 0x000000ff0400728c */ /* 0x000fd2000bf05270 */
[----:B------:R-:W-:Y:S05]  /*ab00*/  BRA.U !UP0, `(.L_x_112) ;  /* 0x0000000108487547 */ /* 0x000fea000b800000 */
[----:B------:R-:W2:Y:S02]  /*ab10*/  LDCU.64 UR4, c[0x0][0x990] ;  /* 0x00013200ff0477ac */ /* 0x000ea40008000a00 */
[----:B--2---:R-:W-:-:S04]  /*ab20*/  UISETP.NE.U32.AND UP0, UPT, UR4, URZ, UPT ;  /* 0x000000ff0400728c */ /* 0x004fc8000bf05070 */
[----:B------:R-:W-:-:S09]  /*ab30*/  UISETP.NE.AND.EX UP0, UPT, UR5, URZ, UPT, UP0 ;  /* 0x000000ff0500728c */ /* 0x000fd2000bf05300 */
[----:B------:R-:W-:Y:S05]  /*ab40*/  BRA.U UP0, `(.L_x_113) ;  /* 0x00000001000c7547 */ /* 0x000fea000b800000 */
[----:B------:R-:W-:-:S13]  /*ab50*/  FSETP.NEU.AND P0, PT, R27, RZ, PT ;  /* 0x000000ff1b00720b */ /* 0x000fda0003f0d000 */
[----:B------:R-:W-:Y:S05]  /*ab60*/  @!P0 EXIT ;  /* 0x000000000000894d */ /* 0x000fea0003800000 */
[----:B------:R-:W-:Y:S05]  /*ab70*/  BRA `(.L_x_112) ;  /* 0x00000000002c7947 */ /* 0x000fea0003800000 */
.L_x_113:
[----:B------:R-:W-:Y:S01]  /*ab80*/  ISETP.NE.AND P0, PT, R78, RZ, PT ;  /* 0x000000ff4e00720c */ /* 0x000fe20003f05270 */
[----:B------:R-:W-:-:S12]  /*ab90*/  BSSY.RECONVERGENT B0, `(.L_x_112) ;  /* 0x0000009000007945 */ /* 0x000fd80003800200 */
[----:B------:R-:W-:Y:S05]  /*aba0*/  @P0 BRA `(.L_x_114) ;  /* 0x0000000000140947 */ /* 0x000fea0003800000 */
[----:B------:R-:W2:Y:S02]  /*abb0*/  LDCU.64 UR4, c[0x0][0x988] ;  /* 0x00013100ff0477ac */ /* 0x000ea40008000a00 */
[----:B--2---:R-:W-:-:S04]  /*abc0*/  ISETP.NE.U32.AND P0, PT, RZ, UR4, PT ;  /* 0x00000004ff007c0c */ /* 0x004fc8000bf05070 */
[----:B------:R-:W-:-:S13]  /*abd0*/  ISETP.NE.AND.EX P0, PT, RZ, UR5, PT, P0 ;  /* 0x00000005ff007c0c */ /* 0x000fda000bf05300 */
[----:B------:R-:W-:Y:S05]  /*abe0*/  @!P0 EXIT ;  /* 0x000000000000894d */ /* 0x000fea0003800000 */
[----:B------:R-:W-:Y:S05]  /*abf0*/  BRA `(.L_x_115) ;  /* 0x0000000000087947 */ /* 0x000fea0003800000 */
.L_x_114:
[----:B------:R-:W-:-:S13]  /*ac00*/  FSETP.NEU.AND P0, PT, R27, RZ, PT ;  /* 0x000000ff1b00720b */ /* 0x000fda0003f0d000 */
[----:B------:R-:W-:Y:S05]  /*ac10*/  @!P0 EXIT ;  /* 0x000000000000894d */ /* 0x000fea0003800000 */
.L_x_115:
[----:B------:R-:W-:Y:S05]  /*ac20*/  BSYNC.RECONVERGENT B0 ;  /* 0x0000000000007941 */ /* 0x000fea0003800200 */
.L_x_112:
[----:B------:R-:W2:Y:S01]  /*ac30*/  S2UR UR5, SR_CgaCtaId ;  /* 0x00000000000579c3 */ /* 0x000ea20000008800 */
[----:B------:R-:W-:Y:S01]  /*ac40*/  ULEA UR4, UR52, UR49, 0x3 ;  /* 0x0000003134047291 */ /* 0x000fe2000f8e18ff */
[----:B------:R-:W-:-:S04]  /*ac50*/  DEPBAR.LE SB0, 0x0 ;  /* 0x000080000000791a */ /* 0x000fc80000000000 */
[----:B------:R-:W-:-:S04]  /*ac60*/  UIADD3 UR4, UPT, UPT, UR4, 0x78, URZ ;  /* 0x0000007804047890 */ /* 0x000fc8000fffe0ff */
[----:B--2---:R-:W-:-:S09]  /*ac70*/  UPRMT UR4, UR5, 0x654, UR4 ;  /* 0x0000065405047896 */ /* 0x004fd20008000004 */
[----:B------:R-:W-:Y:S01]  /*ac80*/  SYNCS.ARRIVE.TRANS64.RED.A1T0 RZ, [UR4], RZ ;  /* 0x000000ffffff79a7 */ /* 0x000fe20008100404 */
[----:B------:R-:W-:Y:S05]  /*ac90*/  EXIT ;  /* 0x000000000000794d */ /* 0x000fea0003800000 */
.L_x_24:
[----:B------:R-:W-:Y:S11]  /*aca0*/  R2UR UR7, R4 ;  /* 0x00000000040772ca */ /* 0x000ff600000e0000 */
[----:B------:R-:W-:Y:S02]  /*acb0*/  @!UPT UIADD3 URZ, UPT, UPT, URZ, URZ, URZ ;  /* 0x000000fffffff290 */ /* 0x000fe4000fffe0ff */
[----:B------:R-:W-:Y:S07]  /*acc0*/  MOV R28, UR7 ;  /* 0x00000007001c7c02 */ /* 0x000fee0008000f00 */
.L_x_116:
[----:B--2---:R2:W4:Y:S02]  /*acd0*/  SYNCS.PHASECHK.TRANS64.TRYWAIT P0, [R28+URZ+0x30], R31 ;  /* 0x0000301f1c0075a7 */ /* 0x00452400080011ff */
[----:B----4-:R-:W-:Y:S05]  /*ace0*/  @!P0 NANOSLEEP.SYNCS 0x989680 ;  /* 0x009896800000895d */ /* 0x010fea0003900000 */
[----:B------:R-:W4:Y:S02]  /*acf0*/  @!P0 SYNCS.PHASECHK.TRANS64 P0, [R28+URZ+0x30], R31 ;  /* 0x0000301f1c0085a7 */ /* 0x000f2400080010ff */
[----:B----4-:R-:W-:Y:S05]  /*ad00*/  @!P0 BRA `(.L_x_116) ;  /* 0xfffffffc00f08947 */ /* 0x010fea000383ffff */
[----:B------:R-:W-:Y:S05]  /*ad10*/  BRA `(.L_x_23) ;  /* 0xffffff7800307947 */ /* 0x000fea000383ffff */
.L_x_31:
[----:B------:R-:W-:Y:S11]  /*ad20*/  R2UR UR7, R18 ;  /* 0x00000000120772ca */ /* 0x000ff600000e0000 */
[----:B------:R-:W-:Y:S02]  /*ad30*/  @!UPT UIADD3 URZ, UPT, UPT, URZ, URZ, URZ ;  /* 0x000000fffffff290 */ /* 0x000fe4000fffe0ff */
[----:B------:R-:W-:Y:S07]  /*ad40*/  MOV R28, UR7 ;  /* 0x00000007001c7c02 */ /* 0x000fee0008000f00 */
.L_x_117:
[----:B--2---:R2:W1:Y:S02]  /*ad50*/  SYNCS.PHASECHK.TRANS64.TRYWAIT P0, [R28+URZ+0x30], R31 ;  /* 0x0000301f1c0075a7 */ /* 0x00446400080011ff */
[----:B-1----:R-:W-:Y:S05]  /*ad60*/  @!P0 NANOSLEEP.SYNCS 0x989680 ;  /* 0x009896800000895d */ /* 0x002fea0003900000 */
[----:B------:R-:W1:Y:S02]  /*ad70*/  @!P0 SYNCS.PHASECHK.TRANS64 P0, [R28+URZ+0x30], R31 ;  /* 0x0000301f1c0085a7 */ /* 0x000e6400080010ff */
[----:B-1----:R-:W-:Y:S05]  /*ad80*/  @!P0 BRA `(.L_x_117) ;  /* 0xfffffffc00f08947 */ /* 0x002fea000383ffff */
[----:B------:R-:W-:Y:S05]  /*ad90*/  BRA `(.L_x_30) ;  /* 0xffffff9400347947 */ /* 0x000fea000383ffff */
.L_x_36:
[----:B------:R-:W-:-:S07]  /*ada0*/  MOV R0, UR31 ;  /* 0x0000001f00007c02 */ /* 0x000fce0008000f00 */
.L_x_118:
[----:B--2---:R2:W3:Y:S02]  /*adb0*/  SYNCS.PHASECHK.TRANS64.TRYWAIT P0, [R0+URZ+0xa0], R3 ;  /* 0x0000a003000075a7 */ /* 0x0044e400080011ff */
[----:B---3--:R-:W-:Y:S05]  /*adc0*/  @!P0 NANOSLEEP.SYNCS 0x989680 ;  /* 0x009896800000895d */ /* 0x008fea0003900000 */
[----:B------:R-:W3:Y:S02]  /*add0*/  @!P0 SYNCS.PHASECHK.TRANS64 P0, [R0+URZ+0xa0], R3 ;  /* 0x0000a003000085a7 */ /* 0x000ee400080010ff */
[----:B---3--:R-:W-:Y:S05]  /*ade0*/  @!P0 BRA `(.L_x_118) ;  /* 0xfffffffc00f08947 */ /* 0x008fea000383ffff */
[----:B------:R-:W-:Y:S05]  /*adf0*/  BRA `(.L_x_119) ;  /* 0xffffffa0008c7947 */ /* 0x000fea000383ffff */
.L_x_40:
[----:B------:R-:W-:-:S07]  /*ae00*/  MOV R0, UR4 ;  /* 0x0000000400007c02 */ /* 0x000fce0008000f00 */
.L_x_120:
[----:B--2---:R2:W3:Y:S02]  /*ae10*/  SYNCS.PHASECHK.TRANS64.TRYWAIT P0, [R0+URZ], R3 ;  /* 0x00000003000075a7 */ /* 0x0044e400080011ff */
[----:B---3--:R-:W-:Y:S05]  /*ae20*/  @!P0 NANOSLEEP.SYNCS 0x989680 ;  /* 0x009896800000895d */ /* 0x008fea0003900000 */
[----:B------:R-:W3:Y:S02]  /*ae30*/  @!P0 SYNCS.PHASECHK.TRANS64 P0, [R0+URZ], R3 ;  /* 0x00000003000085a7 */ /* 0x000ee400080010ff */
[----:B---3--:R-:W-:Y:S05]  /*ae40*/  @!P0 BRA `(.L_x_120) ;  /* 0xfffffffc00f08947 */ /* 0x008fea000383ffff */
[----:B------:R-:W-:Y:S05]  /*ae50*/  BRA `(.L_x_121) ;  /* 0xffffffa800607947 */ /* 0x000fea000383ffff */
.L_x_41:
[----:B------:R-:W-:-:S07]  /*ae60*/  MOV R0, UR5 ;  /* 0x0000000500007c02 */ /* 0x000fce0008000f00 */
.L_x_122:
[----:B--2---:R2:W3:Y:S02]  /*ae70*/  SYNCS.PHASECHK.TRANS64.TRYWAIT P0, [R0+URZ], R3 ;  /* 0x00000003000075a7 */ /* 0x0044e400080011ff */
[----:B---3--:R-:W-:Y:S05]  /*ae80*/  @!P0 NANOSLEEP.SYNCS 0x989680 ;  /* 0x009896800000895d */ /* 0x008fea0003900000 */
[----:B------:R-:W3:Y:S02]  /*ae90*/  @!P0 SYNCS.PHASECHK.TRANS64 P0, [R0+URZ], R3 ;  /* 0x00000003000085a7 */ /* 0x000ee400080010ff */
[----:B---3--:R-:W-:Y:S05]  /*aea0*/  @!P0 BRA `(.L_x_122) ;  /* 0xfffffffc00f08947 */ /* 0x008fea000383ffff */
[----:B------:R-:W-:Y:S05]  /*aeb0*/  BRA `(.L_x_123) ;  /* 0xffffffa8006c7947 */ /* 0x000fea000383ffff */
.L_x_42:
[----:B------:R-:W-:-:S07]  /*aec0*/  MOV R0, UR5 ;  /* 0x0000000500007c02 */ /* 0x000fce0008000f00 */
.L_x_124:
[----:B--2---:R2:W3:Y:S02]  /*aed0*/  SYNCS.PHASECHK.TRANS64.TRYWAIT P0, [R0+URZ], R3 ;  /* 0x00000003000075a7 */ /* 0x0044e400080011ff */
[----:B---3--:R-:W-:Y:S05]  /*aee0*/  @!P0 NANOSLEEP.SYNCS 0x989680 ;  /* 0x009896800000895d */ /* 0x008fea0003900000 */
[----:B------:R-:W3:Y:S02]  /*aef0*/  @!P0 SYNCS.PHASECHK.TRANS64 P0, [R0+URZ], R3 ;  /* 0x00000003000085a7 */ /* 0x000ee400080010ff */
[----:B---3--:R-:W-:Y:S05]  /*af00*/  @!P0 BRA `(.L_x_124) ;  /* 0xfffffffc00f08947 */ /* 0x008fea000383ffff */
[----:B------:R-:W-:Y:S05]  /*af10*/  BRA `(.L_x_125) ;  /* 0xffffffa800787947 */ /* 0x000fea000383ffff */
.L_x_43:
[----:B------:R-:W-:-:S07]  /*af20*/  MOV R0, UR5 ;  /* 0x0000000500007c02 */ /* 0x000fce0008000f00 */
.L_x_126:
[----:B--2---:R2:W3:Y:S02]  /*af30*/  SYNCS.PHASECHK.TRANS64.TRYWAIT P0, [R0+URZ], R3 ;  /* 0x00000003000075a7 */ /* 0x0044e400080011ff */
[----:B---3--:R-:W-:Y:S05]  /*af40*/  @!P0 NANOSLEEP.SYNCS 0x989680 ;  /* 0x009896800000895d */ /* 0x008fea0003900000 */
[----:B------:R-:W3:Y:S02]  /*af50*/  @!P0 SYNCS.PHASECHK.TRANS64 P0, [R0+URZ], R3 ;  /* 0x00000003000085a7 */ /* 0x000ee400080010ff */
[----:B---3--:R-:W-:Y:S05]  /*af60*/  @!P0 BRA `(.L_x_126) ;  /* 0xfffffffc00f08947 */ /* 0x008fea000383ffff */
[----:B------:R-:W-:Y:S05]  /*af70*/  BRA `(.L_x_127) ;  /* 0xffffffa800847947 */ /* 0x000fea000383ffff */
.L_x_44:
[----:B------:R-:W-:-:S07]  /*af80*/  MOV R0, UR5 ;  /* 0x0000000500007c02 */ /* 0x000fce0008000f00 */
.L_x_128:
[----:B--2---:R2:W3:Y:S02]  /*af90*/  SYNCS.PHASECHK.TRANS64.TRYWAIT P0, [R0+URZ], R3 ;  /* 0x00000003000075a7 */ /* 0x0044e400080011ff */
[----:B---3--:R-:W-:Y:S05]  /*afa0*/  @!P0 NANOSLEEP.SYNCS 0x989680 ;  /* 0x009896800000895d */ /* 0x008fea0003900000 */
[----:B------:R-:W3:Y:S02]  /*afb0*/  @!P0 SYNCS.PHASECHK.TRANS64 P0, [R0+URZ], R3 ;  /* 0x00000003000085a7 */ /* 0x000ee400080010ff */
[----:B---3--:R-:W-:Y:S05]  /*afc0*/  @!P0 BRA `(.L_x_128) ;  /* 0xfffffffc00f08947 */ /* 0x008fea000383ffff */
[----:B------:R-:W-:Y:S05]  /*afd0*/  BRA `(.L_x_129) ;  /* 0xffffffa800907947 */ /* 0x000fea000383ffff */
.L_x_47:
[----:B------:R-:W-:-:S07]  /*afe0*/  MOV R4, UR4 ;  /* 0x0000000400047c02 */ /* 0x000fce0008000f00 */
.L_x_130:
[----:B-1----:R1:W2:Y:S02]  /*aff0*/  SYNCS.PHASECHK.TRANS64.TRYWAIT P1, [R4+URZ+0xa8], R7 ;  /* 0x0000a807040075a7 */ /* 0x0022a400080211ff */
[----:B--2---:R-:W-:Y:S05]  /*b000*/  @!P1 NANOSLEEP.SYNCS 0x989680 ;  /* 0x009896800000995d */ /* 0x004fea0003900000 */
[----:B------:R-:W2:Y:S02]  /*b010*/  @!P1 SYNCS.PHASECHK.TRANS64 P1, [R4+URZ+0xa8], R7 ;  /* 0x0000a807040095a7 */ /* 0x000ea400080210ff */
[----:B--2---:R-:W-:Y:S05]  /*b020*/  @!P1 BRA `(.L_x_130) ;  /* 0xfffffffc00f09947 */ /* 0x004fea000383ffff */
[----:B------:R-:W-:Y:S05]  /*b030*/  BRA `(.L_x_131) ;  /* 0xffffffa800fc7947 */ /* 0x000fea000383ffff */
.L_x_48:
[----:B-1----:R-:W-:-:S07]  /*b040*/  MOV R4, UR4 ;  /* 0x0000000400047c02 */ /* 0x002fce0008000f00 */
.L_x_132:
[----:B-1----:R1:W2:Y:S02]  /*b050*/  SYNCS.PHASECHK.TRANS64.TRYWAIT P1, [R4+URZ+0xa0], R5 ;  /* 0x0000a005040075a7 */ /* 0x0022a400080211ff */
[----:B--2---:R-:W-:Y:S05]  /*b060*/  @!P1 NANOSLEEP.SYNCS 0x989680 ;  /* 0x009896800000995d */ /* 0x004fea0003900000 */
[----:B------:R-:W2:Y:S02]  /*b070*/  @!P1 SYNCS.PHASECHK.TRANS64 P1, [R4+URZ+0xa0], R5 ;  /* 0x0000a005040095a7 */ /* 0x000ea400080210ff */
[----:B--2---:R-:W-:Y:S05]  /*b080*/  @!P1 BRA `(.L_x_132) ;  /* 0xfffffffc00f09947 */ /* 0x004fea000383ffff */
[----:B------:R-:W-:Y:S05]  /*b090*/  BRA `(.L_x_133) ;  /* 0xffffffac00047947 */ /* 0x000fea000383ffff */
.L_x_56:
[----:B------:R-:W-:-:S07]  /*b0a0*/  MOV R2, UR23 ;  /* 0x0000001700027c02 */ /* 0x000fce0008000f00 */
.L_x_134:
[----:B-1----:R1:W2:Y:S02]  /*b0b0*/  SYNCS.PHASECHK.TRANS64.TRYWAIT P0, [R2+URZ+0xa0], R5 ;  /* 0x0000a005020075a7 */ /* 0x0022a400080011ff */
[----:B--2---:R-:W-:Y:S05]  /*b0c0*/  @!P0 NANOSLEEP.SYNCS 0x989680 ;  /* 0x009896800000895d */ /* 0x004fea0003900000 */
[----:B------:R-:W2:Y:S02]  /*b0d0*/  @!P0 SYNCS.PHASECHK.TRANS64 P0, [R2+URZ+0xa0], R5 ;  /* 0x0000a005020085a7 */ /* 0x000ea400080010ff */
[----:B--2---:R-:W-:Y:S05]  /*b0e0*/  @!P0 BRA `(.L_x_134) ;  /* 0xfffffffc00f08947 */ /* 0x004fea000383ffff */
[----:B------:R-:W-:Y:S05]  /*b0f0*/  BRA `(.L_x_135) ;  /* 0xffffffb000b87947 */ /* 0x000fea000383ffff */
.L_x_57:
[----:B------:R-:W-:-:S07]  /*b100*/  MOV R5, UR28 ;  /* 0x0000001c00057c02 */ /* 0x000fce0008000f00 */
.L_x_136:
[----:B-1----:R1:W2:Y:S02]  /*b110*/  SYNCS.PHASECHK.TRANS64.TRYWAIT P0, [R5+URZ+0xc0], R2 ;  /* 0x0000c002050075a7 */ /* 0x0022a400080011ff */
[----:B--2---:R-:W-:Y:S05]  /*b120*/  @!P0 NANOSLEEP.SYNCS 0x989680 ;  /* 0x009896800000895d */ /* 0x004fea0003900000 */
[----:B------:R-:W2:Y:S02]  /*b130*/  @!P0 SYNCS.PHASECHK.TRANS64 P0, [R5+URZ+0xc0], R2 ;  /* 0x0000c002050085a7 */ /* 0x000ea400080010ff */
[----:B--2---:R-:W-:Y:S05]  /*b140*/  @!P0 BRA `(.L_x_136) ;  /* 0xfffffffc00f08947 */ /* 0x004fea000383ffff */
[----:B------:R-:W-:Y:S05]  /*b150*/  BRA `(.L_x_137) ;  /* 0xffffffb000d47947 */ /* 0x000fea000383ffff */
.L_x_60:
[----:B-1----:R-:W-:Y:S07]  /*b160*/  MOV R2, UR21 ;  /* 0x0000001500027c02 */ /* 0x002fee0008000f00 */
.L_x_138:
[----:B-1----:R1:W2:Y:S02]  /*b170*/  SYNCS.PHASECHK.TRANS64.TRYWAIT P0, [R2+URZ], R5 ;  /* 0x00000005020075a7 */ /* 0x0022a400080011ff */
[----:B--2---:R-:W-:Y:S05]  /*b180*/  @!P0 NANOSLEEP.SYNCS 0x989680 ;  /* 0x009896800000895d */ /* 0x004fea0003900000 */
[----:B------:R-:W2:Y:S02]  /*b190*/  @!P0 SYNCS.PHASECHK.TRANS64 P0, [R2+URZ], R5 ;  /* 0x00000005020085a7 */ /* 0x000ea400080010ff */
[----:B--2---:R-:W-:Y:S05]  /*b1a0*/  @!P0 BRA `(.L_x_138) ;  /* 0xfffffffc00f08947 */ /* 0x004fea000383ffff */
[----:B------:R-:W-:Y:S05]  /*b1b0*/  BRA `(.L_x_59) ;  /* 0xffffffb000f87947 */ /* 0x000fea000383ffff */
.L_x_63:
[----:B------:R-:W-:-:S07]  /*b1c0*/  MOV R2, UR4 ;  /* 0x0000000400027c02 */ /* 0x000fce0008000f00 */
.L_x_139:
[----:B-1----:R1:W3:Y:S02]  /*b1d0*/  SYNCS.PHASECHK.TRANS64.TRYWAIT P0, [R2+URZ], R3 ;  /* 0x00000003020075a7 */ /* 0x0022e400080011ff */
[----:B---3--:R-:W-:Y:S05]  /*b1e0*/  @!P0 NANOSLEEP.SYNCS 0x989680 ;  /* 0x009896800000895d */ /* 0x008fea0003900000 */
[----:B------:R-:W3:Y:S02]  /*b1f0*/  @!P0 SYNCS.PHASECHK.TRANS64 P0, [R2+URZ], R3 ;  /* 0x00000003020085a7 */ /* 0x000ee400080010ff */
[----:B---3--:R-:W-:Y:S05]  /*b200*/  @!P0 BRA `(.L_x_139) ;  /* 0xfffffffc00f08947 */ /* 0x008fea000383ffff */
[----:B------:R-:W-:Y:S05]  /*b210*/  BRA `(.L_x_140) ;  /* 0xffffffb800547947 */ /* 0x000fea000383ffff */
.L_x_64:
[----:B------:R-:W-:-:S07]  /*b220*/  MOV R2, UR4 ;  /* 0x0000000400027c02 */ /* 0x000fce0008000f00 */
.L_x_141:
[----:B-1----:R1:W2:Y:S02]  /*b230*/  SYNCS.PHASECHK.TRANS64.TRYWAIT P0, [R2+URZ], R3 ;  /* 0x00000003020075a7 */ /* 0x0022a400080011ff */
[----:B--2---:R-:W-:Y:S05]  /*b240*/  @!P0 NANOSLEEP.SYNCS 0x989680 ;  /* 0x009896800000895d */ /* 0x004fea0003900000 */
[----:B------:R-:W2:Y:S02]  /*b250*/  @!P0 SYNCS.PHASECHK.TRANS64 P0, [R2+URZ], R3 ;  /* 0x00000003020085a7 */ /* 0x000ea400080010ff */
[----:B--2---:R-:W-:Y:S05]  /*b260*/  @!P0 BRA `(.L_x_141) ;  /* 0xfffffffc00f08947 */ /* 0x004fea000383ffff */
[----:B------:R-:W-:Y:S05]  /*b270*/  BRA `(.L_x_142) ;  /* 0xffffffb800607947 */ /* 0x000fea000383ffff */
.L_x_69:
[----:B------:R-:W-:Y:S07]  /*b280*/  MOV R0, UR24 ;  /* 0x0000001800007c02 */ /* 0x000fee0008000f00 */
.L_x_143:
[----:B---3--:R3:W4:Y:S02]  /*b290*/  SYNCS.PHASECHK.TRANS64.TRYWAIT P0, [R0+URZ+0xa0], R5 ;  /* 0x0000a005000075a7 */ /* 0x00872400080011ff */
[----:B----4-:R-:W-:Y:S05]  /*b2a0*/  @!P0 NANOSLEEP.SYNCS 0x989680 ;  /* 0x009896800000895d */ /* 0x010fea0003900000 */
[----:B------:R-:W4:Y:S02]  /*b2b0*/  @!P0 SYNCS.PHASECHK.TRANS64 P0, [R0+URZ+0xa0], R5 ;  /* 0x0000a005000085a7 */ /* 0x000f2400080010ff */
[----:B----4-:R-:W-:Y:S05]  /*b2c0*/  @!P0 BRA `(.L_x_143) ;  /* 0xfffffffc00f08947 */ /* 0x010fea000383ffff */
[----:B------:R-:W-:Y:S05]  /*b2d0*/  BRA `(.L_x_144) ;  /* 0xffffffbc00a47947 */ /* 0x000fea000383ffff */
.L_x_72:
[----:B------:R-:W-:Y:S07]  /*b2e0*/  MOV R0, UR24 ;  /* 0x0000001800007c02 */ /* 0x000fee0008000f00 */
.L_x_145:
[----:B---3--:R3:W4:Y:S02]  /*b2f0*/  SYNCS.PHASECHK.TRANS64.TRYWAIT P2, [R0+URZ+0x98], R9 ;  /* 0x00009809000075a7 */ /* 0x00872400080411ff */
[----:B----4-:R-:W-:Y:S05]  /*b300*/  @!P2 NANOSLEEP.SYNCS 0x989680 ;  /* 0x009896800000a95d */ /* 0x010fea0003900000 */
[----:B------:R-:W4:Y:S02]  /*b310*/  @!P2 SYNCS.PHASECHK.TRANS64 P2, [R0+URZ+0x98], R9 ;  /* 0x000098090000a5a7 */ /* 0x000f2400080410ff */
[----:B----4-:R-:W-:Y:S05]  /*b320*/  @!P2 BRA `(.L_x_145) ;  /* 0xfffffffc00f0a947 */ /* 0x010fea000383ffff */
[----:B------:R-:W-:Y:S05]  /*b330*/  BRA `(.L_x_71) ;  /* 0xffffffc400047947 */ /* 0x000fea000383ffff */
.L_x_75:
[----:B------:R-:W-:Y:S07]  /*b340*/  MOV R2, UR7 ;  /* 0x0000000700027c02 */ /* 0x000fee0008000f00 */
.L_x_146:
[----:B-1----:R1:W3:Y:S02]  /*b350*/  SYNCS.PHASECHK.TRANS64.TRYWAIT P1, [R2+URZ+0x78], R9 ;  /* 0x00007809020075a7 */ /* 0x0022e400080211ff */
[----:B---3--:R-:W-:Y:S05]  /*b360*/  @!P1 NANOSLEEP.SYNCS 0x989680 ;  /* 0x009896800000995d */ /* 0x008fea0003900000 */
[----:B------:R-:W3:Y:S02]  /*b370*/  @!P1 SYNCS.PHASECHK.TRANS64 P1, [R2+URZ+0x78], R9 ;  /* 0x00007809020095a7 */ /* 0x000ee400080210ff */
[----:B---3--:R-:W-:Y:S05]  /*b380*/  @!P1 BRA `(.L_x_146) ;  /* 0xfffffffc00f09947 */ /* 0x008fea000383ffff */
[----:B------:R-:W-:Y:S05]  /*b390*/  BRA `(.L_x_147) ;  /* 0xffffffc400c07947 */ /* 0x000fea000383ffff */
.L_x_76:
[----:B------:R-:W-:Y:S07]  /*b3a0*/  MOV R0, UR4 ;  /* 0x0000000400007c02 */ /* 0x000fee0008000f00 */
.L_x_148:
[----:B-1----:R1:W3:Y:S02]  /*b3b0*/  SYNCS.PHASECHK.TRANS64.TRYWAIT P0, [R0+URZ+0x78], R9 ;  /* 0x00007809000075a7 */ /* 0x0022e400080011ff */
[----:B---3--:R-:W-:Y:S05]  /*b3c0*/  @!P0 NANOSLEEP.SYNCS 0x989680 ;  /* 0x009896800000895d */ /* 0x008fea0003900000 */
[----:B------:R-:W3:Y:S02]  /*b3d0*/  @!P0 SYNCS.PHASECHK.TRANS64 P0, [R0+URZ+0x78], R9 ;  /* 0x00007809000085a7 */ /* 0x000ee400080010ff */
[----:B---3--:R-:W-:Y:S05]  /*b3e0*/  @!P0 BRA `(.L_x_148) ;  /* 0xfffffffc00f08947 */ /* 0x008fea000383ffff */
[----:B------:R-:W-:Y:S05]  /*b3f0*/  BRA `(.L_x_149) ;  /* 0xffffffc800307947 */ /* 0x000fea000383ffff */
.L_x_78:
[----:B------:R-:W-:-:S07]  /*b400*/  MOV R0, UR4 ;  /* 0x0000000400007c02 */ /* 0x000fce0008000f00 */
.L_x_150:
[----:B-1----:R1:W3:Y:S02]  /*b410*/  SYNCS.PHASECHK.TRANS64.TRYWAIT P0, [R0+URZ], R3 ;  /* 0x00000003000075a7 */ /* 0x0022e400080011ff */
[----:B---3--:R-:W-:Y:S05]  /*b420*/  @!P0 NANOSLEEP.SYNCS 0x989680 ;  /* 0x009896800000895d */ /* 0x008fea0003900000 */
[----:B------:R-:W3:Y:S02]  /*b430*/  @!P0 SYNCS.PHASECHK.TRANS64 P0, [R0+URZ], R3 ;  /* 0x00000003000085a7 */ /* 0x000ee400080010ff */
[----:B---3--:R-:W-:Y:S05]  /*b440*/  @!P0 BRA `(.L_x_150) ;  /* 0xfffffffc00f08947 */ /* 0x008fea000383ffff */
[----:B------:R-:W-:Y:S05]  /*b450*/  BRA `(.L_x_151) ;  /* 0xffffffc800b47947 */ /* 0x000fea000383ffff */
.L_x_79:
[----:B------:R-:W-:-:S07]  /*b460*/  MOV R0, UR5 ;  /* 0x0000000500007c02 */ /* 0x000fce0008000f00 */
.L_x_152:
[----:B-1----:R1:W3:Y:S02]  /*b470*/  SYNCS.PHASECHK.TRANS64.TRYWAIT P0, [R0+URZ], R3 ;  /* 0x00000003000075a7 */ /* 0x0022e400080011ff */
[----:B---3--:R-:W-:Y:S05]  /*b480*/  @!P0 NANOSLEEP.SYNCS 0x989680 ;  /* 0x009896800000895d */ /* 0x008fea0003900000 */
[----:B------:R-:W3:Y:S02]  /*b490*/  @!P0 SYNCS.PHASECHK.TRANS64 P0, [R0+URZ], R3 ;  /* 0x00000003000085a7 */ /* 0x000ee400080010ff */
[----:B---3--:R-:W-:Y:S05]  /*b4a0*/  @!P0 BRA `(.L_x_152) ;  /* 0xfffffffc00f08947 */ /* 0x008fea000383ffff */
[----:B------:R-:W-:Y:S05]  /*b4b0*/  BRA `(.L_x_153) ;  /* 0xffffffc800c07947 */ /* 0x000fea000383ffff */
.L_x_81:
[----:B------:R-:W-:Y:S07]  /*b4c0*/  MOV R0, UR49 ;  /* 0x0000003100007c02 */ /* 0x000fee0008000f00 */
.L_x_154:
[----:B-1----:R1:W2:Y:S02]  /*b4d0*/  SYNCS.PHASECHK.TRANS64.TRYWAIT P0, [R0+URZ+0xa0], R3 ;  /* 0x0000a003000075a7 */ /* 0x0022a400080011ff */
[----:B--2---:R-:W-:Y:S05]  /*b4e0*/  @!P0 NANOSLEEP.SYNCS 0x989680 ;  /* 0x009896800000895d */ /* 0x004fea0003900000 */
[----:B------:R-:W2:Y:S02]  /*b4f0*/  @!P0 SYNCS.PHASECHK.TRANS64 P0, [R0+URZ+0xa0], R3 ;  /* 0x0000a003000085a7 */ /* 0x000ea400080010ff */
[----:B--2---:R-:W-:Y:S05]  /*b500*/  @!P0 BRA `(.L_x_154) ;  /* 0xfffffffc00f08947 */ /* 0x004fea000383ffff */
[----:B------:R-:W-:Y:S05]  /*b510*/  BRA `(.L_x_155) ;  /* 0xffffffcc00c47947 */ /* 0x000fea000383ffff */
.L_x_91:
[----:B-1----:R1:W3:Y:S02]  /*b520*/  SYNCS.PHASECHK.TRANS64.TRYWAIT P1, [R3+URZ+0x60], R2 ;  /* 0x00006002030075a7 */ /* 0x0022e400080211ff */
[----:B---3--:R-:W-:Y:S05]  /*b530*/  @!P1 NANOSLEEP.SYNCS 0x989680 ;  /* 0x009896800000995d */ /* 0x008fea0003900000 */
[----:B------:R-:W3:Y:S02]  /*b540*/  @!P1 SYNCS.PHASECHK.TRANS64 P1, [R3+URZ+0x60], R2 ;  /* 0x00006002030095a7 */ /* 0x000ee400080210ff */
[----:B---3--:R-:W-:Y:S05]  /*b550*/  @!P1 BRA `(.L_x_91) ;  /* 0xfffffffc00f09947 */ /* 0x008fea000383ffff */
[----:B------:R-:W-:Y:S05]  /*b560*/  BRA `(.L_x_90) ;  /* 0xffffffdc00a87947 */ /* 0x000fea000383ffff */
.L_x_93:
[----:B--2---:R2:W3:Y:S02]  /*b570*/  SYNCS.PHASECHK.TRANS64.TRYWAIT P0, [R83+URZ+0xb0], R0 ;  /* 0x0000b000530075a7 */ /* 0x0044e400080011ff */
[----:B---3--:R-:W-:Y:S05]  /*b580*/  @!P0 NANOSLEEP.SYNCS 0x989680 ;  /* 0x009896800000895d */ /* 0x008fea0003900000 */
[----:B------:R-:W3:Y:S02]  /*b590*/  @!P0 SYNCS.PHASECHK.TRANS64 P0, [R83+URZ+0xb0], R0 ;  /* 0x0000b000530085a7 */ /* 0x000ee400080010ff */
[----:B---3--:R-:W-:Y:S05]  /*b5a0*/  @!P0 BRA `(.L_x_93) ;  /* 0xfffffffc00f08947 */ /* 0x008fea000383ffff */
[----:B------:R-:W-:Y:S05]  /*b5b0*/  BRA `(.L_x_92) ;  /* 0xffffffe000207947 */ /* 0x000fea000383ffff */
.L_x_104:
[----:B-1----:R1:W2:Y:S02]  /*b5c0*/  SYNCS.PHASECHK.TRANS64.TRYWAIT P0, [R3+URZ+0x60], R34 ;  /* 0x00006022030075a7 */ /* 0x0022a400080011ff */
[----:B--2---:R-:W-:Y:S05]  /*b5d0*/  @!P0 NANOSLEEP.SYNCS 0x989680 ;  /* 0x009896800000895d */ /* 0x004fea0003900000 */
[----:B------:R-:W2:Y:S02]  /*b5e0*/  @!P0 SYNCS.PHASECHK.TRANS64 P0, [R3+URZ+0x60], R34 ;  /* 0x00006022030085a7 */ /* 0x000ea400080010ff */
[----:B--2---:R-:W-:Y:S05]  /*b5f0*/  @!P0 BRA `(.L_x_104) ;  /* 0xfffffffc00f08947 */ /* 0x004fea000383ffff */
[----:B------:R-:W-:Y:S05]  /*b600*/  BRA `(.L_x_103) ;  /* 0xffffffe800787947 */ /* 0x000fea000383ffff */
        .weak           $__internal_0_$__cuda_sm10x_tcgen05_guardrail_trap_col_being_dealloced_not_returned_by_alloc
        .type           $__internal_0_$__cuda_sm10x_tcgen05_guardrail_trap_col_being_dealloced_not_returned_by_alloc,@function
        .size           $__internal_0_$__cuda_sm10x_tcgen05_guardrail_trap_col_being_dealloced_not_returned_by_alloc,($__internal_1_$__cuda_sm10x_tcgen05_guardrail_trap_phase_invalid_during_alloc - $__internal_0_$__cuda_sm10x_tcgen05_guardrail_trap_col_being_dealloced_not_returned_by_alloc)
$__internal_0_$__cuda_sm10x_tcgen05_guardrail_trap_col_being_dealloced_not_returned_by_alloc:
[----:B------:R-:W-:Y:S05]  /*b610*/  BPT.TRAP 0x1 ;  /* 0x000000040000795c */ /* 0x000fea0000300000 */
[----:B------:R-:W-:-:S04]  /*b620*/  MOV R3, 0x0 ;  /* 0x0000000000037802 */ /* 0x000fc80000000f00 */
[----:B------:R-:W-:Y:S05]  /*b630*/  RET.REL.NODEC R2 `(_ZN7cutlass13device_kernelINS_4conv6kernel13ConvUniversalINS1_16ConvProblemShapeILNS1_8OperatorE1ELi3EEENS1_10collective14CollectiveConvINS1_47MainloopSm100TmaUmmaWarpSpecializedImplicitGemmILS5_1ELi6ELi3ELi1ELi2EN4cute5tupleIJNSA_1CILi2EEENSC_ILi1EEESE_EEEEENSB_IJNSC_ILi64EEESH_NSB_IJSH_EEEEEENS_10tfloat32_tESK_NSA_8TiledMMAINSA_8MMA_AtomIJNSA_17SM100_MMA_TF32_SSISK_SK_fLi64ELi64ELNSA_4UMMA5MajorE0ELSP_1ELNSO_7ScaleInE0ELSQ_0EEEEEENSA_6LayoutINSB_IJSE_SE_SE_EEENSB_IJNSC_ILi0EEESV_SV_EEEEENSB_IJNSA_10UnderscoreESY_SY_EEEEENS7_6detail27Sm100ImplicitGemmTileTraitsINSA_20SM90_TMA_LOAD_IM2COLENSA_14ComposedLayoutINSA_7SwizzleILi3ELi4ELi3EEENSA_18smem_ptr_flag_bitsILi32EEENST_INSB_IJNSC_ILi8EEENSC_ILi32EEEEEENSB_IJS1A_SE_EEEEEEEvEENS12_INSA_23SM90_TMA_LOAD_MULTICASTENS14_INS15_ILi2ELi5ELi2EEES18_NST_INSB_IJS1A_NSC_ILi4EEEEEENSB_IJSE_S1A_EEEEEEEvEEEENS_8epilogue10collective18CollectiveEpilogueINS1P_23Sm100TmaWarpSpecializedILi3ELi2ELi16ELb1ELb0EEEJSJ_NSB_IJNST_ISH_SE_EENST_IS1A_SE_EEEEESK_NSB_IJNSB_IJllllEEESE_SV_EEESK_S1Y_NS1P_6fusion15FusionCallbacksIS1T_NS1Z_17LinearCombinationISK_fSK_fLNS_15FloatRoundStyleE2EEESJ_S1W_JEEENSA_5SM1004TMEM4LOAD26SM100_TMEM_LOAD_16dp128b8xES13_S1E_NSA_17SM75_U32x4_LDSM_NENSA_21SM90_TMA_STORE_IM2COLES1E_NSA_17SM90_U32x4_STSM_NENSA_39AutoVectorizingCopyWithAssumedAlignmentILi128EEEEEEvvEEEEvNT_6ParamsE) ;  /* 0xffffff4802707950 */ /* 0x000fea0003c3ffff */
        .weak           $__internal_1_$__cuda_sm10x_tcgen05_guardrail_trap_phase_invalid_during_alloc
        .type           $__internal_1_$__cuda_sm10x_tcgen05_guardrail_trap_phase_invalid_during_alloc,@function
        .size           $__internal_1_$__cuda_sm10x_tcgen05_guardrail_trap_phase_invalid_during_alloc,($__internal_2_$__cuda_sm10x_tcgen05_guardrail_trap_unallocated_columns_being_dealloced - $__internal_1_$__cuda_sm10x_tcgen05_guardrail_trap_phase_invalid_during_alloc)
$__internal_1_$__cuda_sm10x_tcgen05_guardrail_trap_phase_invalid_during_alloc:
[----:B------:R-:W-:Y:S05]  /*b640*/  BPT.TRAP 0x1 ;  /* 0x000000040000795c */ /* 0x000fea0000300000 */
[----:B------:R-:W-:-:S04]  /*b650*/  HFMA2 R5, -RZ, RZ, 0, 0 ;  /* 0x00000000ff057431 */ /* 0x000fc800000001ff */
[----:B------:R-:W-:Y:S05]  /*b660*/  RET.REL.NODEC R4 `(_ZN7cutlass13device_kernelINS_4conv6kernel13ConvUniversalINS1_16ConvProblemShapeILNS1_8OperatorE1ELi3EEENS1_10collective14CollectiveConvINS1_47MainloopSm100TmaUmmaWarpSpecializedImplicitGemmILS5_1ELi6ELi3ELi1ELi2EN4cute5tupleIJNSA_1CILi2EEENSC_ILi1EEESE_EEEEENSB_IJNSC_ILi64EEESH_NSB_IJSH_EEEEEENS_10tfloat32_tESK_NSA_8TiledMMAINSA_8MMA_AtomIJNSA_17SM100_MMA_TF32_SSISK_SK_fLi64ELi64ELNSA_4UMMA5MajorE0ELSP_1ELNSO_7ScaleInE0ELSQ_0EEEEEENSA_6LayoutINSB_IJSE_SE_SE_EEENSB_IJNSC_ILi0EEESV_SV_EEEEENSB_IJNSA_10UnderscoreESY_SY_EEEEENS7_6detail27Sm100ImplicitGemmTileTraitsINSA_20SM90_TMA_LOAD_IM2COLENSA_14ComposedLayoutINSA_7SwizzleILi3ELi4ELi3EEENSA_18smem_ptr_flag_bitsILi32EEENST_INSB_IJNSC_ILi8EEENSC_ILi32EEEEEENSB_IJS1A_SE_EEEEEEEvEENS12_INSA_23SM90_TMA_LOAD_MULTICASTENS14_INS15_ILi2ELi5ELi2EEES18_NST_INSB_IJS1A_NSC_ILi4EEEEEENSB_IJSE_S1A_EEEEEEEvEEEENS_8epilogue10collective18CollectiveEpilogueINS1P_23Sm100TmaWarpSpecializedILi3ELi2ELi16ELb1ELb0EEEJSJ_NSB_IJNST_ISH_SE_EENST_IS1A_SE_EEEEESK_NSB_IJNSB_IJllllEEESE_SV_EEESK_S1Y_NS1P_6fusion15FusionCallbacksIS1T_NS1Z_17LinearCombinationISK_fSK_fLNS_15FloatRoundStyleE2EEESJ_S1W_JEEENSA_5SM1004TMEM4LOAD26SM100_TMEM_LOAD_16dp128b8xES13_S1E_NSA_17SM75_U32x4_LDSM_NENSA_21SM90_TMA_STORE_IM2COLES1E_NSA_17SM90_U32x4_STSM_NENSA_39AutoVectorizingCopyWithAssumedAlignmentILi128EEEEEEvvEEEEvNT_6ParamsE) ;  /* 0xffffff4804647950 */ /* 0x000fea0003c3ffff */
        .weak           $__internal_2_$__cuda_sm10x_tcgen05_guardrail_trap_unallocated_columns_being_dealloced
        .type           $__internal_2_$__cuda_sm10x_tcgen05_guardrail_trap_unallocated_columns_being_dealloced,@function
        .size           $__internal_2_$__cuda_sm10x_tcgen05_guardrail_trap_unallocated_columns_being_dealloced,(.L_x_157 - $__internal_2_$__cuda_sm10x_tcgen05_guardrail_trap_unallocated_columns_being_dealloced)
$__internal_2_$__cuda_sm10x_tcgen05_guardrail_trap_unallocated_columns_being_dealloced:
[----:B------:R-:W-:Y:S05]  /*b670*/  BPT.TRAP 0x1 ;  /* 0x000000040000795c */ /* 0x000fea0000300000 */
[----:B------:R-:W-:-:S04]  /*b680*/  MOV R3, 0x0 ;  /* 0x0000000000037802 */ /* 0x000fc80000000f00 */
[----:B------:R-:W-:Y:S05]  /*b690*/  RET.REL.NODEC R2 `(_ZN7cutlass13device_kernelINS_4conv6kernel13ConvUniversalINS1_16ConvProblemShapeILNS1_8OperatorE1ELi3EEENS1_10collective14CollectiveConvINS1_47MainloopSm100TmaUmmaWarpSpecializedImplicitGemmILS5_1ELi6ELi3ELi1ELi2EN4cute5tupleIJNSA_1CILi2EEENSC_ILi1EEESE_EEEEENSB_IJNSC_ILi64EEESH_NSB_IJSH_EEEEEENS_10tfloat32_tESK_NSA_8TiledMMAINSA_8MMA_AtomIJNSA_17SM100_MMA_TF32_SSISK_SK_fLi64ELi64ELNSA_4UMMA5MajorE0ELSP_1ELNSO_7ScaleInE0ELSQ_0EEEEEENSA_6LayoutINSB_IJSE_SE_SE_EEENSB_IJNSC_ILi0EEESV_SV_EEEEENSB_IJNSA_10UnderscoreESY_SY_EEEEENS7_6detail27Sm100ImplicitGemmTileTraitsINSA_20SM90_TMA_LOAD_IM2COLENSA_14ComposedLayoutINSA_7SwizzleILi3ELi4ELi3EEENSA_18smem_ptr_flag_bitsILi32EEENST_INSB_IJNSC_ILi8EEENSC_ILi32EEEEEENSB_IJS1A_SE_EEEEEEEvEENS12_INSA_23SM90_TMA_LOAD_MULTICASTENS14_INS15_ILi2ELi5ELi2EEES18_NST_INSB_IJS1A_NSC_ILi4EEEEEENSB_IJSE_S1A_EEEEEEEvEEEENS_8epilogue10collective18CollectiveEpilogueINS1P_23Sm100TmaWarpSpecializedILi3ELi2ELi16ELb1ELb0EEEJSJ_NSB_IJNST_ISH_SE_EENST_IS1A_SE_EEEEESK_NSB_IJNSB_IJllllEEESE_SV_EEESK_S1Y_NS1P_6fusion15FusionCallbacksIS1T_NS1Z_17LinearCombinationISK_fSK_fLNS_15FloatRoundStyleE2EEESJ_S1W_JEEENSA_5SM1004TMEM4LOAD26SM100_TMEM_LOAD_16dp128b8xES13_S1E_NSA_17SM75_U32x4_LDSM_NENSA_21SM90_TMA_STORE_IM2COLES1E_NSA_17SM90_U32x4_STSM_NENSA_39AutoVectorizingCopyWithAssumedAlignmentILi128EEEEEEvvEEEEvNT_6ParamsE) ;  /* 0xffffff4802587950 */ /* 0x000fea0003c3ffff */
.L_x_156:
[----:B------:R-:W-:-:S00]  /*b6a0*/  BRA `(.L_x_156) ;  /* 0xfffffffc00fc7947 */ /* 0x000fc0000383ffff */
[----:B------:R-:W-:-:S00]  /*b6b0*/  NOP ;  /* 0x0000000000007918 */ /* 0x000fc00000000000 */
        /* <DEDUP_REMOVED lines=12> */
.L_x_157:


//--------------------- .nv.global.init           --------------------------
	.section	.nv.global.init,"aw",@progbits
.nv.global.init:
	.type		$str$29,@object
	.size		$str$29,($str$30 - $str$29)
$str$29:
        /*0000*/ 	.byte	0x28, 0x61, 0x64, 0x64, 0x72, 0x65, 0x73, 0x73, 0x20, 0x26, 0x20, 0x6d, 0x61, 0x73, 0x6b, 0x29
        /*0010*/ 	.byte	0x20, 0x3d, 0x3d, 0x20, 0x30, 0x00
	.type		$str$30,@object
	.size		$str$30,($str$28 - $str$30)
$str$30:
        /*0016*/ 	.byte	0x2f, 0x74, 0x6d, 0x70, 0x2f, 0x63, 0x75, 0x74, 0x6c, 0x61, 0x73, 0x73, 0x5f, 0x73, 0x77, 0x65
        /*0026*/ 	.byte	0x65, 0x70, 0x5f, 0x73, 0x72, 0x63, 0x2f, 0x69, 0x6e, 0x63, 0x6c, 0x75, 0x64, 0x65, 0x2f, 0x63
        /*0036*/ 	.byte	0x75, 0x74, 0x65, 0x2f, 0x70, 0x6f, 0x69, 0x6e, 0x74, 0x65, 0x72, 0x5f, 0x66, 0x6c, 0x61, 0x67
        /*0046*/ 	.byte	0x67, 0x65, 0x64, 0x2e, 0x68, 0x70, 0x70, 0x00
	.type		$str$28,@object
	.size		$str$28,($str$27 - $str$28)
$str$28:
        /*004e*/ 	.byte	0x2f, 0x74, 0x6d, 0x70, 0x2f, 0x63, 0x75, 0x74, 0x6c, 0x61, 0x73, 0x73, 0x5f, 0x73, 0x77, 0x65
        /*005e*/ 	.byte	0x65, 0x70, 0x5f, 0x73, 0x72, 0x63, 0x2f, 0x69, 0x6e, 0x63, 0x6c, 0x75, 0x64, 0x65, 0x2f, 0x63
        /*006e*/ 	.byte	0x75, 0x74, 0x65, 0x2f, 0x61, 0x74, 0x6f, 0x6d, 0x2f, 0x63, 0x6f, 0x70, 0x79, 0x5f, 0x74, 0x72
        /*007e*/ 	.byte	0x61, 0x69, 0x74, 0x73, 0x5f, 0x73, 0x6d, 0x31, 0x30, 0x30, 0x2e, 0x68, 0x70, 0x70, 0x00
	.type		$str$27,@object
	.size		$str$27,(__unnamed_1 - $str$27)
$str$27:
        /*008d*/ 	.byte	0x28, 0x28, 0x75, 0x69, 0x6e, 0x74, 0x33, 0x32, 0x5f, 0x74, 0x28, 0x74, 0x68, 0x72, 0x65, 0x61
        /*009d*/ 	.byte	0x64, 0x49, 0x64, 0x78, 0x2e, 0x78, 0x29, 0x20, 0x2f, 0x20, 0x33, 0x32, 0x29, 0x20, 0x25, 0x20
        /*00ad*/ 	.byte	0x34, 0x29, 0x20, 0x3d, 0x3d, 0x20, 0x28, 0x28, 0x28, 0x74, 0x6d, 0x65, 0x6d, 0x5f, 0x61, 0x64
        /*00bd*/ 	.byte	0x64, 0x72, 0x20, 0x3e, 0x3e, 0x20, 0x31, 0x36, 0x29, 0x20, 0x2f, 0x20, 0x33, 0x32, 0x29, 0x20
        /*00cd*/ 	.byte	0x25, 0x20, 0x34, 0x29, 0x00
	.type		__unnamed_1,@object
	.size		__unnamed_1,(__unnamed_2 - __unnamed_1)
__unnamed_1:
        /*00d2*/ 	.byte	0x61, 0x75, 0x74, 0x6f, 0x20, 0x63, 0x75, 0x74, 0x65, 0x3a, 0x3a, 0x61, 0x73, 0x5f, 0x70, 0x6f
        /* <DEDUP_REMOVED lines=24> */
        /*0262*/ 	.byte	0x30, 0x34, 0x38, 0x3e, 0x3e, 0x3e, 0x3e, 0x5d, 0x00
	.type		__unnamed_2,@object
	.size		__unnamed_2,(.L_2 - __unnamed_2)
__unnamed_2:
        /* <DEDUP_REMOVED lines=45> */
        /*053b*/ 	.byte	0x3e, 0x3e, 0x3e, 0x5d, 0x00
.L_2:


//--------------------- .nv.shared._ZN7cutlass13device_kernelINS_4conv6kernel13ConvUniversalINS1_16ConvProblemShapeILNS1_8OperatorE1ELi3EEENS1_10collective14CollectiveConvINS1_47MainloopSm100TmaUmmaWarpSpecializedImplicitGemmILS5_1ELi6ELi3ELi1ELi2EN4cute5tupleIJNSA_1CILi2EEENSC_ILi1EEESE_EEEEENSB_IJNSC_ILi64EEESH_NSB_IJSH_EEEEEENS_10tfloat32_tESK_NSA_8TiledMMAINSA_8MMA_AtomIJNSA_17SM100_MMA_TF32_SSISK_SK_fLi64ELi64ELNSA_4UMMA5MajorE0ELSP_1ELNSO_7ScaleInE0ELSQ_0EEEEEENSA_6LayoutINSB_IJSE_SE_SE_EEENSB_IJNSC_ILi0EEESV_SV_EEEEENSB_IJNSA_10UnderscoreESY_SY_EEEEENS7_6detail27Sm100ImplicitGemmTileTraitsINSA_20SM90_TMA_LOAD_IM2COLENSA_14ComposedLayoutINSA_7SwizzleILi3ELi4ELi3EEENSA_18smem_ptr_flag_bitsILi32EEENST_INSB_IJNSC_ILi8EEENSC_ILi32EEEEEENSB_IJS1A_SE_EEEEEEEvEENS12_INSA_23SM90_TMA_LOAD_MULTICASTENS14_INS15_ILi2ELi5ELi2EEES18_NST_INSB_IJS1A_NSC_ILi4EEEEEENSB_IJSE_S1A_EEEEEEEvEEEENS_8epilogue10collective18CollectiveEpilogueINS1P_23Sm100TmaWarpSpecializedILi3ELi2ELi16ELb1ELb0EEEJSJ_NSB_IJNST_ISH_SE_EENST_IS1A_SE_EEEEESK_NSB_IJNSB_IJllllEEESE_SV_EEESK_S1Y_NS1P_6fusion15FusionCallbacksIS1T_NS1Z_17LinearCombinationISK_fSK_fLNS_15FloatRoundStyleE2EEESJ_S1W_JEEENSA_5SM1004TMEM4LOAD26SM100_TMEM_LOAD_16dp128b8xES13_S1E_NSA_17SM75_U32x4_LDSM_NENSA_21SM90_TMA_STORE_IM2COLES1E_NSA_17SM90_U32x4_STSM_NENSA_39AutoVectorizingCopyWithAssumedAlignmentILi128EEEEEEvvEEEEvNT_6ParamsE --------------------------
	.section	.nv.shared._ZN7cutlass13device_kernelINS_4conv6kernel13ConvUniversalINS1_16ConvProblemShapeILNS1_8OperatorE1ELi3EEENS1_10collective14CollectiveConvINS1_47MainloopSm100TmaUmmaWarpSpecializedImplicitGemmILS5_1ELi6ELi3ELi1ELi2EN4cute5tupleIJNSA_1CILi2EEENSC_ILi1EEESE_EEEEENSB_IJNSC_ILi64EEESH_NSB_IJSH_EEEEEENS_10tfloat32_tESK_NSA_8TiledMMAINSA_8MMA_AtomIJNSA_17SM100_MMA_TF32_SSISK_SK_fLi64ELi64ELNSA_4UMMA5MajorE0ELSP_1ELNSO_7ScaleInE0ELSQ_0EEEEEENSA_6LayoutINSB_IJSE_SE_SE_EEENSB_IJNSC_ILi0EEESV_SV_EEEEENSB_IJNSA_10UnderscoreESY_SY_EEEEENS7_6detail27Sm100ImplicitGemmTileTraitsINSA_20SM90_TMA_LOAD_IM2COLENSA_14ComposedLayoutINSA_7SwizzleILi3ELi4ELi3EEENSA_18smem_ptr_flag_bitsILi32EEENST_INSB_IJNSC_ILi8EEENSC_ILi32EEEEEENSB_IJS1A_SE_EEEEEEEvEENS12_INSA_23SM90_TMA_LOAD_MULTICASTENS14_INS15_ILi2ELi5ELi2EEES18_NST_INSB_IJS1A_NSC_ILi4EEEEEENSB_IJSE_S1A_EEEEEEEvEEEENS_8epilogue10collective18CollectiveEpilogueINS1P_23Sm100TmaWarpSpecializedILi3ELi2ELi16ELb1ELb0EEEJSJ_NSB_IJNST_ISH_SE_EENST_IS1A_SE_EEEEESK_NSB_IJNSB_IJllllEEESE_SV_EEESK_S1Y_NS1P_6fusion15FusionCallbacksIS1T_NS1Z_17LinearCombinationISK_fSK_fLNS_15FloatRoundStyleE2EEESJ_S1W_JEEENSA_5SM1004TMEM4LOAD26SM100_TMEM_LOAD_16dp128b8xES13_S1E_NSA_17SM75_U32x4_LDSM_NENSA_21SM90_TMA_STORE_IM2COLES1E_NSA_17SM90_U32x4_STSM_NENSA_39AutoVectorizingCopyWithAssumedAlignmentILi128EEEEEEvvEEEEvNT_6ParamsE,"aw",@nobits
	.sectionflags	@""
	.align	16
	.zero		1024


//--------------------- .nv.shared.reserved.0     --------------------------
	.section	.nv.shared.reserved.0,"aw",@nobits
	.weak		__nv_reservedSMEM_offset_0_alias
	.size		__nv_reservedSMEM_offset_0_alias, 0, 64
	.other		__nv_reservedSMEM_offset_0_alias,@"STO_CUDA_RESERVED_SHARED STV_DEFAULT"
__nv_reservedSMEM_offset_0_alias:
	.zero		0
.nv.shared.reserved.0:
	.zero		64
	.weak		__nv_reservedSMEM_tcgen05_partition
	.type		__nv_reservedSMEM_tcgen05_partition,@object
	.size		__nv_reservedSMEM_tcgen05_partition,(.L_0 - __nv_reservedSMEM_tcgen05_partition)
__nv_reservedSMEM_tcgen05_partition:
	.zero		32
.L_0:


//--------------------- .nv.global                --------------------------
	.section	.nv.global,"aw",@nobits
.nv.global:
	.type		_ZN39_INTERNAL_4037b771_4_k_cu_06f0adb8_34694cute1_E,@object
	.size		_ZN39_INTERNAL_4037b771_4_k_cu_06f0adb8_34694cute1_E,(_ZN39_INTERNAL_4037b771_4_k_cu_06f0adb8_34694cuda3std3__45__cpo6cbeginE - _ZN39_INTERNAL_4037b771_4_k_cu_06f0adb8_34694cute1_E)
_ZN39_INTERNAL_4037b771_4_k_cu_06f0adb8_34694cute1_E:
	.zero		1
	.type		_ZN39_INTERNAL_4037b771_4_k_cu_06f0adb8_34694cuda3std3__45__cpo6cbeginE,@object
	.size		_ZN39_INTERNAL_4037b771_4_k_cu_06f0adb8_34694cuda3std3__45__cpo6cbeginE,(_ZN39_INTERNAL_4037b771_4_k_cu_06f0adb8_34694cuda3std3__48in_placeE - _ZN39_INTERNAL_4037b771_4_k_cu_06f0adb8_34694cuda3std3__45__cpo6cbeginE)
_ZN39_INTERNAL_4037b771_4_k_cu_06f0adb8_34694cuda3std3__45__cpo6cbeginE:
	.zero		1
	.type		_ZN39_INTERNAL_4037b771_4_k_cu_06f0adb8_34694cuda3std3__48in_placeE,@object
	.size		_ZN39_INTERNAL_4037b771_4_k_cu_06f0adb8_34694cuda3std3__48in_placeE,(_ZN39_INTERNAL_4037b771_4_k_cu_06f0adb8_34694cuda3std6ranges3__45__cpo9iter_moveE - _ZN39_INTERNAL_4037b771_4_k_cu_06f0adb8_34694cuda3std3__48in_placeE)
_ZN39_INTERNAL_4037b771_4_k_cu_06f0adb8_34694cuda3std3__48in_placeE:
	.zero		1
	.type		_ZN39_INTERNAL_4037b771_4_k_cu_06f0adb8_34694cuda3std6ranges3__45__cpo9iter_moveE,@object
	.size		_ZN39_INTERNAL_4037b771_4_k_cu_06f0adb8_34694cuda3std6ranges3__45__cpo9iter_moveE,(_ZN39_INTERNAL_4037b771_4_k_cu_06f0adb8_34694cuda3std3__45__cpo5beginE - _ZN39_INTERNAL_4037b771_4_k_cu_06f0adb8_34694cuda3std6ranges3__45__cpo9iter_moveE)
_ZN39_INTERNAL_4037b771_4_k_cu_06f0adb8_34694cuda3std6ranges3__45__cpo9iter_moveE:
	.zero		1
	.type		_ZN39_INTERNAL_4037b771_4_k_cu_06f0adb8_34694cuda3std3__45__cpo5beginE,@object
	.size		_ZN39_INTERNAL_4037b771_4_k_cu_06f0adb8_34694cuda3std3__45__cpo5beginE,(_ZN39_INTERNAL_4037b771_4_k_cu_06f0adb8_34694cuda3std3__441_GLOBAL__N__4037b771_4_k_cu_06f0adb8_34696ignoreE - _ZN39_INTERNAL_4037b771_4_k_cu_06f0adb8_34694cuda3std3__45__cpo5beginE)
_ZN39_INTERNAL_4037b771_4_k_cu_06f0adb8_34694cuda3std3__45__cpo5beginE:
	.zero		1
	.type		_ZN39_INTERNAL_4037b771_4_k_cu_06f0adb8_34694cuda3std3__441_GLOBAL__N__4037b771_4_k_cu_06f0adb8_34696ignoreE,@object
	.size		_ZN39_INTERNAL_4037b771_4_k_cu_06f0adb8_34694cuda3std3__441_GLOBAL__N__4037b771_4_k_cu_06f0adb8_34696ignoreE,(_ZN39_INTERNAL_4037b771_4_k_cu_06f0adb8_34694cute7productE - _ZN39_INTERNAL_4037b771_4_k_cu_06f0adb8_34694cuda3std3__441_GLOBAL__N__4037b771_4_k_cu_06f0adb8_34696ignoreE)
_ZN39_INTERNAL_4037b771_4_k_cu_06f0adb8_34694cuda3std3__441_GLOBAL__N__4037b771_4_k_cu_06f0adb8_34696ignoreE:
	.zero		1
	.type		_ZN39_INTERNAL_4037b771_4_k_cu_06f0adb8_34694cute7productE,@object
	.size		_ZN39_INTERNAL_4037b771_4_k_cu_06f0adb8_34694cute7productE,(_ZN39_INTERNAL_4037b771_4_k_cu_06f0adb8_34694cuda3std3__45__cpo3endE - _ZN39_INTERNAL_4037b771_4_k_cu_06f0adb8_34694cute7productE)
_ZN39_INTERNAL_4037b771_4_k_cu_06f0adb8_34694cute7productE:
	.zero		1
	.type		_ZN39_INTERNAL_4037b771_4_k_cu_06f0adb8_34694cuda3std3__45__cpo3endE,@object
	.size		_ZN39_INTERNAL_4037b771_4_k_cu_06f0adb8_34694cuda3std3__45__cpo3endE,(_ZN39_INTERNAL_4037b771_4_k_cu_06f0adb8_34694cuda3std3__419piecewise_constructE - _ZN39_INTERNAL_4037b771_4_k_cu_06f0adb8_34694cuda3std3__45__cpo3endE)
_ZN39_INTERNAL_4037b771_4_k_cu_06f0adb8_34694cuda3std3__45__cpo3endE:
	.zero		1
	.type		_ZN39_INTERNAL_4037b771_4_k_cu_06f0adb8_34694cuda3std3__419piecewise_constructE,@object
	.size		_ZN39_INTERNAL_4037b771_4_k_cu_06f0adb8_34694cuda3std3__419piecewise_constructE,(_ZN39_INTERNAL_4037b771_4_k_cu_06f0adb8_34694cuda3std3__45__cpo4cendE - _ZN39_INTERNAL_4037b771_4_k_cu_06f0adb8_34694cuda3std3__419piecewise_constructE)
_ZN39_INTERNAL_4037b771_4_k_cu_06f0adb8_34694cuda3std3__419piecewise_constructE:
	.zero		1
	.type		_ZN39_INTERNAL_4037b771_4_k_cu_06f0adb8_34694cuda3std3__45__cpo4cendE,@object
	.size		_ZN39_INTERNAL_4037b771_4_k_cu_06f0adb8_34694cuda3std3__45__cpo4cendE,(_ZN39_INTERNAL_4037b771_4_k_cu_06f0adb8_34694cuda3std6ranges3__45__cpo4swapE - _ZN39_INTERNAL_4037b771_4_k_cu_06f0adb8_34694cuda3std3__45__cpo4cendE)
_ZN39_INTERNAL_4037b771_4_k_cu_06f0adb8_34694cuda3std3__45__cpo4cendE:
	.zero		1
	.type		_ZN39_INTERNAL_4037b771_4_k_cu_06f0adb8_34694cuda3std6ranges3__45__cpo4swapE,@object
	.size		_ZN39_INTERNAL_4037b771_4_k_cu_06f0adb8_34694cuda3std6ranges3__45__cpo4swapE,(.L_10 - _ZN39_INTERNAL_4037b771_4_k_cu_06f0adb8_34694cuda3std6ranges3__45__cpo4swapE)
_ZN39_INTERNAL_4037b771_4_k_cu_06f0adb8_34694cuda3std6ranges3__45__cpo4swapE:
	.zero		1
.L_10:


//--------------------- .nv.constant0._ZN7cutlass13device_kernelINS_4conv6kernel13ConvUniversalINS1_16ConvProblemShapeILNS1_8OperatorE1ELi3EEENS1_10collective14CollectiveConvINS1_47MainloopSm100TmaUmmaWarpSpecializedImplicitGemmILS5_1ELi6ELi3ELi1ELi2EN4cute5tupleIJNSA_1CILi2EEENSC_ILi1EEESE_EEEEENSB_IJNSC_ILi64EEESH_NSB_IJSH_EEEEEENS_10tfloat32_tESK_NSA_8TiledMMAINSA_8MMA_AtomIJNSA_17SM100_MMA_TF32_SSISK_SK_fLi64ELi64ELNSA_4UMMA5MajorE0ELSP_1ELNSO_7ScaleInE0ELSQ_0EEEEEENSA_6LayoutINSB_IJSE_SE_SE_EEENSB_IJNSC_ILi0EEESV_SV_EEEEENSB_IJNSA_10UnderscoreESY_SY_EEEEENS7_6detail27Sm100ImplicitGemmTileTraitsINSA_20SM90_TMA_LOAD_IM2COLENSA_14ComposedLayoutINSA_7SwizzleILi3ELi4ELi3EEENSA_18smem_ptr_flag_bitsILi32EEENST_INSB_IJNSC_ILi8EEENSC_ILi32EEEEEENSB_IJS1A_SE_EEEEEEEvEENS12_INSA_23SM90_TMA_LOAD_MULTICASTENS14_INS15_ILi2ELi5ELi2EEES18_NST_INSB_IJS1A_NSC_ILi4EEEEEENSB_IJSE_S1A_EEEEEEEvEEEENS_8epilogue10collective18CollectiveEpilogueINS1P_23Sm100TmaWarpSpecializedILi3ELi2ELi16ELb1ELb0EEEJSJ_NSB_IJNST_ISH_SE_EENST_IS1A_SE_EEEEESK_NSB_IJNSB_IJllllEEESE_SV_EEESK_S1Y_NS1P_6fusion15FusionCallbacksIS1T_NS1Z_17LinearCombinationISK_fSK_fLNS_15FloatRoundStyleE2EEESJ_S1W_JEEENSA_5SM1004TMEM4LOAD26SM100_TMEM_LOAD_16dp128b8xES13_S1E_NSA_17SM75_U32x4_LDSM_NENSA_21SM90_TMA_STORE_IM2COLES1E_NSA_17SM90_U32x4_STSM_NENSA_39AutoVectorizingCopyWithAssumedAlignmentILi128EEEEEEvvEEEEvNT_6ParamsE --------------------------
	.section	.nv.constant0._ZN7cutlass13device_kernelINS_4conv6kernel13ConvUniversalINS1_16ConvProblemShapeILNS1_8OperatorE1ELi3EEENS1_10collective14CollectiveConvINS1_47MainloopSm100TmaUmmaWarpSpecializedImplicitGemmILS5_1ELi6ELi3ELi1ELi2EN4cute5tupleIJNSA_1CILi2EEENSC_ILi1EEESE_EEEEENSB_IJNSC_ILi64EEESH_NSB_IJSH_EEEEEENS_10tfloat32_tESK_NSA_8TiledMMAINSA_8MMA_AtomIJNSA_17SM100_MMA_TF32_SSISK_SK_fLi64ELi64ELNSA_4UMMA5MajorE0ELSP_1ELNSO_7ScaleInE0ELSQ_0EEEEEENSA_6LayoutINSB_IJSE_SE_SE_EEENSB_IJNSC_ILi0EEESV_SV_EEEEENSB_IJNSA_10UnderscoreESY_SY_EEEEENS7_6detail27Sm100ImplicitGemmTileTraitsINSA_20SM90_TMA_LOAD_IM2COLENSA_14ComposedLayoutINSA_7SwizzleILi3ELi4ELi3EEENSA_18smem_ptr_flag_bitsILi32EEENST_INSB_IJNSC_ILi8EEENSC_ILi32EEEEEENSB_IJS1A_SE_EEEEEEEvEENS12_INSA_23SM90_TMA_LOAD_MULTICASTENS14_INS15_ILi2ELi5ELi2EEES18_NST_INSB_IJS1A_NSC_ILi4EEEEEENSB_IJSE_S1A_EEEEEEEvEEEENS_8epilogue10collective18CollectiveEpilogueINS1P_23Sm100TmaWarpSpecializedILi3ELi2ELi16ELb1ELb0EEEJSJ_NSB_IJNST_ISH_SE_EENST_IS1A_SE_EEEEESK_NSB_IJNSB_IJllllEEESE_SV_EEESK_S1Y_NS1P_6fusion15FusionCallbacksIS1T_NS1Z_17LinearCombinationISK_fSK_fLNS_15FloatRoundStyleE2EEESJ_S1W_JEEENSA_5SM1004TMEM4LOAD26SM100_TMEM_LOAD_16dp128b8xES13_S1E_NSA_17SM75_U32x4_LDSM_NENSA_21SM90_TMA_STORE_IM2COLES1E_NSA_17SM90_U32x4_STSM_NENSA_39AutoVectorizingCopyWithAssumedAlignmentILi128EEEEEEvvEEEEvNT_6ParamsE,"a",@progbits
	.sectionflags	@""
	.align	4
.nv.constant0._ZN7cutlass13device_kernelINS_4conv6kernel13ConvUniversalINS1_16ConvProblemShapeILNS1_8OperatorE1ELi3EEENS1_10collective14CollectiveConvINS1_47MainloopSm100TmaUmmaWarpSpecializedImplicitGemmILS5_1ELi6ELi3ELi1ELi2EN4cute5tupleIJNSA_1CILi2EEENSC_ILi1EEESE_EEEEENSB_IJNSC_ILi64EEESH_NSB_IJSH_EEEEEENS_10tfloat32_tESK_NSA_8TiledMMAINSA_8MMA_AtomIJNSA_17SM100_MMA_TF32_SSISK_SK_fLi64ELi64ELNSA_4UMMA5MajorE0ELSP_1ELNSO_7ScaleInE0ELSQ_0EEEEEENSA_6LayoutINSB_IJSE_SE_SE_EEENSB_IJNSC_ILi0EEESV_SV_EEEEENSB_IJNSA_10UnderscoreESY_SY_EEEEENS7_6detail27Sm100ImplicitGemmTileTraitsINSA_20SM90_TMA_LOAD_IM2COLENSA_14ComposedLayoutINSA_7SwizzleILi3ELi4ELi3EEENSA_18smem_ptr_flag_bitsILi32EEENST_INSB_IJNSC_ILi8EEENSC_ILi32EEEEEENSB_IJS1A_SE_EEEEEEEvEENS12_INSA_23SM90_TMA_LOAD_MULTICASTENS14_INS15_ILi2ELi5ELi2EEES18_NST_INSB_IJS1A_NSC_ILi4EEEEEENSB_IJSE_S1A_EEEEEEEvEEEENS_8epilogue10collective18CollectiveEpilogueINS1P_23Sm100TmaWarpSpecializedILi3ELi2ELi16ELb1ELb0EEEJSJ_NSB_IJNST_ISH_SE_EENST_IS1A_SE_EEEEESK_NSB_IJNSB_IJllllEEESE_SV_EEESK_S1Y_NS1P_6fusion15FusionCallbacksIS1T_NS1Z_17LinearCombinationISK_fSK_fLNS_15FloatRoundStyleE2EEESJ_S1W_JEEENSA_5SM1004TMEM4LOAD26SM100_TMEM_LOAD_16dp128b8xES13_S1E_NSA_17SM75_U32x4_LDSM_NENSA_21SM90_TMA_STORE_IM2COLES1E_NSA_17SM90_U32x4_STSM_NENSA_39AutoVectorizingCopyWithAssumedAlignmentILi128EEEEEEvvEEEEvNT_6ParamsE:
	.zero		3200


//--------------------- SYMBOLS --------------------------

	.type		.nv.reservedSmem.offset0,@object
	.size		.nv.reservedSmem.offset0,0x4
	.type		.nv.reservedSmem.cap,@object
	.size		.nv.reservedSmem.cap,0x4
	.type		__assertfail,@function
